//
// Generated by NVIDIA NVVM Compiler
//
// Compiler Build ID: CL-36424714
// Cuda compilation tools, release 13.0, V13.0.88
// Based on NVVM 20.0.0
//

.version 9.0
.target sm_100
.address_size 64

	// .globl	default_function_kernel0
// _ZZ24default_function_kernel0E15pad_temp_shared has been demoted
// _ZZ24default_function_kernel0E13kernel_shared has been demoted
.extern .shared .align 16 .b8 shared_input[];

.visible .entry default_function_kernel0(
	.param .u64 .ptr .align 1 default_function_kernel0_param_0,
	.param .u64 .ptr .align 1 default_function_kernel0_param_1,
	.param .u64 .ptr .align 1 default_function_kernel0_param_2
)
{
	.reg .pred 	%p<440>;
	.reg .b16 	%rs<362>;
	.reg .b32 	%r<427>;
	.reg .b32 	%f<844>;
	.reg .b64 	%rd<150>;
	// demoted variable
	.shared .align 4 .b8 _ZZ24default_function_kernel0E15pad_temp_shared[672];
	// demoted variable
	.shared .align 4 .b8 _ZZ24default_function_kernel0E13kernel_shared[768];
	ld.param.u64 	%rd35, [default_function_kernel0_param_1];
	cvta.to.global.u64 	%rd36, %rd35;
	mov.u32 	%r82, %tid.x;
	mov.u32 	%r83, %ctaid.y;
	mov.u32 	%r84, %tid.z;
	mul.lo.s32 	%r85, %r83, 7;
	shl.b32 	%r86, %r84, 2;
	shl.b32 	%r87, %r84, 5;
	mov.u32 	%r88, %ctaid.z;
	mul.lo.s32 	%r89, %r84, 2304;
	cvt.u16.u32 	%rs1, %r82;
	mul.lo.s16 	%rs2, %rs1, 12;
	mul.hi.u16 	%rs3, %rs2, 24967;
	shr.u16 	%rs4, %rs3, 3;
	mul.lo.s16 	%rs5, %rs4, 21;
	sub.s16 	%rs6, %rs2, %rs5;
	mul.lo.s16 	%rs7, %rs6, 37;
	shr.u16 	%rs8, %rs7, 8;
	sub.s16 	%rs9, %rs6, %rs8;
	and.b16  	%rs10, %rs9, 254;
	shr.u16 	%rs11, %rs10, 1;
	add.s16 	%rs12, %rs11, %rs8;
	and.b16  	%rs13, %rs12, 252;
	shr.u16 	%rs14, %rs13, 2;
	cvt.u32.u16 	%r90, %rs14;
	or.b32  	%r91, %r83, %r90;
	setp.eq.s32 	%p37, %r91, 0;
	add.s32 	%r92, %r83, %r90;
	setp.gt.u32 	%p38, %r92, 7;
	mul.hi.u16 	%rs15, %rs2, 18725;
	shr.u16 	%rs16, %rs15, 1;
	mul.lo.s16 	%rs17, %rs16, 7;
	sub.s16 	%rs18, %rs2, %rs17;
	setp.eq.s16 	%p39, %rs18, 0;
	or.pred  	%p40, %p37, %p39;
	or.pred  	%p1, %p40, %p38;
	mad.lo.s16 	%rs20, %rs4, 49, %rs6;
	cvt.u32.u16 	%r94, %rs20;
	or.b16  	%rs21, %rs2, 1;
	mul.hi.u16 	%rs22, %rs21, 24967;
	shr.u16 	%rs23, %rs22, 3;
	mul.lo.s16 	%rs24, %rs23, 21;
	sub.s16 	%rs25, %rs21, %rs24;
	mul.lo.s16 	%rs26, %rs25, 37;
	shr.u16 	%rs27, %rs26, 8;
	sub.s16 	%rs28, %rs25, %rs27;
	and.b16  	%rs29, %rs28, 254;
	shr.u16 	%rs30, %rs29, 1;
	add.s16 	%rs31, %rs30, %rs27;
	and.b16  	%rs32, %rs31, 252;
	shr.u16 	%rs33, %rs32, 2;
	cvt.u32.u16 	%r95, %rs33;
	or.b32  	%r96, %r83, %r95;
	setp.eq.s32 	%p41, %r96, 0;
	add.s32 	%r97, %r83, %r95;
	setp.gt.u32 	%p42, %r97, 7;
	mul.hi.u16 	%rs34, %rs21, 18725;
	shr.u16 	%rs35, %rs34, 1;
	mul.lo.s16 	%rs36, %rs35, 7;
	sub.s16 	%rs37, %rs21, %rs36;
	setp.eq.s16 	%p43, %rs37, 0;
	or.pred  	%p44, %p41, %p43;
	or.pred  	%p2, %p44, %p42;
	or.b16  	%rs39, %rs2, 2;
	mul.hi.u16 	%rs40, %rs39, 24967;
	shr.u16 	%rs41, %rs40, 3;
	mul.lo.s16 	%rs42, %rs41, 21;
	sub.s16 	%rs43, %rs39, %rs42;
	mul.lo.s16 	%rs44, %rs43, 37;
	shr.u16 	%rs45, %rs44, 8;
	sub.s16 	%rs46, %rs43, %rs45;
	and.b16  	%rs47, %rs46, 254;
	shr.u16 	%rs48, %rs47, 1;
	add.s16 	%rs49, %rs48, %rs45;
	and.b16  	%rs50, %rs49, 252;
	shr.u16 	%rs51, %rs50, 2;
	cvt.u32.u16 	%r99, %rs51;
	or.b32  	%r100, %r83, %r99;
	setp.eq.s32 	%p45, %r100, 0;
	add.s32 	%r101, %r83, %r99;
	setp.gt.u32 	%p46, %r101, 7;
	mul.hi.u16 	%rs52, %rs39, 18725;
	shr.u16 	%rs53, %rs52, 1;
	mul.lo.s16 	%rs54, %rs53, 7;
	sub.s16 	%rs55, %rs39, %rs54;
	setp.eq.s16 	%p47, %rs55, 0;
	or.pred  	%p48, %p45, %p47;
	or.pred  	%p3, %p48, %p46;
	or.b16  	%rs57, %rs2, 3;
	mul.hi.u16 	%rs58, %rs57, 24967;
	shr.u16 	%rs59, %rs58, 3;
	mul.lo.s16 	%rs60, %rs59, 21;
	sub.s16 	%rs61, %rs57, %rs60;
	mul.lo.s16 	%rs62, %rs61, 37;
	shr.u16 	%rs63, %rs62, 8;
	sub.s16 	%rs64, %rs61, %rs63;
	and.b16  	%rs65, %rs64, 254;
	shr.u16 	%rs66, %rs65, 1;
	add.s16 	%rs67, %rs66, %rs63;
	and.b16  	%rs68, %rs67, 252;
	shr.u16 	%rs69, %rs68, 2;
	cvt.u32.u16 	%r103, %rs69;
	or.b32  	%r104, %r83, %r103;
	setp.eq.s32 	%p49, %r104, 0;
	add.s32 	%r105, %r83, %r103;
	setp.gt.u32 	%p50, %r105, 7;
	mul.hi.u16 	%rs70, %rs57, 18725;
	shr.u16 	%rs71, %rs70, 1;
	mul.lo.s16 	%rs72, %rs71, 7;
	sub.s16 	%rs73, %rs57, %rs72;
	setp.eq.s16 	%p51, %rs73, 0;
	or.pred  	%p52, %p49, %p51;
	or.pred  	%p4, %p52, %p50;
	add.s16 	%rs75, %rs2, 4;
	mul.hi.u16 	%rs76, %rs75, -15603;
	shr.u16 	%rs77, %rs76, 4;
	mul.lo.s16 	%rs78, %rs77, 21;
	sub.s16 	%rs79, %rs75, %rs78;
	mul.lo.s16 	%rs80, %rs79, 37;
	shr.u16 	%rs81, %rs80, 8;
	sub.s16 	%rs82, %rs79, %rs81;
	and.b16  	%rs83, %rs82, 254;
	shr.u16 	%rs84, %rs83, 1;
	add.s16 	%rs85, %rs84, %rs81;
	and.b16  	%rs86, %rs85, 252;
	shr.u16 	%rs87, %rs86, 2;
	cvt.u32.u16 	%r107, %rs87;
	or.b32  	%r108, %r83, %r107;
	setp.eq.s32 	%p53, %r108, 0;
	add.s32 	%r109, %r83, %r107;
	setp.gt.u32 	%p54, %r109, 7;
	mul.hi.u16 	%rs88, %rs75, 18725;
	shr.u16 	%rs89, %rs88, 1;
	mul.lo.s16 	%rs90, %rs89, 7;
	sub.s16 	%rs91, %rs75, %rs90;
	setp.eq.s16 	%p55, %rs91, 0;
	or.pred  	%p56, %p53, %p55;
	or.pred  	%p5, %p56, %p54;
	cvt.u32.u16 	%r111, %rs79;
	mul.wide.u16 	%r112, %rs77, 49;
	add.s16 	%rs93, %rs2, 5;
	mul.hi.u16 	%rs94, %rs93, -15603;
	shr.u16 	%rs95, %rs94, 4;
	mul.lo.s16 	%rs96, %rs95, 21;
	sub.s16 	%rs97, %rs93, %rs96;
	mul.lo.s16 	%rs98, %rs97, 37;
	shr.u16 	%rs99, %rs98, 8;
	sub.s16 	%rs100, %rs97, %rs99;
	and.b16  	%rs101, %rs100, 254;
	shr.u16 	%rs102, %rs101, 1;
	add.s16 	%rs103, %rs102, %rs99;
	and.b16  	%rs104, %rs103, 252;
	shr.u16 	%rs105, %rs104, 2;
	cvt.u32.u16 	%r113, %rs105;
	or.b32  	%r114, %r83, %r113;
	setp.eq.s32 	%p57, %r114, 0;
	add.s32 	%r115, %r83, %r113;
	setp.gt.u32 	%p58, %r115, 7;
	mul.hi.u16 	%rs106, %rs93, 18725;
	shr.u16 	%rs107, %rs106, 1;
	mul.lo.s16 	%rs108, %rs107, 7;
	sub.s16 	%rs109, %rs93, %rs108;
	setp.eq.s16 	%p59, %rs109, 0;
	or.pred  	%p60, %p57, %p59;
	or.pred  	%p6, %p60, %p58;
	cvt.u32.u16 	%r117, %rs97;
	mul.wide.u16 	%r118, %rs95, 49;
	add.s16 	%rs111, %rs2, 6;
	mul.hi.u16 	%rs112, %rs111, -15603;
	shr.u16 	%rs113, %rs112, 4;
	mul.lo.s16 	%rs114, %rs113, 21;
	sub.s16 	%rs115, %rs111, %rs114;
	mul.lo.s16 	%rs116, %rs115, 37;
	shr.u16 	%rs117, %rs116, 8;
	sub.s16 	%rs118, %rs115, %rs117;
	and.b16  	%rs119, %rs118, 254;
	shr.u16 	%rs120, %rs119, 1;
	add.s16 	%rs121, %rs120, %rs117;
	and.b16  	%rs122, %rs121, 252;
	shr.u16 	%rs123, %rs122, 2;
	cvt.u32.u16 	%r119, %rs123;
	or.b32  	%r120, %r83, %r119;
	setp.eq.s32 	%p61, %r120, 0;
	add.s32 	%r121, %r83, %r119;
	setp.gt.u32 	%p62, %r121, 7;
	mul.hi.u16 	%rs124, %rs111, 18725;
	shr.u16 	%rs125, %rs124, 1;
	mul.lo.s16 	%rs126, %rs125, 7;
	sub.s16 	%rs127, %rs111, %rs126;
	setp.eq.s16 	%p63, %rs127, 0;
	or.pred  	%p64, %p61, %p63;
	or.pred  	%p7, %p64, %p62;
	cvt.u32.u16 	%r123, %rs115;
	mul.wide.u16 	%r124, %rs113, 49;
	add.s16 	%rs129, %rs2, 7;
	mul.hi.u16 	%rs130, %rs129, -15603;
	shr.u16 	%rs131, %rs130, 4;
	mul.lo.s16 	%rs132, %rs131, 21;
	sub.s16 	%rs133, %rs129, %rs132;
	mul.lo.s16 	%rs134, %rs133, 37;
	shr.u16 	%rs135, %rs134, 8;
	sub.s16 	%rs136, %rs133, %rs135;
	and.b16  	%rs137, %rs136, 254;
	shr.u16 	%rs138, %rs137, 1;
	add.s16 	%rs139, %rs138, %rs135;
	and.b16  	%rs140, %rs139, 252;
	shr.u16 	%rs141, %rs140, 2;
	cvt.u32.u16 	%r125, %rs141;
	or.b32  	%r126, %r83, %r125;
	setp.eq.s32 	%p65, %r126, 0;
	add.s32 	%r127, %r83, %r125;
	setp.gt.u32 	%p66, %r127, 7;
	mul.hi.u16 	%rs142, %rs129, 18725;
	shr.u16 	%rs143, %rs142, 1;
	mul.lo.s16 	%rs144, %rs143, 7;
	sub.s16 	%rs145, %rs129, %rs144;
	setp.eq.s16 	%p67, %rs145, 0;
	or.pred  	%p68, %p65, %p67;
	or.pred  	%p8, %p68, %p66;
	cvt.u32.u16 	%r129, %rs133;
	mul.wide.u16 	%r130, %rs131, 49;
	add.s16 	%rs147, %rs2, 8;
	mul.hi.u16 	%rs148, %rs147, -15603;
	shr.u16 	%rs149, %rs148, 4;
	mul.lo.s16 	%rs150, %rs149, 21;
	sub.s16 	%rs151, %rs147, %rs150;
	mul.lo.s16 	%rs152, %rs151, 37;
	shr.u16 	%rs153, %rs152, 8;
	sub.s16 	%rs154, %rs151, %rs153;
	and.b16  	%rs155, %rs154, 254;
	shr.u16 	%rs156, %rs155, 1;
	add.s16 	%rs157, %rs156, %rs153;
	and.b16  	%rs158, %rs157, 252;
	shr.u16 	%rs159, %rs158, 2;
	cvt.u32.u16 	%r131, %rs159;
	or.b32  	%r132, %r83, %r131;
	setp.eq.s32 	%p69, %r132, 0;
	add.s32 	%r133, %r83, %r131;
	setp.gt.u32 	%p70, %r133, 7;
	mul.hi.u16 	%rs160, %rs147, 18725;
	shr.u16 	%rs161, %rs160, 1;
	mul.lo.s16 	%rs162, %rs161, 7;
	sub.s16 	%rs163, %rs147, %rs162;
	setp.eq.s16 	%p71, %rs163, 0;
	or.pred  	%p72, %p69, %p71;
	or.pred  	%p9, %p72, %p70;
	cvt.u32.u16 	%r135, %rs151;
	mul.wide.u16 	%r136, %rs149, 49;
	add.s16 	%rs165, %rs2, 9;
	mul.hi.u16 	%rs166, %rs165, -15603;
	shr.u16 	%rs167, %rs166, 4;
	mul.lo.s16 	%rs168, %rs167, 21;
	sub.s16 	%rs169, %rs165, %rs168;
	mul.lo.s16 	%rs170, %rs169, 37;
	shr.u16 	%rs171, %rs170, 8;
	sub.s16 	%rs172, %rs169, %rs171;
	and.b16  	%rs173, %rs172, 254;
	shr.u16 	%rs174, %rs173, 1;
	add.s16 	%rs175, %rs174, %rs171;
	and.b16  	%rs176, %rs175, 252;
	shr.u16 	%rs177, %rs176, 2;
	cvt.u32.u16 	%r137, %rs177;
	or.b32  	%r138, %r83, %r137;
	setp.eq.s32 	%p73, %r138, 0;
	add.s32 	%r139, %r83, %r137;
	setp.gt.u32 	%p74, %r139, 7;
	mul.hi.u16 	%rs178, %rs165, 18725;
	shr.u16 	%rs179, %rs178, 1;
	mul.lo.s16 	%rs180, %rs179, 7;
	sub.s16 	%rs181, %rs165, %rs180;
	setp.eq.s16 	%p75, %rs181, 0;
	or.pred  	%p76, %p73, %p75;
	or.pred  	%p10, %p76, %p74;
	cvt.u32.u16 	%r141, %rs169;
	mul.wide.u16 	%r142, %rs167, 49;
	add.s16 	%rs183, %rs2, 10;
	mul.hi.u16 	%rs184, %rs183, -15603;
	shr.u16 	%rs185, %rs184, 4;
	mul.lo.s16 	%rs186, %rs185, 21;
	sub.s16 	%rs187, %rs183, %rs186;
	mul.lo.s16 	%rs188, %rs187, 37;
	shr.u16 	%rs189, %rs188, 8;
	sub.s16 	%rs190, %rs187, %rs189;
	and.b16  	%rs191, %rs190, 254;
	shr.u16 	%rs192, %rs191, 1;
	add.s16 	%rs193, %rs192, %rs189;
	and.b16  	%rs194, %rs193, 252;
	shr.u16 	%rs195, %rs194, 2;
	cvt.u32.u16 	%r143, %rs195;
	or.b32  	%r144, %r83, %r143;
	setp.eq.s32 	%p77, %r144, 0;
	add.s32 	%r145, %r83, %r143;
	setp.gt.u32 	%p78, %r145, 7;
	mul.hi.u16 	%rs196, %rs183, 18725;
	shr.u16 	%rs197, %rs196, 1;
	mul.lo.s16 	%rs198, %rs197, 7;
	sub.s16 	%rs199, %rs183, %rs198;
	setp.eq.s16 	%p79, %rs199, 0;
	or.pred  	%p80, %p77, %p79;
	or.pred  	%p11, %p80, %p78;
	cvt.u32.u16 	%r147, %rs187;
	mul.wide.u16 	%r148, %rs185, 49;
	add.s16 	%rs201, %rs2, 11;
	mul.hi.u16 	%rs202, %rs201, -15603;
	shr.u16 	%rs203, %rs202, 4;
	mul.lo.s16 	%rs204, %rs203, 21;
	sub.s16 	%rs205, %rs201, %rs204;
	mul.lo.s16 	%rs206, %rs205, 37;
	shr.u16 	%rs207, %rs206, 8;
	sub.s16 	%rs208, %rs205, %rs207;
	and.b16  	%rs209, %rs208, 254;
	shr.u16 	%rs210, %rs209, 1;
	add.s16 	%rs211, %rs210, %rs207;
	and.b16  	%rs212, %rs211, 252;
	shr.u16 	%rs213, %rs212, 2;
	cvt.u32.u16 	%r149, %rs213;
	or.b32  	%r150, %r83, %r149;
	setp.eq.s32 	%p81, %r150, 0;
	add.s32 	%r151, %r83, %r149;
	setp.gt.u32 	%p82, %r151, 7;
	mul.hi.u16 	%rs214, %rs201, 18725;
	shr.u16 	%rs215, %rs214, 1;
	mul.lo.s16 	%rs216, %rs215, 7;
	sub.s16 	%rs217, %rs201, %rs216;
	setp.eq.s16 	%p83, %rs217, 0;
	or.pred  	%p84, %p81, %p83;
	or.pred  	%p12, %p84, %p82;
	cvt.u32.u16 	%r153, %rs205;
	mul.wide.u16 	%r154, %rs203, 49;
	mul.lo.s16 	%rs219, %rs1, 14;
	mul.hi.u16 	%rs220, %rs219, 10923;
	shr.u16 	%rs221, %rs220, 2;
	cvt.u32.u16 	%r155, %rs221;
	add.s32 	%r1, %r86, %r155;
	mul.hi.u16 	%rs222, %rs219, 21846;
	cvt.u32.u16 	%r156, %rs222;
	add.s32 	%r2, %r87, %r156;
	mul.wide.u16 	%r157, %rs221, 576;
	and.b16  	%rs223, %rs219, 254;
	mul.lo.s16 	%rs224, %rs223, 171;
	shr.u16 	%rs225, %rs224, 12;
	mul.lo.s16 	%rs226, %rs225, 24;
	sub.s16 	%rs227, %rs219, %rs226;
	mul.lo.s16 	%rs228, %rs227, 3;
	cvt.u32.u16 	%r158, %rs228;
	and.b32  	%r159, %r158, 254;
	or.b16  	%rs229, %rs219, 1;
	mul.hi.u16 	%rs230, %rs229, 10923;
	shr.u16 	%rs231, %rs230, 2;
	cvt.u32.u16 	%r160, %rs231;
	add.s32 	%r3, %r86, %r160;
	mul.hi.u16 	%rs232, %rs229, 21846;
	cvt.u32.u16 	%r161, %rs232;
	add.s32 	%r4, %r87, %r161;
	mul.wide.u16 	%r162, %rs231, 576;
	and.b16  	%rs233, %rs229, 255;
	mul.lo.s16 	%rs234, %rs233, 171;
	shr.u16 	%rs235, %rs234, 12;
	mul.lo.s16 	%rs236, %rs235, 24;
	sub.s16 	%rs237, %rs229, %rs236;
	mul.lo.s16 	%rs238, %rs237, 3;
	cvt.u32.u16 	%r163, %rs238;
	and.b32  	%r164, %r163, 255;
	add.s16 	%rs239, %rs219, 2;
	mul.hi.u16 	%rs240, %rs239, 10923;
	shr.u16 	%rs241, %rs240, 2;
	cvt.u32.u16 	%r165, %rs241;
	add.s32 	%r5, %r86, %r165;
	mul.hi.u16 	%rs242, %rs239, 21846;
	cvt.u32.u16 	%r166, %rs242;
	add.s32 	%r6, %r87, %r166;
	mul.wide.u16 	%r167, %rs241, 576;
	and.b16  	%rs243, %rs239, 254;
	mul.lo.s16 	%rs244, %rs243, 171;
	shr.u16 	%rs245, %rs244, 12;
	mul.lo.s16 	%rs246, %rs245, 24;
	sub.s16 	%rs247, %rs239, %rs246;
	mul.lo.s16 	%rs248, %rs247, 3;
	cvt.u32.u16 	%r168, %rs248;
	and.b32  	%r169, %r168, 254;
	add.s16 	%rs249, %rs219, 3;
	mul.hi.u16 	%rs250, %rs249, 10923;
	shr.u16 	%rs251, %rs250, 2;
	cvt.u32.u16 	%r170, %rs251;
	add.s32 	%r7, %r86, %r170;
	mul.hi.u16 	%rs252, %rs249, 21846;
	cvt.u32.u16 	%r171, %rs252;
	add.s32 	%r8, %r87, %r171;
	mul.wide.u16 	%r172, %rs251, 576;
	and.b16  	%rs253, %rs249, 255;
	mul.lo.s16 	%rs254, %rs253, 171;
	shr.u16 	%rs255, %rs254, 12;
	mul.lo.s16 	%rs256, %rs255, 24;
	sub.s16 	%rs257, %rs249, %rs256;
	mul.lo.s16 	%rs258, %rs257, 3;
	cvt.u32.u16 	%r173, %rs258;
	and.b32  	%r174, %r173, 255;
	add.s16 	%rs259, %rs219, 4;
	mul.hi.u16 	%rs260, %rs259, 10923;
	shr.u16 	%rs261, %rs260, 2;
	cvt.u32.u16 	%r175, %rs261;
	add.s32 	%r9, %r86, %r175;
	mul.hi.u16 	%rs262, %rs259, 21846;
	cvt.u32.u16 	%r176, %rs262;
	add.s32 	%r10, %r87, %r176;
	mul.wide.u16 	%r177, %rs261, 576;
	and.b16  	%rs263, %rs259, 254;
	mul.lo.s16 	%rs264, %rs263, 171;
	shr.u16 	%rs265, %rs264, 12;
	mul.lo.s16 	%rs266, %rs265, 24;
	sub.s16 	%rs267, %rs259, %rs266;
	mul.lo.s16 	%rs268, %rs267, 3;
	cvt.u32.u16 	%r178, %rs268;
	and.b32  	%r179, %r178, 254;
	add.s16 	%rs269, %rs219, 5;
	mul.hi.u16 	%rs270, %rs269, 10923;
	shr.u16 	%rs271, %rs270, 2;
	cvt.u32.u16 	%r180, %rs271;
	add.s32 	%r11, %r86, %r180;
	mul.hi.u16 	%rs272, %rs269, 21846;
	cvt.u32.u16 	%r181, %rs272;
	add.s32 	%r12, %r87, %r181;
	mul.wide.u16 	%r182, %rs271, 576;
	and.b16  	%rs273, %rs269, 255;
	mul.lo.s16 	%rs274, %rs273, 171;
	shr.u16 	%rs275, %rs274, 12;
	mul.lo.s16 	%rs276, %rs275, 24;
	sub.s16 	%rs277, %rs269, %rs276;
	mul.lo.s16 	%rs278, %rs277, 3;
	cvt.u32.u16 	%r183, %rs278;
	and.b32  	%r184, %r183, 255;
	add.s16 	%rs279, %rs219, 6;
	mul.hi.u16 	%rs280, %rs279, 10923;
	shr.u16 	%rs281, %rs280, 2;
	cvt.u32.u16 	%r185, %rs281;
	add.s32 	%r13, %r86, %r185;
	mul.hi.u16 	%rs282, %rs279, 21846;
	cvt.u32.u16 	%r186, %rs282;
	add.s32 	%r14, %r87, %r186;
	mul.wide.u16 	%r187, %rs281, 576;
	and.b16  	%rs283, %rs279, 254;
	mul.lo.s16 	%rs284, %rs283, 171;
	shr.u16 	%rs285, %rs284, 12;
	mul.lo.s16 	%rs286, %rs285, 24;
	sub.s16 	%rs287, %rs279, %rs286;
	mul.lo.s16 	%rs288, %rs287, 3;
	cvt.u32.u16 	%r188, %rs288;
	and.b32  	%r189, %r188, 254;
	add.s16 	%rs289, %rs219, 7;
	mul.hi.u16 	%rs290, %rs289, 10923;
	shr.u16 	%rs291, %rs290, 2;
	cvt.u32.u16 	%r190, %rs291;
	add.s32 	%r15, %r86, %r190;
	mul.hi.u16 	%rs292, %rs289, 21846;
	cvt.u32.u16 	%r191, %rs292;
	add.s32 	%r16, %r87, %r191;
	mul.wide.u16 	%r192, %rs291, 576;
	and.b16  	%rs293, %rs289, 255;
	mul.lo.s16 	%rs294, %rs293, 171;
	shr.u16 	%rs295, %rs294, 12;
	mul.lo.s16 	%rs296, %rs295, 24;
	sub.s16 	%rs297, %rs289, %rs296;
	mul.lo.s16 	%rs298, %rs297, 3;
	cvt.u32.u16 	%r193, %rs298;
	and.b32  	%r194, %r193, 255;
	add.s16 	%rs299, %rs219, 8;
	mul.hi.u16 	%rs300, %rs299, 10923;
	shr.u16 	%rs301, %rs300, 2;
	cvt.u32.u16 	%r195, %rs301;
	add.s32 	%r17, %r86, %r195;
	mul.hi.u16 	%rs302, %rs299, 21846;
	cvt.u32.u16 	%r196, %rs302;
	add.s32 	%r18, %r87, %r196;
	mul.wide.u16 	%r197, %rs301, 576;
	and.b16  	%rs303, %rs299, 254;
	mul.lo.s16 	%rs304, %rs303, 171;
	shr.u16 	%rs305, %rs304, 12;
	mul.lo.s16 	%rs306, %rs305, 24;
	sub.s16 	%rs307, %rs299, %rs306;
	mul.lo.s16 	%rs308, %rs307, 3;
	cvt.u32.u16 	%r198, %rs308;
	and.b32  	%r199, %r198, 254;
	add.s16 	%rs309, %rs219, 9;
	mul.hi.u16 	%rs310, %rs309, 10923;
	shr.u16 	%rs311, %rs310, 2;
	cvt.u32.u16 	%r200, %rs311;
	add.s32 	%r19, %r86, %r200;
	mul.hi.u16 	%rs312, %rs309, 21846;
	cvt.u32.u16 	%r201, %rs312;
	add.s32 	%r20, %r87, %r201;
	mul.wide.u16 	%r202, %rs311, 576;
	and.b16  	%rs313, %rs309, 255;
	mul.lo.s16 	%rs314, %rs313, 171;
	shr.u16 	%rs315, %rs314, 12;
	mul.lo.s16 	%rs316, %rs315, 24;
	sub.s16 	%rs317, %rs309, %rs316;
	mul.lo.s16 	%rs318, %rs317, 3;
	cvt.u32.u16 	%r203, %rs318;
	and.b32  	%r204, %r203, 255;
	add.s16 	%rs319, %rs219, 10;
	mul.hi.u16 	%rs320, %rs319, 10923;
	shr.u16 	%rs321, %rs320, 2;
	cvt.u32.u16 	%r205, %rs321;
	add.s32 	%r21, %r86, %r205;
	mul.hi.u16 	%rs322, %rs319, 21846;
	cvt.u32.u16 	%r206, %rs322;
	add.s32 	%r22, %r87, %r206;
	mul.wide.u16 	%r207, %rs321, 576;
	and.b16  	%rs323, %rs319, 254;
	mul.lo.s16 	%rs324, %rs323, 171;
	shr.u16 	%rs325, %rs324, 12;
	mul.lo.s16 	%rs326, %rs325, 24;
	sub.s16 	%rs327, %rs319, %rs326;
	mul.lo.s16 	%rs328, %rs327, 3;
	cvt.u32.u16 	%r208, %rs328;
	and.b32  	%r209, %r208, 254;
	add.s16 	%rs329, %rs219, 11;
	mul.hi.u16 	%rs330, %rs329, 10923;
	shr.u16 	%rs331, %rs330, 2;
	cvt.u32.u16 	%r210, %rs331;
	add.s32 	%r23, %r86, %r210;
	mul.hi.u16 	%rs332, %rs329, 21846;
	cvt.u32.u16 	%r211, %rs332;
	add.s32 	%r24, %r87, %r211;
	mul.wide.u16 	%r212, %rs331, 576;
	and.b16  	%rs333, %rs329, 255;
	mul.lo.s16 	%rs334, %rs333, 171;
	shr.u16 	%rs335, %rs334, 12;
	mul.lo.s16 	%rs336, %rs335, 24;
	sub.s16 	%rs337, %rs329, %rs336;
	mul.lo.s16 	%rs338, %rs337, 3;
	cvt.u32.u16 	%r213, %rs338;
	and.b32  	%r214, %r213, 255;
	add.s16 	%rs339, %rs219, 12;
	mul.hi.u16 	%rs340, %rs339, 10923;
	shr.u16 	%rs341, %rs340, 2;
	cvt.u32.u16 	%r215, %rs341;
	add.s32 	%r25, %r86, %r215;
	mul.hi.u16 	%rs342, %rs339, 21846;
	cvt.u32.u16 	%r216, %rs342;
	add.s32 	%r26, %r87, %r216;
	mul.wide.u16 	%r217, %rs341, 576;
	and.b16  	%rs343, %rs339, 254;
	mul.lo.s16 	%rs344, %rs343, 171;
	shr.u16 	%rs345, %rs344, 12;
	mul.lo.s16 	%rs346, %rs345, 24;
	sub.s16 	%rs347, %rs339, %rs346;
	mul.lo.s16 	%rs348, %rs347, 3;
	cvt.u32.u16 	%r218, %rs348;
	and.b32  	%r219, %r218, 254;
	add.s16 	%rs349, %rs219, 13;
	mul.hi.u16 	%rs350, %rs349, 10923;
	shr.u16 	%rs351, %rs350, 2;
	cvt.u32.u16 	%r220, %rs351;
	add.s32 	%r27, %r86, %r220;
	mul.hi.u16 	%rs352, %rs349, 21846;
	cvt.u32.u16 	%r221, %rs352;
	add.s32 	%r28, %r87, %r221;
	mul.wide.u16 	%r222, %rs351, 576;
	and.b16  	%rs353, %rs349, 255;
	mul.lo.s16 	%rs354, %rs353, 171;
	shr.u16 	%rs355, %rs354, 12;
	mul.lo.s16 	%rs356, %rs355, 24;
	sub.s16 	%rs357, %rs349, %rs356;
	mul.lo.s16 	%rs358, %rs357, 3;
	cvt.u32.u16 	%r223, %rs358;
	and.b32  	%r224, %r223, 255;
	setp.ne.s32 	%p85, %r91, 0;
	setp.lt.u32 	%p86, %r92, 8;
	and.pred  	%p13, %p85, %p86;
	setp.ne.s32 	%p87, %r96, 0;
	setp.lt.u32 	%p88, %r97, 8;
	and.pred  	%p14, %p87, %p88;
	setp.ne.s32 	%p89, %r100, 0;
	setp.lt.u32 	%p90, %r101, 8;
	and.pred  	%p15, %p89, %p90;
	setp.ne.s32 	%p91, %r104, 0;
	setp.lt.u32 	%p92, %r105, 8;
	and.pred  	%p16, %p91, %p92;
	setp.ne.s32 	%p93, %r108, 0;
	setp.lt.u32 	%p94, %r109, 8;
	and.pred  	%p17, %p93, %p94;
	setp.ne.s32 	%p95, %r114, 0;
	setp.lt.u32 	%p96, %r115, 8;
	and.pred  	%p18, %p95, %p96;
	setp.ne.s32 	%p97, %r120, 0;
	setp.lt.u32 	%p98, %r121, 8;
	and.pred  	%p19, %p97, %p98;
	setp.ne.s32 	%p99, %r126, 0;
	setp.lt.u32 	%p100, %r127, 8;
	and.pred  	%p20, %p99, %p100;
	setp.ne.s32 	%p101, %r132, 0;
	setp.lt.u32 	%p102, %r133, 8;
	and.pred  	%p21, %p101, %p102;
	setp.ne.s32 	%p103, %r138, 0;
	setp.lt.u32 	%p104, %r139, 8;
	and.pred  	%p22, %p103, %p104;
	setp.ne.s32 	%p105, %r144, 0;
	setp.lt.u32 	%p106, %r145, 8;
	and.pred  	%p23, %p105, %p106;
	setp.ne.s32 	%p107, %r150, 0;
	setp.lt.u32 	%p108, %r151, 8;
	and.pred  	%p24, %p107, %p108;
	setp.lt.u16 	%p109, %rs18, 6;
	and.pred  	%p25, %p13, %p109;
	setp.lt.u16 	%p110, %rs37, 6;
	and.pred  	%p26, %p14, %p110;
	setp.lt.u16 	%p111, %rs55, 6;
	and.pred  	%p27, %p15, %p111;
	setp.lt.u16 	%p112, %rs73, 6;
	and.pred  	%p28, %p16, %p112;
	setp.lt.u16 	%p113, %rs91, 6;
	and.pred  	%p29, %p17, %p113;
	setp.lt.u16 	%p114, %rs109, 6;
	and.pred  	%p30, %p18, %p114;
	setp.lt.u16 	%p115, %rs127, 6;
	and.pred  	%p31, %p19, %p115;
	setp.lt.u16 	%p116, %rs145, 6;
	and.pred  	%p32, %p20, %p116;
	setp.lt.u16 	%p117, %rs163, 6;
	and.pred  	%p33, %p21, %p117;
	setp.lt.u16 	%p118, %rs181, 6;
	and.pred  	%p34, %p22, %p118;
	setp.lt.u16 	%p119, %rs199, 6;
	and.pred  	%p35, %p23, %p119;
	setp.lt.u16 	%p120, %rs217, 6;
	and.pred  	%p36, %p24, %p120;
	mad.lo.s32 	%r225, %r88, 4608, %r89;
	add.s32 	%r226, %r225, %r157;
	add.s32 	%r227, %r226, %r159;
	mul.wide.u32 	%rd1, %r227, 4;
	add.s64 	%rd149, %rd36, 8;
	mad.lo.s32 	%r228, %r84, 196, %r85;
	add.s32 	%r229, %r228, %r154;
	add.s32 	%r230, %r229, %r153;
	add.s32 	%r425, %r230, -8;
	add.s32 	%r231, %r225, %r162;
	add.s32 	%r232, %r231, %r164;
	mul.wide.u32 	%rd3, %r232, 4;
	add.s32 	%r233, %r225, %r167;
	add.s32 	%r234, %r233, %r169;
	mul.wide.u32 	%rd4, %r234, 4;
	add.s32 	%r235, %r228, %r148;
	add.s32 	%r236, %r235, %r147;
	add.s32 	%r424, %r236, -8;
	add.s32 	%r237, %r225, %r172;
	add.s32 	%r238, %r237, %r174;
	mul.wide.u32 	%rd5, %r238, 4;
	add.s32 	%r239, %r225, %r177;
	add.s32 	%r240, %r239, %r179;
	mul.wide.u32 	%rd6, %r240, 4;
	add.s32 	%r241, %r228, %r142;
	add.s32 	%r242, %r241, %r141;
	add.s32 	%r423, %r242, -8;
	add.s32 	%r243, %r225, %r182;
	add.s32 	%r244, %r243, %r184;
	mul.wide.u32 	%rd7, %r244, 4;
	add.s32 	%r245, %r225, %r187;
	add.s32 	%r246, %r245, %r189;
	mul.wide.u32 	%rd8, %r246, 4;
	add.s32 	%r247, %r228, %r136;
	add.s32 	%r248, %r247, %r135;
	add.s32 	%r422, %r248, -8;
	add.s32 	%r249, %r225, %r192;
	add.s32 	%r250, %r249, %r194;
	mul.wide.u32 	%rd9, %r250, 4;
	add.s32 	%r251, %r225, %r197;
	add.s32 	%r252, %r251, %r199;
	mul.wide.u32 	%rd10, %r252, 4;
	add.s32 	%r253, %r228, %r130;
	add.s32 	%r254, %r253, %r129;
	add.s32 	%r421, %r254, -8;
	add.s32 	%r255, %r225, %r202;
	add.s32 	%r256, %r255, %r204;
	mul.wide.u32 	%rd11, %r256, 4;
	add.s32 	%r257, %r225, %r207;
	add.s32 	%r258, %r257, %r209;
	mul.wide.u32 	%rd12, %r258, 4;
	add.s32 	%r259, %r228, %r124;
	add.s32 	%r260, %r259, %r123;
	add.s32 	%r420, %r260, -8;
	add.s32 	%r261, %r225, %r212;
	add.s32 	%r262, %r261, %r214;
	mul.wide.u32 	%rd13, %r262, 4;
	add.s32 	%r263, %r225, %r217;
	add.s32 	%r264, %r263, %r219;
	mul.wide.u32 	%rd14, %r264, 4;
	add.s32 	%r265, %r228, %r118;
	add.s32 	%r266, %r265, %r117;
	add.s32 	%r419, %r266, -8;
	add.s32 	%r267, %r225, %r222;
	add.s32 	%r268, %r267, %r224;
	mul.wide.u32 	%rd15, %r268, 4;
	add.s32 	%r269, %r228, %r94;
	add.s32 	%r418, %r269, -8;
	add.s32 	%r270, %r228, %r112;
	add.s32 	%r271, %r270, %r111;
	add.s32 	%r417, %r271, -8;
	mad.lo.s16 	%rs359, %rs23, 28, %rs2;
	cvt.u32.u16 	%r272, %rs359;
	add.s32 	%r273, %r228, %r272;
	add.s32 	%r416, %r273, -7;
	mad.lo.s16 	%rs360, %rs41, 28, %rs2;
	cvt.u32.u16 	%r274, %rs360;
	add.s32 	%r275, %r228, %r274;
	add.s32 	%r415, %r275, -6;
	mad.lo.s16 	%rs361, %rs59, 28, %rs2;
	cvt.u32.u16 	%r276, %rs361;
	add.s32 	%r277, %r228, %r276;
	add.s32 	%r414, %r277, -5;
	mov.b32 	%r426, 0;
	mov.f32 	%f804, 0f00000000;
	not.pred 	%p329, %p25;
	not.pred 	%p330, %p26;
	not.pred 	%p331, %p27;
	not.pred 	%p332, %p28;
	not.pred 	%p333, %p29;
	not.pred 	%p334, %p30;
	not.pred 	%p335, %p31;
	not.pred 	%p336, %p32;
	not.pred 	%p337, %p33;
	not.pred 	%p338, %p34;
	not.pred 	%p339, %p35;
	not.pred 	%p340, %p36;
	mov.f32 	%f805, %f804;
	mov.f32 	%f806, %f804;
	mov.f32 	%f807, %f804;
$L__BB0_1:
	ld.param.u64 	%rd145, [default_function_kernel0_param_0];
	mul.wide.s32 	%rd37, %r418, 4;
	cvta.to.global.u64 	%rd38, %rd145;
	add.s64 	%rd17, %rd38, 8;
	add.s64 	%rd18, %rd17, %rd37;
	bar.sync 	0;
	mov.f32 	%f808, 0f00000000;
	@%p1 bra 	$L__BB0_3;
	ld.global.nc.f32 	%f808, [%rd18+-8];
$L__BB0_3:
	mul.wide.s32 	%rd39, %r416, 4;
	add.s64 	%rd19, %rd17, %rd39;
	mov.u32 	%r278, %tid.z;
	mov.u32 	%r54, %tid.x;
	mul.lo.s32 	%r279, %r54, 12;
	mad.lo.s32 	%r280, %r278, 84, %r279;
	shl.b32 	%r281, %r280, 2;
	mov.u32 	%r282, _ZZ24default_function_kernel0E15pad_temp_shared;
	add.s32 	%r55, %r282, %r281;
	st.shared.f32 	[%r55], %f808;
	mov.f32 	%f809, 0f00000000;
	@%p2 bra 	$L__BB0_5;
	ld.global.nc.f32 	%f809, [%rd19+-8];
$L__BB0_5:
	mul.wide.s32 	%rd40, %r415, 4;
	add.s64 	%rd20, %rd17, %rd40;
	st.shared.f32 	[%r55+4], %f809;
	mov.f32 	%f810, 0f00000000;
	@%p3 bra 	$L__BB0_7;
	ld.global.nc.f32 	%f810, [%rd20+-8];
$L__BB0_7:
	mul.wide.s32 	%rd41, %r414, 4;
	add.s64 	%rd21, %rd17, %rd41;
	st.shared.f32 	[%r55+8], %f810;
	mov.f32 	%f811, 0f00000000;
	@%p4 bra 	$L__BB0_9;
	ld.global.nc.f32 	%f811, [%rd21+-8];
$L__BB0_9:
	mul.wide.s32 	%rd42, %r417, 4;
	add.s64 	%rd22, %rd17, %rd42;
	st.shared.f32 	[%r55+12], %f811;
	mov.f32 	%f812, 0f00000000;
	@%p5 bra 	$L__BB0_11;
	ld.global.nc.f32 	%f812, [%rd22+-8];
$L__BB0_11:
	mul.wide.s32 	%rd43, %r419, 4;
	add.s64 	%rd23, %rd17, %rd43;
	st.shared.f32 	[%r55+16], %f812;
	mov.f32 	%f813, 0f00000000;
	@%p6 bra 	$L__BB0_13;
	ld.global.nc.f32 	%f813, [%rd23+-8];
$L__BB0_13:
	mul.wide.s32 	%rd44, %r420, 4;
	add.s64 	%rd24, %rd17, %rd44;
	st.shared.f32 	[%r55+20], %f813;
	mov.f32 	%f814, 0f00000000;
	@%p7 bra 	$L__BB0_15;
	ld.global.nc.f32 	%f814, [%rd24+-8];
$L__BB0_15:
	mul.wide.s32 	%rd45, %r421, 4;
	add.s64 	%rd25, %rd17, %rd45;
	st.shared.f32 	[%r55+24], %f814;
	mov.f32 	%f815, 0f00000000;
	@%p8 bra 	$L__BB0_17;
	ld.global.nc.f32 	%f815, [%rd25+-8];
$L__BB0_17:
	mul.wide.s32 	%rd46, %r422, 4;
	add.s64 	%rd26, %rd17, %rd46;
	st.shared.f32 	[%r55+28], %f815;
	mov.f32 	%f816, 0f00000000;
	@%p9 bra 	$L__BB0_19;
	ld.global.nc.f32 	%f816, [%rd26+-8];
$L__BB0_19:
	mul.wide.s32 	%rd47, %r423, 4;
	add.s64 	%rd27, %rd17, %rd47;
	st.shared.f32 	[%r55+32], %f816;
	mov.f32 	%f817, 0f00000000;
	@%p10 bra 	$L__BB0_21;
	ld.global.nc.f32 	%f817, [%rd27+-8];
$L__BB0_21:
	mul.wide.s32 	%rd48, %r424, 4;
	add.s64 	%rd28, %rd17, %rd48;
	st.shared.f32 	[%r55+36], %f817;
	mov.f32 	%f818, 0f00000000;
	@%p11 bra 	$L__BB0_23;
	ld.global.nc.f32 	%f818, [%rd28+-8];
$L__BB0_23:
	mul.wide.s32 	%rd49, %r425, 4;
	add.s64 	%rd29, %rd17, %rd49;
	st.shared.f32 	[%r55+40], %f818;
	mov.f32 	%f819, 0f00000000;
	@%p12 bra 	$L__BB0_25;
	ld.global.nc.f32 	%f819, [%rd29+-8];
$L__BB0_25:
	mov.u32 	%r283, %tid.z;
	mul.lo.s32 	%r285, %r54, 14;
	mad.lo.s32 	%r286, %r283, 96, %r285;
	shl.b32 	%r287, %r286, 2;
	mov.u32 	%r288, _ZZ24default_function_kernel0E13kernel_shared;
	add.s32 	%r57, %r288, %r287;
	setp.gt.u32 	%p121, %r54, 6;
	setp.gt.u32 	%p122, %r286, 191;
	setp.gt.u32 	%p123, %r2, 63;
	setp.gt.u32 	%p124, %r1, 7;
	st.shared.f32 	[%r55+44], %f819;
	or.pred  	%p125, %p124, %p123;
	or.pred  	%p126, %p125, %p122;
	or.pred  	%p127, %p126, %p121;
	@%p127 bra 	$L__BB0_27;
	add.s64 	%rd50, %rd149, %rd1;
	ld.global.nc.f32 	%f102, [%rd50+-8];
	st.shared.f32 	[%r57], %f102;
$L__BB0_27:
	setp.gt.u32 	%p128, %r286, 190;
	setp.gt.u32 	%p129, %r4, 63;
	setp.gt.u32 	%p130, %r3, 7;
	setp.gt.u32 	%p131, %r54, 6;
	or.pred  	%p132, %p130, %p129;
	or.pred  	%p133, %p132, %p128;
	or.pred  	%p134, %p133, %p131;
	@%p134 bra 	$L__BB0_29;
	add.s64 	%rd51, %rd149, %rd3;
	ld.global.nc.f32 	%f103, [%rd51+-8];
	st.shared.f32 	[%r57+4], %f103;
$L__BB0_29:
	setp.gt.u32 	%p135, %r286, 189;
	setp.gt.u32 	%p136, %r6, 63;
	setp.gt.u32 	%p137, %r5, 7;
	setp.gt.u32 	%p138, %r54, 6;
	or.pred  	%p139, %p137, %p136;
	or.pred  	%p140, %p139, %p135;
	or.pred  	%p141, %p140, %p138;
	@%p141 bra 	$L__BB0_31;
	add.s64 	%rd52, %rd149, %rd4;
	ld.global.nc.f32 	%f104, [%rd52+-8];
	st.shared.f32 	[%r57+8], %f104;
$L__BB0_31:
	setp.gt.u32 	%p142, %r286, 188;
	setp.gt.u32 	%p143, %r8, 63;
	setp.gt.u32 	%p144, %r7, 7;
	setp.gt.u32 	%p145, %r54, 6;
	or.pred  	%p146, %p144, %p143;
	or.pred  	%p147, %p146, %p142;
	or.pred  	%p148, %p147, %p145;
	@%p148 bra 	$L__BB0_33;
	add.s64 	%rd53, %rd149, %rd5;
	ld.global.nc.f32 	%f105, [%rd53+-8];
	st.shared.f32 	[%r57+12], %f105;
$L__BB0_33:
	setp.gt.u32 	%p149, %r286, 187;
	setp.gt.u32 	%p150, %r10, 63;
	setp.gt.u32 	%p151, %r9, 7;
	setp.gt.u32 	%p152, %r54, 6;
	or.pred  	%p153, %p151, %p150;
	or.pred  	%p154, %p153, %p149;
	or.pred  	%p155, %p154, %p152;
	@%p155 bra 	$L__BB0_35;
	add.s64 	%rd54, %rd149, %rd6;
	ld.global.nc.f32 	%f106, [%rd54+-8];
	st.shared.f32 	[%r57+16], %f106;
$L__BB0_35:
	setp.gt.u32 	%p156, %r286, 186;
	setp.gt.u32 	%p157, %r12, 63;
	setp.gt.u32 	%p158, %r11, 7;
	setp.gt.u32 	%p159, %r54, 6;
	or.pred  	%p160, %p158, %p157;
	or.pred  	%p161, %p160, %p156;
	or.pred  	%p162, %p161, %p159;
	@%p162 bra 	$L__BB0_37;
	add.s64 	%rd55, %rd149, %rd7;
	ld.global.nc.f32 	%f107, [%rd55+-8];
	st.shared.f32 	[%r57+20], %f107;
$L__BB0_37:
	setp.gt.u32 	%p163, %r286, 185;
	setp.gt.u32 	%p164, %r14, 63;
	setp.gt.u32 	%p165, %r13, 7;
	setp.gt.u32 	%p166, %r54, 6;
	or.pred  	%p167, %p165, %p164;
	or.pred  	%p168, %p167, %p163;
	or.pred  	%p169, %p168, %p166;
	@%p169 bra 	$L__BB0_39;
	add.s64 	%rd56, %rd149, %rd8;
	ld.global.nc.f32 	%f108, [%rd56+-8];
	st.shared.f32 	[%r57+24], %f108;
$L__BB0_39:
	setp.gt.u32 	%p170, %r286, 184;
	setp.gt.u32 	%p171, %r16, 63;
	setp.gt.u32 	%p172, %r15, 7;
	setp.gt.u32 	%p173, %r54, 6;
	or.pred  	%p174, %p172, %p171;
	or.pred  	%p175, %p174, %p170;
	or.pred  	%p176, %p175, %p173;
	@%p176 bra 	$L__BB0_41;
	add.s64 	%rd57, %rd149, %rd9;
	ld.global.nc.f32 	%f109, [%rd57+-8];
	st.shared.f32 	[%r57+28], %f109;
$L__BB0_41:
	setp.gt.u32 	%p177, %r286, 183;
	setp.gt.u32 	%p178, %r18, 63;
	setp.gt.u32 	%p179, %r17, 7;
	setp.gt.u32 	%p180, %r54, 6;
	or.pred  	%p181, %p179, %p178;
	or.pred  	%p182, %p181, %p177;
	or.pred  	%p183, %p182, %p180;
	@%p183 bra 	$L__BB0_43;
	add.s64 	%rd58, %rd149, %rd10;
	ld.global.nc.f32 	%f110, [%rd58+-8];
	st.shared.f32 	[%r57+32], %f110;
$L__BB0_43:
	setp.gt.u32 	%p184, %r286, 182;
	setp.gt.u32 	%p185, %r20, 63;
	setp.gt.u32 	%p186, %r19, 7;
	setp.gt.u32 	%p187, %r54, 6;
	or.pred  	%p188, %p186, %p185;
	or.pred  	%p189, %p188, %p184;
	or.pred  	%p190, %p189, %p187;
	@%p190 bra 	$L__BB0_45;
	add.s64 	%rd59, %rd149, %rd11;
	ld.global.nc.f32 	%f111, [%rd59+-8];
	st.shared.f32 	[%r57+36], %f111;
$L__BB0_45:
	setp.gt.u32 	%p191, %r286, 181;
	setp.gt.u32 	%p192, %r22, 63;
	setp.gt.u32 	%p193, %r21, 7;
	setp.gt.u32 	%p194, %r54, 6;
	or.pred  	%p195, %p193, %p192;
	or.pred  	%p196, %p195, %p191;
	or.pred  	%p197, %p196, %p194;
	@%p197 bra 	$L__BB0_47;
	add.s64 	%rd60, %rd149, %rd12;
	ld.global.nc.f32 	%f112, [%rd60+-8];
	st.shared.f32 	[%r57+40], %f112;
$L__BB0_47:
	setp.gt.u32 	%p198, %r286, 180;
	setp.gt.u32 	%p199, %r24, 63;
	setp.gt.u32 	%p200, %r23, 7;
	setp.gt.u32 	%p201, %r54, 6;
	or.pred  	%p202, %p200, %p199;
	or.pred  	%p203, %p202, %p198;
	or.pred  	%p204, %p203, %p201;
	@%p204 bra 	$L__BB0_49;
	add.s64 	%rd61, %rd149, %rd13;
	ld.global.nc.f32 	%f113, [%rd61+-8];
	st.shared.f32 	[%r57+44], %f113;
$L__BB0_49:
	setp.gt.u32 	%p205, %r54, 5;
	setp.gt.u32 	%p206, %r286, 179;
	setp.gt.u32 	%p207, %r26, 63;
	setp.gt.u32 	%p208, %r25, 7;
	or.pred  	%p209, %p208, %p207;
	or.pred  	%p210, %p209, %p206;
	or.pred  	%p211, %p210, %p205;
	@%p211 bra 	$L__BB0_51;
	add.s64 	%rd62, %rd149, %rd14;
	ld.global.nc.f32 	%f114, [%rd62+-8];
	st.shared.f32 	[%r57+48], %f114;
$L__BB0_51:
	setp.gt.u32 	%p212, %r286, 178;
	setp.gt.u32 	%p213, %r28, 63;
	setp.gt.u32 	%p214, %r27, 7;
	setp.gt.u32 	%p215, %r54, 5;
	or.pred  	%p216, %p214, %p213;
	or.pred  	%p217, %p216, %p212;
	or.pred  	%p218, %p217, %p215;
	@%p218 bra 	$L__BB0_53;
	add.s64 	%rd63, %rd149, %rd15;
	ld.global.nc.f32 	%f115, [%rd63+-8];
	st.shared.f32 	[%r57+52], %f115;
$L__BB0_53:
	ld.param.u64 	%rd146, [default_function_kernel0_param_0];
	cvta.to.global.u64 	%rd64, %rd146;
	add.s64 	%rd30, %rd64, 8;
	bar.sync 	0;
	mov.u32 	%r58, %tid.x;
	shl.b32 	%r316, %r58, 2;
	mov.u32 	%r317, _ZZ24default_function_kernel0E15pad_temp_shared;
	add.s32 	%r318, %r317, %r316;
	ld.shared.f32 	%f117, [%r318];
	ld.shared.f32 	%f118, [%r318+84];
	ld.shared.f32 	%f119, [%r318+168];
	ld.shared.f32 	%f120, [%r318+252];
	ld.shared.f32 	%f121, [%r318+336];
	ld.shared.f32 	%f122, [%r318+420];
	ld.shared.f32 	%f123, [%r318+504];
	ld.shared.f32 	%f124, [%r318+588];
	mov.u32 	%r319, %tid.z;
	mov.u32 	%r320, _ZZ24default_function_kernel0E13kernel_shared;
	mad.lo.s32 	%r321, %r319, 192, %r320;
	ld.shared.f32 	%f125, [%r321];
	ld.shared.f32 	%f126, [%r321+384];
	ld.shared.f32 	%f127, [%r321+12];
	ld.shared.f32 	%f128, [%r321+396];
	ld.shared.f32 	%f129, [%r321+24];
	ld.shared.f32 	%f130, [%r321+408];
	ld.shared.f32 	%f131, [%r321+36];
	ld.shared.f32 	%f132, [%r321+420];
	ld.shared.f32 	%f133, [%r321+48];
	ld.shared.f32 	%f134, [%r321+432];
	ld.shared.f32 	%f135, [%r321+60];
	ld.shared.f32 	%f136, [%r321+444];
	ld.shared.f32 	%f137, [%r321+72];
	ld.shared.f32 	%f138, [%r321+456];
	ld.shared.f32 	%f139, [%r321+84];
	ld.shared.f32 	%f140, [%r321+468];
	ld.shared.f32 	%f141, [%r321+96];
	ld.shared.f32 	%f142, [%r321+480];
	ld.shared.f32 	%f143, [%r321+108];
	ld.shared.f32 	%f144, [%r321+492];
	ld.shared.f32 	%f145, [%r321+120];
	ld.shared.f32 	%f146, [%r321+504];
	ld.shared.f32 	%f147, [%r321+132];
	ld.shared.f32 	%f148, [%r321+516];
	ld.shared.f32 	%f149, [%r321+144];
	ld.shared.f32 	%f150, [%r321+528];
	ld.shared.f32 	%f151, [%r321+156];
	ld.shared.f32 	%f152, [%r321+540];
	ld.shared.f32 	%f153, [%r321+168];
	ld.shared.f32 	%f154, [%r321+552];
	ld.shared.f32 	%f155, [%r321+180];
	ld.shared.f32 	%f156, [%r321+564];
	fma.rn.f32 	%f157, %f117, %f125, %f807;
	fma.rn.f32 	%f158, %f117, %f126, %f805;
	fma.rn.f32 	%f159, %f117, %f141, %f806;
	fma.rn.f32 	%f160, %f117, %f142, %f804;
	fma.rn.f32 	%f161, %f118, %f127, %f157;
	fma.rn.f32 	%f162, %f118, %f128, %f158;
	fma.rn.f32 	%f163, %f118, %f143, %f159;
	fma.rn.f32 	%f164, %f118, %f144, %f160;
	fma.rn.f32 	%f165, %f119, %f129, %f161;
	fma.rn.f32 	%f166, %f119, %f130, %f162;
	fma.rn.f32 	%f167, %f119, %f145, %f163;
	fma.rn.f32 	%f168, %f119, %f146, %f164;
	fma.rn.f32 	%f169, %f120, %f131, %f165;
	fma.rn.f32 	%f170, %f120, %f132, %f166;
	fma.rn.f32 	%f171, %f120, %f147, %f167;
	fma.rn.f32 	%f172, %f120, %f148, %f168;
	fma.rn.f32 	%f173, %f121, %f133, %f169;
	fma.rn.f32 	%f174, %f121, %f134, %f170;
	fma.rn.f32 	%f175, %f121, %f149, %f171;
	fma.rn.f32 	%f176, %f121, %f150, %f172;
	fma.rn.f32 	%f177, %f122, %f135, %f173;
	fma.rn.f32 	%f178, %f122, %f136, %f174;
	fma.rn.f32 	%f179, %f122, %f151, %f175;
	fma.rn.f32 	%f180, %f122, %f152, %f176;
	fma.rn.f32 	%f181, %f123, %f137, %f177;
	fma.rn.f32 	%f182, %f123, %f138, %f178;
	fma.rn.f32 	%f183, %f123, %f153, %f179;
	fma.rn.f32 	%f184, %f123, %f154, %f180;
	fma.rn.f32 	%f185, %f124, %f139, %f181;
	fma.rn.f32 	%f186, %f124, %f140, %f182;
	fma.rn.f32 	%f187, %f124, %f155, %f183;
	fma.rn.f32 	%f188, %f124, %f156, %f184;
	ld.shared.f32 	%f189, [%r318+28];
	ld.shared.f32 	%f190, [%r318+112];
	ld.shared.f32 	%f191, [%r318+196];
	ld.shared.f32 	%f192, [%r318+280];
	ld.shared.f32 	%f193, [%r318+364];
	ld.shared.f32 	%f194, [%r318+448];
	ld.shared.f32 	%f195, [%r318+532];
	ld.shared.f32 	%f196, [%r318+616];
	ld.shared.f32 	%f197, [%r321+4];
	ld.shared.f32 	%f198, [%r321+388];
	ld.shared.f32 	%f199, [%r321+16];
	ld.shared.f32 	%f200, [%r321+400];
	ld.shared.f32 	%f201, [%r321+28];
	ld.shared.f32 	%f202, [%r321+412];
	ld.shared.f32 	%f203, [%r321+40];
	ld.shared.f32 	%f204, [%r321+424];
	ld.shared.f32 	%f205, [%r321+52];
	ld.shared.f32 	%f206, [%r321+436];
	ld.shared.f32 	%f207, [%r321+64];
	ld.shared.f32 	%f208, [%r321+448];
	ld.shared.f32 	%f209, [%r321+76];
	ld.shared.f32 	%f210, [%r321+460];
	ld.shared.f32 	%f211, [%r321+88];
	ld.shared.f32 	%f212, [%r321+472];
	ld.shared.f32 	%f213, [%r321+100];
	ld.shared.f32 	%f214, [%r321+484];
	ld.shared.f32 	%f215, [%r321+112];
	ld.shared.f32 	%f216, [%r321+496];
	ld.shared.f32 	%f217, [%r321+124];
	ld.shared.f32 	%f218, [%r321+508];
	ld.shared.f32 	%f219, [%r321+136];
	ld.shared.f32 	%f220, [%r321+520];
	ld.shared.f32 	%f221, [%r321+148];
	ld.shared.f32 	%f222, [%r321+532];
	ld.shared.f32 	%f223, [%r321+160];
	ld.shared.f32 	%f224, [%r321+544];
	ld.shared.f32 	%f225, [%r321+172];
	ld.shared.f32 	%f226, [%r321+556];
	ld.shared.f32 	%f227, [%r321+184];
	ld.shared.f32 	%f228, [%r321+568];
	fma.rn.f32 	%f229, %f189, %f197, %f185;
	fma.rn.f32 	%f230, %f189, %f198, %f186;
	fma.rn.f32 	%f231, %f189, %f213, %f187;
	fma.rn.f32 	%f232, %f189, %f214, %f188;
	fma.rn.f32 	%f233, %f190, %f199, %f229;
	fma.rn.f32 	%f234, %f190, %f200, %f230;
	fma.rn.f32 	%f235, %f190, %f215, %f231;
	fma.rn.f32 	%f236, %f190, %f216, %f232;
	fma.rn.f32 	%f237, %f191, %f201, %f233;
	fma.rn.f32 	%f238, %f191, %f202, %f234;
	fma.rn.f32 	%f239, %f191, %f217, %f235;
	fma.rn.f32 	%f240, %f191, %f218, %f236;
	fma.rn.f32 	%f241, %f192, %f203, %f237;
	fma.rn.f32 	%f242, %f192, %f204, %f238;
	fma.rn.f32 	%f243, %f192, %f219, %f239;
	fma.rn.f32 	%f244, %f192, %f220, %f240;
	fma.rn.f32 	%f245, %f193, %f205, %f241;
	fma.rn.f32 	%f246, %f193, %f206, %f242;
	fma.rn.f32 	%f247, %f193, %f221, %f243;
	fma.rn.f32 	%f248, %f193, %f222, %f244;
	fma.rn.f32 	%f249, %f194, %f207, %f245;
	fma.rn.f32 	%f250, %f194, %f208, %f246;
	fma.rn.f32 	%f251, %f194, %f223, %f247;
	fma.rn.f32 	%f252, %f194, %f224, %f248;
	fma.rn.f32 	%f253, %f195, %f209, %f249;
	fma.rn.f32 	%f254, %f195, %f210, %f250;
	fma.rn.f32 	%f255, %f195, %f225, %f251;
	fma.rn.f32 	%f256, %f195, %f226, %f252;
	fma.rn.f32 	%f257, %f196, %f211, %f253;
	fma.rn.f32 	%f258, %f196, %f212, %f254;
	fma.rn.f32 	%f259, %f196, %f227, %f255;
	fma.rn.f32 	%f260, %f196, %f228, %f256;
	ld.shared.f32 	%f261, [%r318+56];
	ld.shared.f32 	%f262, [%r318+140];
	ld.shared.f32 	%f263, [%r318+224];
	ld.shared.f32 	%f264, [%r318+308];
	ld.shared.f32 	%f265, [%r318+392];
	ld.shared.f32 	%f266, [%r318+476];
	ld.shared.f32 	%f267, [%r318+560];
	ld.shared.f32 	%f268, [%r318+644];
	ld.shared.f32 	%f269, [%r321+8];
	ld.shared.f32 	%f270, [%r321+392];
	ld.shared.f32 	%f271, [%r321+20];
	ld.shared.f32 	%f272, [%r321+404];
	ld.shared.f32 	%f273, [%r321+32];
	ld.shared.f32 	%f274, [%r321+416];
	ld.shared.f32 	%f275, [%r321+44];
	ld.shared.f32 	%f276, [%r321+428];
	ld.shared.f32 	%f277, [%r321+56];
	ld.shared.f32 	%f278, [%r321+440];
	ld.shared.f32 	%f279, [%r321+68];
	ld.shared.f32 	%f280, [%r321+452];
	ld.shared.f32 	%f281, [%r321+80];
	ld.shared.f32 	%f282, [%r321+464];
	ld.shared.f32 	%f283, [%r321+92];
	ld.shared.f32 	%f284, [%r321+476];
	ld.shared.f32 	%f285, [%r321+104];
	ld.shared.f32 	%f286, [%r321+488];
	ld.shared.f32 	%f287, [%r321+116];
	ld.shared.f32 	%f288, [%r321+500];
	ld.shared.f32 	%f289, [%r321+128];
	ld.shared.f32 	%f290, [%r321+512];
	ld.shared.f32 	%f291, [%r321+140];
	ld.shared.f32 	%f292, [%r321+524];
	ld.shared.f32 	%f293, [%r321+152];
	ld.shared.f32 	%f294, [%r321+536];
	ld.shared.f32 	%f295, [%r321+164];
	ld.shared.f32 	%f296, [%r321+548];
	ld.shared.f32 	%f297, [%r321+176];
	ld.shared.f32 	%f298, [%r321+560];
	ld.shared.f32 	%f299, [%r321+188];
	ld.shared.f32 	%f300, [%r321+572];
	fma.rn.f32 	%f301, %f261, %f269, %f257;
	fma.rn.f32 	%f302, %f261, %f270, %f258;
	fma.rn.f32 	%f303, %f261, %f285, %f259;
	fma.rn.f32 	%f304, %f261, %f286, %f260;
	fma.rn.f32 	%f305, %f262, %f271, %f301;
	fma.rn.f32 	%f306, %f262, %f272, %f302;
	fma.rn.f32 	%f307, %f262, %f287, %f303;
	fma.rn.f32 	%f308, %f262, %f288, %f304;
	fma.rn.f32 	%f309, %f263, %f273, %f305;
	fma.rn.f32 	%f310, %f263, %f274, %f306;
	fma.rn.f32 	%f311, %f263, %f289, %f307;
	fma.rn.f32 	%f312, %f263, %f290, %f308;
	fma.rn.f32 	%f313, %f264, %f275, %f309;
	fma.rn.f32 	%f314, %f264, %f276, %f310;
	fma.rn.f32 	%f315, %f264, %f291, %f311;
	fma.rn.f32 	%f316, %f264, %f292, %f312;
	fma.rn.f32 	%f317, %f265, %f277, %f313;
	fma.rn.f32 	%f318, %f265, %f278, %f314;
	fma.rn.f32 	%f319, %f265, %f293, %f315;
	fma.rn.f32 	%f320, %f265, %f294, %f316;
	fma.rn.f32 	%f321, %f266, %f279, %f317;
	fma.rn.f32 	%f322, %f266, %f280, %f318;
	fma.rn.f32 	%f323, %f266, %f295, %f319;
	fma.rn.f32 	%f324, %f266, %f296, %f320;
	fma.rn.f32 	%f325, %f267, %f281, %f321;
	fma.rn.f32 	%f326, %f267, %f282, %f322;
	fma.rn.f32 	%f327, %f267, %f297, %f323;
	fma.rn.f32 	%f328, %f267, %f298, %f324;
	fma.rn.f32 	%f29, %f268, %f283, %f325;
	fma.rn.f32 	%f30, %f268, %f284, %f326;
	fma.rn.f32 	%f31, %f268, %f299, %f327;
	fma.rn.f32 	%f32, %f268, %f300, %f328;
	bar.sync 	0;
	mov.f32 	%f820, 0f00000000;
	not.pred 	%p219, %p13;
	@%p219 bra 	$L__BB0_55;
	mul.wide.s32 	%rd65, %r418, 4;
	add.s64 	%rd66, %rd30, %rd65;
	ld.global.nc.f32 	%f820, [%rd66+-4];
$L__BB0_55:
	mov.u32 	%r322, %tid.z;
	mul.lo.s32 	%r323, %r58, 12;
	mad.lo.s32 	%r324, %r322, 84, %r323;
	shl.b32 	%r325, %r324, 2;
	mov.u32 	%r326, _ZZ24default_function_kernel0E15pad_temp_shared;
	add.s32 	%r59, %r326, %r325;
	st.shared.f32 	[%r59], %f820;
	mov.f32 	%f821, 0f00000000;
	not.pred 	%p220, %p14;
	@%p220 bra 	$L__BB0_57;
	mul.wide.s32 	%rd67, %r416, 4;
	add.s64 	%rd68, %rd30, %rd67;
	ld.global.nc.f32 	%f821, [%rd68+-4];
$L__BB0_57:
	st.shared.f32 	[%r59+4], %f821;
	mov.f32 	%f822, 0f00000000;
	not.pred 	%p221, %p15;
	@%p221 bra 	$L__BB0_59;
	mul.wide.s32 	%rd69, %r415, 4;
	add.s64 	%rd70, %rd30, %rd69;
	ld.global.nc.f32 	%f822, [%rd70+-4];
$L__BB0_59:
	st.shared.f32 	[%r59+8], %f822;
	mov.f32 	%f823, 0f00000000;
	not.pred 	%p222, %p16;
	@%p222 bra 	$L__BB0_61;
	mul.wide.s32 	%rd71, %r414, 4;
	add.s64 	%rd72, %rd30, %rd71;
	ld.global.nc.f32 	%f823, [%rd72+-4];
$L__BB0_61:
	st.shared.f32 	[%r59+12], %f823;
	mov.f32 	%f824, 0f00000000;
	not.pred 	%p223, %p17;
	@%p223 bra 	$L__BB0_63;
	mul.wide.s32 	%rd73, %r417, 4;
	add.s64 	%rd74, %rd30, %rd73;
	ld.global.nc.f32 	%f824, [%rd74+-4];
$L__BB0_63:
	st.shared.f32 	[%r59+16], %f824;
	mov.f32 	%f825, 0f00000000;
	not.pred 	%p224, %p18;
	@%p224 bra 	$L__BB0_65;
	mul.wide.s32 	%rd75, %r419, 4;
	add.s64 	%rd76, %rd30, %rd75;
	ld.global.nc.f32 	%f825, [%rd76+-4];
$L__BB0_65:
	st.shared.f32 	[%r59+20], %f825;
	mov.f32 	%f826, 0f00000000;
	not.pred 	%p225, %p19;
	@%p225 bra 	$L__BB0_67;
	mul.wide.s32 	%rd77, %r420, 4;
	add.s64 	%rd78, %rd30, %rd77;
	ld.global.nc.f32 	%f826, [%rd78+-4];
$L__BB0_67:
	st.shared.f32 	[%r59+24], %f826;
	mov.f32 	%f827, 0f00000000;
	not.pred 	%p226, %p20;
	@%p226 bra 	$L__BB0_69;
	mul.wide.s32 	%rd79, %r421, 4;
	add.s64 	%rd80, %rd30, %rd79;
	ld.global.nc.f32 	%f827, [%rd80+-4];
$L__BB0_69:
	st.shared.f32 	[%r59+28], %f827;
	mov.f32 	%f828, 0f00000000;
	not.pred 	%p227, %p21;
	@%p227 bra 	$L__BB0_71;
	mul.wide.s32 	%rd81, %r422, 4;
	add.s64 	%rd82, %rd30, %rd81;
	ld.global.nc.f32 	%f828, [%rd82+-4];
$L__BB0_71:
	st.shared.f32 	[%r59+32], %f828;
	mov.f32 	%f829, 0f00000000;
	not.pred 	%p228, %p22;
	@%p228 bra 	$L__BB0_73;
	mul.wide.s32 	%rd83, %r423, 4;
	add.s64 	%rd84, %rd30, %rd83;
	ld.global.nc.f32 	%f829, [%rd84+-4];
$L__BB0_73:
	st.shared.f32 	[%r59+36], %f829;
	mov.f32 	%f830, 0f00000000;
	not.pred 	%p229, %p23;
	@%p229 bra 	$L__BB0_75;
	mul.wide.s32 	%rd85, %r424, 4;
	add.s64 	%rd86, %rd30, %rd85;
	ld.global.nc.f32 	%f830, [%rd86+-4];
$L__BB0_75:
	st.shared.f32 	[%r59+40], %f830;
	mov.f32 	%f831, 0f00000000;
	not.pred 	%p230, %p24;
	@%p230 bra 	$L__BB0_77;
	mul.wide.s32 	%rd87, %r425, 4;
	add.s64 	%rd88, %rd30, %rd87;
	ld.global.nc.f32 	%f831, [%rd88+-4];
$L__BB0_77:
	mov.u32 	%r327, %tid.z;
	mul.lo.s32 	%r329, %r58, 14;
	mad.lo.s32 	%r330, %r327, 96, %r329;
	shl.b32 	%r331, %r330, 2;
	mov.u32 	%r332, _ZZ24default_function_kernel0E13kernel_shared;
	add.s32 	%r61, %r332, %r331;
	st.shared.f32 	[%r59+44], %f831;
	setp.gt.u32 	%p231, %r1, 7;
	setp.gt.u32 	%p232, %r2, 63;
	or.pred  	%p233, %p231, %p232;
	setp.gt.u32 	%p234, %r330, 191;
	or.pred  	%p235, %p233, %p234;
	setp.gt.u32 	%p236, %r58, 6;
	or.pred  	%p237, %p235, %p236;
	@%p237 bra 	$L__BB0_79;
	add.s64 	%rd89, %rd149, %rd1;
	ld.global.nc.f32 	%f340, [%rd89+-4];
	st.shared.f32 	[%r61], %f340;
$L__BB0_79:
	setp.gt.u32 	%p238, %r3, 7;
	setp.gt.u32 	%p239, %r4, 63;
	or.pred  	%p240, %p238, %p239;
	setp.gt.u32 	%p241, %r330, 190;
	or.pred  	%p242, %p240, %p241;
	setp.gt.u32 	%p243, %r58, 6;
	or.pred  	%p244, %p242, %p243;
	@%p244 bra 	$L__BB0_81;
	add.s64 	%rd90, %rd149, %rd3;
	ld.global.nc.f32 	%f341, [%rd90+-4];
	st.shared.f32 	[%r61+4], %f341;
$L__BB0_81:
	setp.gt.u32 	%p245, %r5, 7;
	setp.gt.u32 	%p246, %r6, 63;
	or.pred  	%p247, %p245, %p246;
	setp.gt.u32 	%p248, %r330, 189;
	or.pred  	%p249, %p247, %p248;
	setp.gt.u32 	%p250, %r58, 6;
	or.pred  	%p251, %p249, %p250;
	@%p251 bra 	$L__BB0_83;
	add.s64 	%rd91, %rd149, %rd4;
	ld.global.nc.f32 	%f342, [%rd91+-4];
	st.shared.f32 	[%r61+8], %f342;
$L__BB0_83:
	setp.gt.u32 	%p252, %r7, 7;
	setp.gt.u32 	%p253, %r8, 63;
	or.pred  	%p254, %p252, %p253;
	setp.gt.u32 	%p255, %r330, 188;
	or.pred  	%p256, %p254, %p255;
	setp.gt.u32 	%p257, %r58, 6;
	or.pred  	%p258, %p256, %p257;
	@%p258 bra 	$L__BB0_85;
	add.s64 	%rd92, %rd149, %rd5;
	ld.global.nc.f32 	%f343, [%rd92+-4];
	st.shared.f32 	[%r61+12], %f343;
$L__BB0_85:
	setp.gt.u32 	%p259, %r9, 7;
	setp.gt.u32 	%p260, %r10, 63;
	or.pred  	%p261, %p259, %p260;
	setp.gt.u32 	%p262, %r330, 187;
	or.pred  	%p263, %p261, %p262;
	setp.gt.u32 	%p264, %r58, 6;
	or.pred  	%p265, %p263, %p264;
	@%p265 bra 	$L__BB0_87;
	add.s64 	%rd93, %rd149, %rd6;
	ld.global.nc.f32 	%f344, [%rd93+-4];
	st.shared.f32 	[%r61+16], %f344;
$L__BB0_87:
	setp.gt.u32 	%p266, %r11, 7;
	setp.gt.u32 	%p267, %r12, 63;
	or.pred  	%p268, %p266, %p267;
	setp.gt.u32 	%p269, %r330, 186;
	or.pred  	%p270, %p268, %p269;
	setp.gt.u32 	%p271, %r58, 6;
	or.pred  	%p272, %p270, %p271;
	@%p272 bra 	$L__BB0_89;
	add.s64 	%rd94, %rd149, %rd7;
	ld.global.nc.f32 	%f345, [%rd94+-4];
	st.shared.f32 	[%r61+20], %f345;
$L__BB0_89:
	setp.gt.u32 	%p273, %r13, 7;
	setp.gt.u32 	%p274, %r14, 63;
	or.pred  	%p275, %p273, %p274;
	setp.gt.u32 	%p276, %r330, 185;
	or.pred  	%p277, %p275, %p276;
	setp.gt.u32 	%p278, %r58, 6;
	or.pred  	%p279, %p277, %p278;
	@%p279 bra 	$L__BB0_91;
	add.s64 	%rd95, %rd149, %rd8;
	ld.global.nc.f32 	%f346, [%rd95+-4];
	st.shared.f32 	[%r61+24], %f346;
$L__BB0_91:
	setp.gt.u32 	%p280, %r15, 7;
	setp.gt.u32 	%p281, %r16, 63;
	or.pred  	%p282, %p280, %p281;
	setp.gt.u32 	%p283, %r330, 184;
	or.pred  	%p284, %p282, %p283;
	setp.gt.u32 	%p285, %r58, 6;
	or.pred  	%p286, %p284, %p285;
	@%p286 bra 	$L__BB0_93;
	add.s64 	%rd96, %rd149, %rd9;
	ld.global.nc.f32 	%f347, [%rd96+-4];
	st.shared.f32 	[%r61+28], %f347;
$L__BB0_93:
	setp.gt.u32 	%p287, %r17, 7;
	setp.gt.u32 	%p288, %r18, 63;
	or.pred  	%p289, %p287, %p288;
	setp.gt.u32 	%p290, %r330, 183;
	or.pred  	%p291, %p289, %p290;
	setp.gt.u32 	%p292, %r58, 6;
	or.pred  	%p293, %p291, %p292;
	@%p293 bra 	$L__BB0_95;
	add.s64 	%rd97, %rd149, %rd10;
	ld.global.nc.f32 	%f348, [%rd97+-4];
	st.shared.f32 	[%r61+32], %f348;
$L__BB0_95:
	setp.gt.u32 	%p294, %r19, 7;
	setp.gt.u32 	%p295, %r20, 63;
	or.pred  	%p296, %p294, %p295;
	setp.gt.u32 	%p297, %r330, 182;
	or.pred  	%p298, %p296, %p297;
	setp.gt.u32 	%p299, %r58, 6;
	or.pred  	%p300, %p298, %p299;
	@%p300 bra 	$L__BB0_97;
	add.s64 	%rd98, %rd149, %rd11;
	ld.global.nc.f32 	%f349, [%rd98+-4];
	st.shared.f32 	[%r61+36], %f349;
$L__BB0_97:
	setp.gt.u32 	%p301, %r21, 7;
	setp.gt.u32 	%p302, %r22, 63;
	or.pred  	%p303, %p301, %p302;
	setp.gt.u32 	%p304, %r330, 181;
	or.pred  	%p305, %p303, %p304;
	setp.gt.u32 	%p306, %r58, 6;
	or.pred  	%p307, %p305, %p306;
	@%p307 bra 	$L__BB0_99;
	add.s64 	%rd99, %rd149, %rd12;
	ld.global.nc.f32 	%f350, [%rd99+-4];
	st.shared.f32 	[%r61+40], %f350;
$L__BB0_99:
	setp.gt.u32 	%p308, %r23, 7;
	setp.gt.u32 	%p309, %r24, 63;
	or.pred  	%p310, %p308, %p309;
	setp.gt.u32 	%p311, %r330, 180;
	or.pred  	%p312, %p310, %p311;
	setp.gt.u32 	%p313, %r58, 6;
	or.pred  	%p314, %p312, %p313;
	@%p314 bra 	$L__BB0_101;
	add.s64 	%rd100, %rd149, %rd13;
	ld.global.nc.f32 	%f351, [%rd100+-4];
	st.shared.f32 	[%r61+44], %f351;
$L__BB0_101:
	setp.gt.u32 	%p315, %r25, 7;
	setp.gt.u32 	%p316, %r26, 63;
	or.pred  	%p317, %p315, %p316;
	setp.gt.u32 	%p318, %r330, 179;
	or.pred  	%p319, %p317, %p318;
	setp.gt.u32 	%p320, %r58, 5;
	or.pred  	%p321, %p319, %p320;
	@%p321 bra 	$L__BB0_103;
	add.s64 	%rd101, %rd149, %rd14;
	ld.global.nc.f32 	%f352, [%rd101+-4];
	st.shared.f32 	[%r61+48], %f352;
$L__BB0_103:
	setp.gt.u32 	%p322, %r27, 7;
	setp.gt.u32 	%p323, %r28, 63;
	or.pred  	%p324, %p322, %p323;
	setp.gt.u32 	%p325, %r330, 178;
	or.pred  	%p326, %p324, %p325;
	setp.gt.u32 	%p327, %r58, 5;
	or.pred  	%p328, %p326, %p327;
	@%p328 bra 	$L__BB0_105;
	add.s64 	%rd102, %rd149, %rd15;
	ld.global.nc.f32 	%f353, [%rd102+-4];
	st.shared.f32 	[%r61+52], %f353;
$L__BB0_105:
	ld.param.u64 	%rd147, [default_function_kernel0_param_0];
	cvta.to.global.u64 	%rd103, %rd147;
	add.s64 	%rd31, %rd103, 8;
	bar.sync 	0;
	mov.u32 	%r62, %tid.x;
	shl.b32 	%r360, %r62, 2;
	mov.u32 	%r361, _ZZ24default_function_kernel0E15pad_temp_shared;
	add.s32 	%r362, %r361, %r360;
	ld.shared.f32 	%f355, [%r362];
	ld.shared.f32 	%f356, [%r362+84];
	ld.shared.f32 	%f357, [%r362+168];
	ld.shared.f32 	%f358, [%r362+252];
	ld.shared.f32 	%f359, [%r362+336];
	ld.shared.f32 	%f360, [%r362+420];
	ld.shared.f32 	%f361, [%r362+504];
	ld.shared.f32 	%f362, [%r362+588];
	mov.u32 	%r363, %tid.z;
	mov.u32 	%r364, _ZZ24default_function_kernel0E13kernel_shared;
	mad.lo.s32 	%r365, %r363, 192, %r364;
	ld.shared.f32 	%f363, [%r365];
	ld.shared.f32 	%f364, [%r365+384];
	ld.shared.f32 	%f365, [%r365+12];
	ld.shared.f32 	%f366, [%r365+396];
	ld.shared.f32 	%f367, [%r365+24];
	ld.shared.f32 	%f368, [%r365+408];
	ld.shared.f32 	%f369, [%r365+36];
	ld.shared.f32 	%f370, [%r365+420];
	ld.shared.f32 	%f371, [%r365+48];
	ld.shared.f32 	%f372, [%r365+432];
	ld.shared.f32 	%f373, [%r365+60];
	ld.shared.f32 	%f374, [%r365+444];
	ld.shared.f32 	%f375, [%r365+72];
	ld.shared.f32 	%f376, [%r365+456];
	ld.shared.f32 	%f377, [%r365+84];
	ld.shared.f32 	%f378, [%r365+468];
	ld.shared.f32 	%f379, [%r365+96];
	ld.shared.f32 	%f380, [%r365+480];
	ld.shared.f32 	%f381, [%r365+108];
	ld.shared.f32 	%f382, [%r365+492];
	ld.shared.f32 	%f383, [%r365+120];
	ld.shared.f32 	%f384, [%r365+504];
	ld.shared.f32 	%f385, [%r365+132];
	ld.shared.f32 	%f386, [%r365+516];
	ld.shared.f32 	%f387, [%r365+144];
	ld.shared.f32 	%f388, [%r365+528];
	ld.shared.f32 	%f389, [%r365+156];
	ld.shared.f32 	%f390, [%r365+540];
	ld.shared.f32 	%f391, [%r365+168];
	ld.shared.f32 	%f392, [%r365+552];
	ld.shared.f32 	%f393, [%r365+180];
	ld.shared.f32 	%f394, [%r365+564];
	fma.rn.f32 	%f395, %f355, %f363, %f29;
	fma.rn.f32 	%f396, %f355, %f364, %f30;
	fma.rn.f32 	%f397, %f355, %f379, %f31;
	fma.rn.f32 	%f398, %f355, %f380, %f32;
	fma.rn.f32 	%f399, %f356, %f365, %f395;
	fma.rn.f32 	%f400, %f356, %f366, %f396;
	fma.rn.f32 	%f401, %f356, %f381, %f397;
	fma.rn.f32 	%f402, %f356, %f382, %f398;
	fma.rn.f32 	%f403, %f357, %f367, %f399;
	fma.rn.f32 	%f404, %f357, %f368, %f400;
	fma.rn.f32 	%f405, %f357, %f383, %f401;
	fma.rn.f32 	%f406, %f357, %f384, %f402;
	fma.rn.f32 	%f407, %f358, %f369, %f403;
	fma.rn.f32 	%f408, %f358, %f370, %f404;
	fma.rn.f32 	%f409, %f358, %f385, %f405;
	fma.rn.f32 	%f410, %f358, %f386, %f406;
	fma.rn.f32 	%f411, %f359, %f371, %f407;
	fma.rn.f32 	%f412, %f359, %f372, %f408;
	fma.rn.f32 	%f413, %f359, %f387, %f409;
	fma.rn.f32 	%f414, %f359, %f388, %f410;
	fma.rn.f32 	%f415, %f360, %f373, %f411;
	fma.rn.f32 	%f416, %f360, %f374, %f412;
	fma.rn.f32 	%f417, %f360, %f389, %f413;
	fma.rn.f32 	%f418, %f360, %f390, %f414;
	fma.rn.f32 	%f419, %f361, %f375, %f415;
	fma.rn.f32 	%f420, %f361, %f376, %f416;
	fma.rn.f32 	%f421, %f361, %f391, %f417;
	fma.rn.f32 	%f422, %f361, %f392, %f418;
	fma.rn.f32 	%f423, %f362, %f377, %f419;
	fma.rn.f32 	%f424, %f362, %f378, %f420;
	fma.rn.f32 	%f425, %f362, %f393, %f421;
	fma.rn.f32 	%f426, %f362, %f394, %f422;
	ld.shared.f32 	%f427, [%r362+28];
	ld.shared.f32 	%f428, [%r362+112];
	ld.shared.f32 	%f429, [%r362+196];
	ld.shared.f32 	%f430, [%r362+280];
	ld.shared.f32 	%f431, [%r362+364];
	ld.shared.f32 	%f432, [%r362+448];
	ld.shared.f32 	%f433, [%r362+532];
	ld.shared.f32 	%f434, [%r362+616];
	ld.shared.f32 	%f435, [%r365+4];
	ld.shared.f32 	%f436, [%r365+388];
	ld.shared.f32 	%f437, [%r365+16];
	ld.shared.f32 	%f438, [%r365+400];
	ld.shared.f32 	%f439, [%r365+28];
	ld.shared.f32 	%f440, [%r365+412];
	ld.shared.f32 	%f441, [%r365+40];
	ld.shared.f32 	%f442, [%r365+424];
	ld.shared.f32 	%f443, [%r365+52];
	ld.shared.f32 	%f444, [%r365+436];
	ld.shared.f32 	%f445, [%r365+64];
	ld.shared.f32 	%f446, [%r365+448];
	ld.shared.f32 	%f447, [%r365+76];
	ld.shared.f32 	%f448, [%r365+460];
	ld.shared.f32 	%f449, [%r365+88];
	ld.shared.f32 	%f450, [%r365+472];
	ld.shared.f32 	%f451, [%r365+100];
	ld.shared.f32 	%f452, [%r365+484];
	ld.shared.f32 	%f453, [%r365+112];
	ld.shared.f32 	%f454, [%r365+496];
	ld.shared.f32 	%f455, [%r365+124];
	ld.shared.f32 	%f456, [%r365+508];
	ld.shared.f32 	%f457, [%r365+136];
	ld.shared.f32 	%f458, [%r365+520];
	ld.shared.f32 	%f459, [%r365+148];
	ld.shared.f32 	%f460, [%r365+532];
	ld.shared.f32 	%f461, [%r365+160];
	ld.shared.f32 	%f462, [%r365+544];
	ld.shared.f32 	%f463, [%r365+172];
	ld.shared.f32 	%f464, [%r365+556];
	ld.shared.f32 	%f465, [%r365+184];
	ld.shared.f32 	%f466, [%r365+568];
	fma.rn.f32 	%f467, %f427, %f435, %f423;
	fma.rn.f32 	%f468, %f427, %f436, %f424;
	fma.rn.f32 	%f469, %f427, %f451, %f425;
	fma.rn.f32 	%f470, %f427, %f452, %f426;
	fma.rn.f32 	%f471, %f428, %f437, %f467;
	fma.rn.f32 	%f472, %f428, %f438, %f468;
	fma.rn.f32 	%f473, %f428, %f453, %f469;
	fma.rn.f32 	%f474, %f428, %f454, %f470;
	fma.rn.f32 	%f475, %f429, %f439, %f471;
	fma.rn.f32 	%f476, %f429, %f440, %f472;
	fma.rn.f32 	%f477, %f429, %f455, %f473;
	fma.rn.f32 	%f478, %f429, %f456, %f474;
	fma.rn.f32 	%f479, %f430, %f441, %f475;
	fma.rn.f32 	%f480, %f430, %f442, %f476;
	fma.rn.f32 	%f481, %f430, %f457, %f477;
	fma.rn.f32 	%f482, %f430, %f458, %f478;
	fma.rn.f32 	%f483, %f431, %f443, %f479;
	fma.rn.f32 	%f484, %f431, %f444, %f480;
	fma.rn.f32 	%f485, %f431, %f459, %f481;
	fma.rn.f32 	%f486, %f431, %f460, %f482;
	fma.rn.f32 	%f487, %f432, %f445, %f483;
	fma.rn.f32 	%f488, %f432, %f446, %f484;
	fma.rn.f32 	%f489, %f432, %f461, %f485;
	fma.rn.f32 	%f490, %f432, %f462, %f486;
	fma.rn.f32 	%f491, %f433, %f447, %f487;
	fma.rn.f32 	%f492, %f433, %f448, %f488;
	fma.rn.f32 	%f493, %f433, %f463, %f489;
	fma.rn.f32 	%f494, %f433, %f464, %f490;
	fma.rn.f32 	%f495, %f434, %f449, %f491;
	fma.rn.f32 	%f496, %f434, %f450, %f492;
	fma.rn.f32 	%f497, %f434, %f465, %f493;
	fma.rn.f32 	%f498, %f434, %f466, %f494;
	ld.shared.f32 	%f499, [%r362+56];
	ld.shared.f32 	%f500, [%r362+140];
	ld.shared.f32 	%f501, [%r362+224];
	ld.shared.f32 	%f502, [%r362+308];
	ld.shared.f32 	%f503, [%r362+392];
	ld.shared.f32 	%f504, [%r362+476];
	ld.shared.f32 	%f505, [%r362+560];
	ld.shared.f32 	%f506, [%r362+644];
	ld.shared.f32 	%f507, [%r365+8];
	ld.shared.f32 	%f508, [%r365+392];
	ld.shared.f32 	%f509, [%r365+20];
	ld.shared.f32 	%f510, [%r365+404];
	ld.shared.f32 	%f511, [%r365+32];
	ld.shared.f32 	%f512, [%r365+416];
	ld.shared.f32 	%f513, [%r365+44];
	ld.shared.f32 	%f514, [%r365+428];
	ld.shared.f32 	%f515, [%r365+56];
	ld.shared.f32 	%f516, [%r365+440];
	ld.shared.f32 	%f517, [%r365+68];
	ld.shared.f32 	%f518, [%r365+452];
	ld.shared.f32 	%f519, [%r365+80];
	ld.shared.f32 	%f520, [%r365+464];
	ld.shared.f32 	%f521, [%r365+92];
	ld.shared.f32 	%f522, [%r365+476];
	ld.shared.f32 	%f523, [%r365+104];
	ld.shared.f32 	%f524, [%r365+488];
	ld.shared.f32 	%f525, [%r365+116];
	ld.shared.f32 	%f526, [%r365+500];
	ld.shared.f32 	%f527, [%r365+128];
	ld.shared.f32 	%f528, [%r365+512];
	ld.shared.f32 	%f529, [%r365+140];
	ld.shared.f32 	%f530, [%r365+524];
	ld.shared.f32 	%f531, [%r365+152];
	ld.shared.f32 	%f532, [%r365+536];
	ld.shared.f32 	%f533, [%r365+164];
	ld.shared.f32 	%f534, [%r365+548];
	ld.shared.f32 	%f535, [%r365+176];
	ld.shared.f32 	%f536, [%r365+560];
	ld.shared.f32 	%f537, [%r365+188];
	ld.shared.f32 	%f538, [%r365+572];
	fma.rn.f32 	%f539, %f499, %f507, %f495;
	fma.rn.f32 	%f540, %f499, %f508, %f496;
	fma.rn.f32 	%f541, %f499, %f523, %f497;
	fma.rn.f32 	%f542, %f499, %f524, %f498;
	fma.rn.f32 	%f543, %f500, %f509, %f539;
	fma.rn.f32 	%f544, %f500, %f510, %f540;
	fma.rn.f32 	%f545, %f500, %f525, %f541;
	fma.rn.f32 	%f546, %f500, %f526, %f542;
	fma.rn.f32 	%f547, %f501, %f511, %f543;
	fma.rn.f32 	%f548, %f501, %f512, %f544;
	fma.rn.f32 	%f549, %f501, %f527, %f545;
	fma.rn.f32 	%f550, %f501, %f528, %f546;
	fma.rn.f32 	%f551, %f502, %f513, %f547;
	fma.rn.f32 	%f552, %f502, %f514, %f548;
	fma.rn.f32 	%f553, %f502, %f529, %f549;
	fma.rn.f32 	%f554, %f502, %f530, %f550;
	fma.rn.f32 	%f555, %f503, %f515, %f551;
	fma.rn.f32 	%f556, %f503, %f516, %f552;
	fma.rn.f32 	%f557, %f503, %f531, %f553;
	fma.rn.f32 	%f558, %f503, %f532, %f554;
	fma.rn.f32 	%f559, %f504, %f517, %f555;
	fma.rn.f32 	%f560, %f504, %f518, %f556;
	fma.rn.f32 	%f561, %f504, %f533, %f557;
	fma.rn.f32 	%f562, %f504, %f534, %f558;
	fma.rn.f32 	%f563, %f505, %f519, %f559;
	fma.rn.f32 	%f564, %f505, %f520, %f560;
	fma.rn.f32 	%f565, %f505, %f535, %f561;
	fma.rn.f32 	%f566, %f505, %f536, %f562;
	fma.rn.f32 	%f57, %f506, %f521, %f563;
	fma.rn.f32 	%f58, %f506, %f522, %f564;
	fma.rn.f32 	%f59, %f506, %f537, %f565;
	fma.rn.f32 	%f60, %f506, %f538, %f566;
	bar.sync 	0;
	mov.f32 	%f832, 0f00000000;
	@%p329 bra 	$L__BB0_107;
	mul.wide.s32 	%rd104, %r418, 4;
	add.s64 	%rd105, %rd31, %rd104;
	ld.global.nc.f32 	%f832, [%rd105];
$L__BB0_107:
	mov.u32 	%r366, %tid.z;
	mul.lo.s32 	%r367, %r62, 12;
	mad.lo.s32 	%r368, %r366, 84, %r367;
	shl.b32 	%r369, %r368, 2;
	mov.u32 	%r370, _ZZ24default_function_kernel0E15pad_temp_shared;
	add.s32 	%r63, %r370, %r369;
	st.shared.f32 	[%r63], %f832;
	mov.f32 	%f833, 0f00000000;
	@%p330 bra 	$L__BB0_109;
	mul.wide.s32 	%rd106, %r416, 4;
	add.s64 	%rd107, %rd31, %rd106;
	ld.global.nc.f32 	%f833, [%rd107];
$L__BB0_109:
	st.shared.f32 	[%r63+4], %f833;
	mov.f32 	%f834, 0f00000000;
	@%p331 bra 	$L__BB0_111;
	mul.wide.s32 	%rd108, %r415, 4;
	add.s64 	%rd109, %rd31, %rd108;
	ld.global.nc.f32 	%f834, [%rd109];
$L__BB0_111:
	st.shared.f32 	[%r63+8], %f834;
	mov.f32 	%f835, 0f00000000;
	@%p332 bra 	$L__BB0_113;
	mul.wide.s32 	%rd110, %r414, 4;
	add.s64 	%rd111, %rd31, %rd110;
	ld.global.nc.f32 	%f835, [%rd111];
$L__BB0_113:
	st.shared.f32 	[%r63+12], %f835;
	mov.f32 	%f836, 0f00000000;
	@%p333 bra 	$L__BB0_115;
	mul.wide.s32 	%rd112, %r417, 4;
	add.s64 	%rd113, %rd31, %rd112;
	ld.global.nc.f32 	%f836, [%rd113];
$L__BB0_115:
	st.shared.f32 	[%r63+16], %f836;
	mov.f32 	%f837, 0f00000000;
	@%p334 bra 	$L__BB0_117;
	mul.wide.s32 	%rd114, %r419, 4;
	add.s64 	%rd115, %rd31, %rd114;
	ld.global.nc.f32 	%f837, [%rd115];
$L__BB0_117:
	st.shared.f32 	[%r63+20], %f837;
	mov.f32 	%f838, 0f00000000;
	@%p335 bra 	$L__BB0_119;
	mul.wide.s32 	%rd116, %r420, 4;
	add.s64 	%rd117, %rd31, %rd116;
	ld.global.nc.f32 	%f838, [%rd117];
$L__BB0_119:
	st.shared.f32 	[%r63+24], %f838;
	mov.f32 	%f839, 0f00000000;
	@%p336 bra 	$L__BB0_121;
	mul.wide.s32 	%rd118, %r421, 4;
	add.s64 	%rd119, %rd31, %rd118;
	ld.global.nc.f32 	%f839, [%rd119];
$L__BB0_121:
	st.shared.f32 	[%r63+28], %f839;
	mov.f32 	%f840, 0f00000000;
	@%p337 bra 	$L__BB0_123;
	mul.wide.s32 	%rd120, %r422, 4;
	add.s64 	%rd121, %rd31, %rd120;
	ld.global.nc.f32 	%f840, [%rd121];
$L__BB0_123:
	st.shared.f32 	[%r63+32], %f840;
	mov.f32 	%f841, 0f00000000;
	@%p338 bra 	$L__BB0_125;
	mul.wide.s32 	%rd122, %r423, 4;
	add.s64 	%rd123, %rd31, %rd122;
	ld.global.nc.f32 	%f841, [%rd123];
$L__BB0_125:
	st.shared.f32 	[%r63+36], %f841;
	mov.f32 	%f842, 0f00000000;
	@%p339 bra 	$L__BB0_127;
	mul.wide.s32 	%rd124, %r424, 4;
	add.s64 	%rd125, %rd31, %rd124;
	ld.global.nc.f32 	%f842, [%rd125];
$L__BB0_127:
	st.shared.f32 	[%r63+40], %f842;
	mov.f32 	%f843, 0f00000000;
	@%p340 bra 	$L__BB0_129;
	mul.wide.s32 	%rd126, %r425, 4;
	add.s64 	%rd127, %rd31, %rd126;
	ld.global.nc.f32 	%f843, [%rd127];
$L__BB0_129:
	mov.u32 	%r371, %tid.z;
	mul.lo.s32 	%r373, %r62, 14;
	mad.lo.s32 	%r374, %r371, 96, %r373;
	shl.b32 	%r375, %r374, 2;
	mov.u32 	%r376, _ZZ24default_function_kernel0E13kernel_shared;
	add.s32 	%r65, %r376, %r375;
	st.shared.f32 	[%r63+44], %f843;
	setp.gt.u32 	%p341, %r1, 7;
	setp.gt.u32 	%p342, %r2, 63;
	or.pred  	%p343, %p341, %p342;
	setp.gt.u32 	%p344, %r374, 191;
	or.pred  	%p345, %p343, %p344;
	setp.gt.u32 	%p346, %r62, 6;
	or.pred  	%p347, %p345, %p346;
	@%p347 bra 	$L__BB0_131;
	add.s64 	%rd128, %rd149, %rd1;
	ld.global.nc.f32 	%f578, [%rd128];
	st.shared.f32 	[%r65], %f578;
$L__BB0_131:
	setp.gt.u32 	%p348, %r3, 7;
	setp.gt.u32 	%p349, %r4, 63;
	or.pred  	%p350, %p348, %p349;
	setp.gt.u32 	%p351, %r374, 190;
	or.pred  	%p352, %p350, %p351;
	setp.gt.u32 	%p353, %r62, 6;
	or.pred  	%p354, %p352, %p353;
	@%p354 bra 	$L__BB0_133;
	add.s64 	%rd129, %rd149, %rd3;
	ld.global.nc.f32 	%f579, [%rd129];
	st.shared.f32 	[%r65+4], %f579;
$L__BB0_133:
	setp.gt.u32 	%p355, %r5, 7;
	setp.gt.u32 	%p356, %r6, 63;
	or.pred  	%p357, %p355, %p356;
	setp.gt.u32 	%p358, %r374, 189;
	or.pred  	%p359, %p357, %p358;
	setp.gt.u32 	%p360, %r62, 6;
	or.pred  	%p361, %p359, %p360;
	@%p361 bra 	$L__BB0_135;
	add.s64 	%rd130, %rd149, %rd4;
	ld.global.nc.f32 	%f580, [%rd130];
	st.shared.f32 	[%r65+8], %f580;
$L__BB0_135:
	setp.gt.u32 	%p362, %r7, 7;
	setp.gt.u32 	%p363, %r8, 63;
	or.pred  	%p364, %p362, %p363;
	setp.gt.u32 	%p365, %r374, 188;
	or.pred  	%p366, %p364, %p365;
	setp.gt.u32 	%p367, %r62, 6;
	or.pred  	%p368, %p366, %p367;
	@%p368 bra 	$L__BB0_137;
	add.s64 	%rd131, %rd149, %rd5;
	ld.global.nc.f32 	%f581, [%rd131];
	st.shared.f32 	[%r65+12], %f581;
$L__BB0_137:
	setp.gt.u32 	%p369, %r9, 7;
	setp.gt.u32 	%p370, %r10, 63;
	or.pred  	%p371, %p369, %p370;
	setp.gt.u32 	%p372, %r374, 187;
	or.pred  	%p373, %p371, %p372;
	setp.gt.u32 	%p374, %r62, 6;
	or.pred  	%p375, %p373, %p374;
	@%p375 bra 	$L__BB0_139;
	add.s64 	%rd132, %rd149, %rd6;
	ld.global.nc.f32 	%f582, [%rd132];
	st.shared.f32 	[%r65+16], %f582;
$L__BB0_139:
	setp.gt.u32 	%p376, %r11, 7;
	setp.gt.u32 	%p377, %r12, 63;
	or.pred  	%p378, %p376, %p377;
	setp.gt.u32 	%p379, %r374, 186;
	or.pred  	%p380, %p378, %p379;
	setp.gt.u32 	%p381, %r62, 6;
	or.pred  	%p382, %p380, %p381;
	@%p382 bra 	$L__BB0_141;
	add.s64 	%rd133, %rd149, %rd7;
	ld.global.nc.f32 	%f583, [%rd133];
	st.shared.f32 	[%r65+20], %f583;
$L__BB0_141:
	setp.gt.u32 	%p383, %r13, 7;
	setp.gt.u32 	%p384, %r14, 63;
	or.pred  	%p385, %p383, %p384;
	setp.gt.u32 	%p386, %r374, 185;
	or.pred  	%p387, %p385, %p386;
	setp.gt.u32 	%p388, %r62, 6;
	or.pred  	%p389, %p387, %p388;
	@%p389 bra 	$L__BB0_143;
	add.s64 	%rd134, %rd149, %rd8;
	ld.global.nc.f32 	%f584, [%rd134];
	st.shared.f32 	[%r65+24], %f584;
$L__BB0_143:
	setp.gt.u32 	%p390, %r15, 7;
	setp.gt.u32 	%p391, %r16, 63;
	or.pred  	%p392, %p390, %p391;
	setp.gt.u32 	%p393, %r374, 184;
	or.pred  	%p394, %p392, %p393;
	setp.gt.u32 	%p395, %r62, 6;
	or.pred  	%p396, %p394, %p395;
	@%p396 bra 	$L__BB0_145;
	add.s64 	%rd135, %rd149, %rd9;
	ld.global.nc.f32 	%f585, [%rd135];
	st.shared.f32 	[%r65+28], %f585;
$L__BB0_145:
	setp.gt.u32 	%p397, %r17, 7;
	setp.gt.u32 	%p398, %r18, 63;
	or.pred  	%p399, %p397, %p398;
	setp.gt.u32 	%p400, %r374, 183;
	or.pred  	%p401, %p399, %p400;
	setp.gt.u32 	%p402, %r62, 6;
	or.pred  	%p403, %p401, %p402;
	@%p403 bra 	$L__BB0_147;
	add.s64 	%rd136, %rd149, %rd10;
	ld.global.nc.f32 	%f586, [%rd136];
	st.shared.f32 	[%r65+32], %f586;
$L__BB0_147:
	setp.gt.u32 	%p404, %r19, 7;
	setp.gt.u32 	%p405, %r20, 63;
	or.pred  	%p406, %p404, %p405;
	setp.gt.u32 	%p407, %r374, 182;
	or.pred  	%p408, %p406, %p407;
	setp.gt.u32 	%p409, %r62, 6;
	or.pred  	%p410, %p408, %p409;
	@%p410 bra 	$L__BB0_149;
	add.s64 	%rd137, %rd149, %rd11;
	ld.global.nc.f32 	%f587, [%rd137];
	st.shared.f32 	[%r65+36], %f587;
$L__BB0_149:
	setp.gt.u32 	%p411, %r21, 7;
	setp.gt.u32 	%p412, %r22, 63;
	or.pred  	%p413, %p411, %p412;
	setp.gt.u32 	%p414, %r374, 181;
	or.pred  	%p415, %p413, %p414;
	setp.gt.u32 	%p416, %r62, 6;
	or.pred  	%p417, %p415, %p416;
	@%p417 bra 	$L__BB0_151;
	add.s64 	%rd138, %rd149, %rd12;
	ld.global.nc.f32 	%f588, [%rd138];
	st.shared.f32 	[%r65+40], %f588;
$L__BB0_151:
	setp.gt.u32 	%p418, %r23, 7;
	setp.gt.u32 	%p419, %r24, 63;
	or.pred  	%p420, %p418, %p419;
	setp.gt.u32 	%p421, %r374, 180;
	or.pred  	%p422, %p420, %p421;
	setp.gt.u32 	%p423, %r62, 6;
	or.pred  	%p424, %p422, %p423;
	@%p424 bra 	$L__BB0_153;
	add.s64 	%rd139, %rd149, %rd13;
	ld.global.nc.f32 	%f589, [%rd139];
	st.shared.f32 	[%r65+44], %f589;
$L__BB0_153:
	setp.gt.u32 	%p425, %r25, 7;
	setp.gt.u32 	%p426, %r26, 63;
	or.pred  	%p427, %p425, %p426;
	setp.gt.u32 	%p428, %r374, 179;
	or.pred  	%p429, %p427, %p428;
	setp.gt.u32 	%p430, %r62, 5;
	or.pred  	%p431, %p429, %p430;
	@%p431 bra 	$L__BB0_155;
	add.s64 	%rd140, %rd149, %rd14;
	ld.global.nc.f32 	%f590, [%rd140];
	st.shared.f32 	[%r65+48], %f590;
$L__BB0_155:
	setp.gt.u32 	%p432, %r27, 7;
	setp.gt.u32 	%p433, %r28, 63;
	or.pred  	%p434, %p432, %p433;
	setp.gt.u32 	%p435, %r374, 178;
	or.pred  	%p436, %p434, %p435;
	setp.gt.u32 	%p437, %r62, 5;
	or.pred  	%p438, %p436, %p437;
	@%p438 bra 	$L__BB0_157;
	add.s64 	%rd141, %rd149, %rd15;
	ld.global.nc.f32 	%f591, [%rd141];
	st.shared.f32 	[%r65+52], %f591;
$L__BB0_157:
	bar.sync 	0;
	mov.u32 	%r66, %tid.x;
	shl.b32 	%r404, %r66, 2;
	mov.u32 	%r405, _ZZ24default_function_kernel0E15pad_temp_shared;
	add.s32 	%r406, %r405, %r404;
	ld.shared.f32 	%f592, [%r406];
	ld.shared.f32 	%f593, [%r406+84];
	ld.shared.f32 	%f594, [%r406+168];
	ld.shared.f32 	%f595, [%r406+252];
	ld.shared.f32 	%f596, [%r406+336];
	ld.shared.f32 	%f597, [%r406+420];
	ld.shared.f32 	%f598, [%r406+504];
	ld.shared.f32 	%f599, [%r406+588];
	mov.u32 	%r67, %tid.z;
	mov.u32 	%r407, _ZZ24default_function_kernel0E13kernel_shared;
	mad.lo.s32 	%r408, %r67, 192, %r407;
	ld.shared.f32 	%f600, [%r408];
	ld.shared.f32 	%f601, [%r408+384];
	ld.shared.f32 	%f602, [%r408+12];
	ld.shared.f32 	%f603, [%r408+396];
	ld.shared.f32 	%f604, [%r408+24];
	ld.shared.f32 	%f605, [%r408+408];
	ld.shared.f32 	%f606, [%r408+36];
	ld.shared.f32 	%f607, [%r408+420];
	ld.shared.f32 	%f608, [%r408+48];
	ld.shared.f32 	%f609, [%r408+432];
	ld.shared.f32 	%f610, [%r408+60];
	ld.shared.f32 	%f611, [%r408+444];
	ld.shared.f32 	%f612, [%r408+72];
	ld.shared.f32 	%f613, [%r408+456];
	ld.shared.f32 	%f614, [%r408+84];
	ld.shared.f32 	%f615, [%r408+468];
	ld.shared.f32 	%f616, [%r408+96];
	ld.shared.f32 	%f617, [%r408+480];
	ld.shared.f32 	%f618, [%r408+108];
	ld.shared.f32 	%f619, [%r408+492];
	ld.shared.f32 	%f620, [%r408+120];
	ld.shared.f32 	%f621, [%r408+504];
	ld.shared.f32 	%f622, [%r408+132];
	ld.shared.f32 	%f623, [%r408+516];
	ld.shared.f32 	%f624, [%r408+144];
	ld.shared.f32 	%f625, [%r408+528];
	ld.shared.f32 	%f626, [%r408+156];
	ld.shared.f32 	%f627, [%r408+540];
	ld.shared.f32 	%f628, [%r408+168];
	ld.shared.f32 	%f629, [%r408+552];
	ld.shared.f32 	%f630, [%r408+180];
	ld.shared.f32 	%f631, [%r408+564];
	fma.rn.f32 	%f632, %f592, %f600, %f57;
	fma.rn.f32 	%f633, %f592, %f601, %f58;
	fma.rn.f32 	%f634, %f592, %f616, %f59;
	fma.rn.f32 	%f635, %f592, %f617, %f60;
	fma.rn.f32 	%f636, %f593, %f602, %f632;
	fma.rn.f32 	%f637, %f593, %f603, %f633;
	fma.rn.f32 	%f638, %f593, %f618, %f634;
	fma.rn.f32 	%f639, %f593, %f619, %f635;
	fma.rn.f32 	%f640, %f594, %f604, %f636;
	fma.rn.f32 	%f641, %f594, %f605, %f637;
	fma.rn.f32 	%f642, %f594, %f620, %f638;
	fma.rn.f32 	%f643, %f594, %f621, %f639;
	fma.rn.f32 	%f644, %f595, %f606, %f640;
	fma.rn.f32 	%f645, %f595, %f607, %f641;
	fma.rn.f32 	%f646, %f595, %f622, %f642;
	fma.rn.f32 	%f647, %f595, %f623, %f643;
	fma.rn.f32 	%f648, %f596, %f608, %f644;
	fma.rn.f32 	%f649, %f596, %f609, %f645;
	fma.rn.f32 	%f650, %f596, %f624, %f646;
	fma.rn.f32 	%f651, %f596, %f625, %f647;
	fma.rn.f32 	%f652, %f597, %f610, %f648;
	fma.rn.f32 	%f653, %f597, %f611, %f649;
	fma.rn.f32 	%f654, %f597, %f626, %f650;
	fma.rn.f32 	%f655, %f597, %f627, %f651;
	fma.rn.f32 	%f656, %f598, %f612, %f652;
	fma.rn.f32 	%f657, %f598, %f613, %f653;
	fma.rn.f32 	%f658, %f598, %f628, %f654;
	fma.rn.f32 	%f659, %f598, %f629, %f655;
	fma.rn.f32 	%f660, %f599, %f614, %f656;
	fma.rn.f32 	%f661, %f599, %f615, %f657;
	fma.rn.f32 	%f662, %f599, %f630, %f658;
	fma.rn.f32 	%f663, %f599, %f631, %f659;
	ld.shared.f32 	%f664, [%r406+28];
	ld.shared.f32 	%f665, [%r406+112];
	ld.shared.f32 	%f666, [%r406+196];
	ld.shared.f32 	%f667, [%r406+280];
	ld.shared.f32 	%f668, [%r406+364];
	ld.shared.f32 	%f669, [%r406+448];
	ld.shared.f32 	%f670, [%r406+532];
	ld.shared.f32 	%f671, [%r406+616];
	ld.shared.f32 	%f672, [%r408+4];
	ld.shared.f32 	%f673, [%r408+388];
	ld.shared.f32 	%f674, [%r408+16];
	ld.shared.f32 	%f675, [%r408+400];
	ld.shared.f32 	%f676, [%r408+28];
	ld.shared.f32 	%f677, [%r408+412];
	ld.shared.f32 	%f678, [%r408+40];
	ld.shared.f32 	%f679, [%r408+424];
	ld.shared.f32 	%f680, [%r408+52];
	ld.shared.f32 	%f681, [%r408+436];
	ld.shared.f32 	%f682, [%r408+64];
	ld.shared.f32 	%f683, [%r408+448];
	ld.shared.f32 	%f684, [%r408+76];
	ld.shared.f32 	%f685, [%r408+460];
	ld.shared.f32 	%f686, [%r408+88];
	ld.shared.f32 	%f687, [%r408+472];
	ld.shared.f32 	%f688, [%r408+100];
	ld.shared.f32 	%f689, [%r408+484];
	ld.shared.f32 	%f690, [%r408+112];
	ld.shared.f32 	%f691, [%r408+496];
	ld.shared.f32 	%f692, [%r408+124];
	ld.shared.f32 	%f693, [%r408+508];
	ld.shared.f32 	%f694, [%r408+136];
	ld.shared.f32 	%f695, [%r408+520];
	ld.shared.f32 	%f696, [%r408+148];
	ld.shared.f32 	%f697, [%r408+532];
	ld.shared.f32 	%f698, [%r408+160];
	ld.shared.f32 	%f699, [%r408+544];
	ld.shared.f32 	%f700, [%r408+172];
	ld.shared.f32 	%f701, [%r408+556];
	ld.shared.f32 	%f702, [%r408+184];
	ld.shared.f32 	%f703, [%r408+568];
	fma.rn.f32 	%f704, %f664, %f672, %f660;
	fma.rn.f32 	%f705, %f664, %f673, %f661;
	fma.rn.f32 	%f706, %f664, %f688, %f662;
	fma.rn.f32 	%f707, %f664, %f689, %f663;
	fma.rn.f32 	%f708, %f665, %f674, %f704;
	fma.rn.f32 	%f709, %f665, %f675, %f705;
	fma.rn.f32 	%f710, %f665, %f690, %f706;
	fma.rn.f32 	%f711, %f665, %f691, %f707;
	fma.rn.f32 	%f712, %f666, %f676, %f708;
	fma.rn.f32 	%f713, %f666, %f677, %f709;
	fma.rn.f32 	%f714, %f666, %f692, %f710;
	fma.rn.f32 	%f715, %f666, %f693, %f711;
	fma.rn.f32 	%f716, %f667, %f678, %f712;
	fma.rn.f32 	%f717, %f667, %f679, %f713;
	fma.rn.f32 	%f718, %f667, %f694, %f714;
	fma.rn.f32 	%f719, %f667, %f695, %f715;
	fma.rn.f32 	%f720, %f668, %f680, %f716;
	fma.rn.f32 	%f721, %f668, %f681, %f717;
	fma.rn.f32 	%f722, %f668, %f696, %f718;
	fma.rn.f32 	%f723, %f668, %f697, %f719;
	fma.rn.f32 	%f724, %f669, %f682, %f720;
	fma.rn.f32 	%f725, %f669, %f683, %f721;
	fma.rn.f32 	%f726, %f669, %f698, %f722;
	fma.rn.f32 	%f727, %f669, %f699, %f723;
	fma.rn.f32 	%f728, %f670, %f684, %f724;
	fma.rn.f32 	%f729, %f670, %f685, %f725;
	fma.rn.f32 	%f730, %f670, %f700, %f726;
	fma.rn.f32 	%f731, %f670, %f701, %f727;
	fma.rn.f32 	%f732, %f671, %f686, %f728;
	fma.rn.f32 	%f733, %f671, %f687, %f729;
	fma.rn.f32 	%f734, %f671, %f702, %f730;
	fma.rn.f32 	%f735, %f671, %f703, %f731;
	ld.shared.f32 	%f736, [%r406+56];
	ld.shared.f32 	%f737, [%r406+140];
	ld.shared.f32 	%f738, [%r406+224];
	ld.shared.f32 	%f739, [%r406+308];
	ld.shared.f32 	%f740, [%r406+392];
	ld.shared.f32 	%f741, [%r406+476];
	ld.shared.f32 	%f742, [%r406+560];
	ld.shared.f32 	%f743, [%r406+644];
	ld.shared.f32 	%f744, [%r408+8];
	ld.shared.f32 	%f745, [%r408+392];
	ld.shared.f32 	%f746, [%r408+20];
	ld.shared.f32 	%f747, [%r408+404];
	ld.shared.f32 	%f748, [%r408+32];
	ld.shared.f32 	%f749, [%r408+416];
	ld.shared.f32 	%f750, [%r408+44];
	ld.shared.f32 	%f751, [%r408+428];
	ld.shared.f32 	%f752, [%r408+56];
	ld.shared.f32 	%f753, [%r408+440];
	ld.shared.f32 	%f754, [%r408+68];
	ld.shared.f32 	%f755, [%r408+452];
	ld.shared.f32 	%f756, [%r408+80];
	ld.shared.f32 	%f757, [%r408+464];
	ld.shared.f32 	%f758, [%r408+92];
	ld.shared.f32 	%f759, [%r408+476];
	ld.shared.f32 	%f760, [%r408+104];
	ld.shared.f32 	%f761, [%r408+488];
	ld.shared.f32 	%f762, [%r408+116];
	ld.shared.f32 	%f763, [%r408+500];
	ld.shared.f32 	%f764, [%r408+128];
	ld.shared.f32 	%f765, [%r408+512];
	ld.shared.f32 	%f766, [%r408+140];
	ld.shared.f32 	%f767, [%r408+524];
	ld.shared.f32 	%f768, [%r408+152];
	ld.shared.f32 	%f769, [%r408+536];
	ld.shared.f32 	%f770, [%r408+164];
	ld.shared.f32 	%f771, [%r408+548];
	ld.shared.f32 	%f772, [%r408+176];
	ld.shared.f32 	%f773, [%r408+560];
	ld.shared.f32 	%f774, [%r408+188];
	ld.shared.f32 	%f775, [%r408+572];
	fma.rn.f32 	%f776, %f736, %f744, %f732;
	fma.rn.f32 	%f777, %f736, %f745, %f733;
	fma.rn.f32 	%f778, %f736, %f760, %f734;
	fma.rn.f32 	%f779, %f736, %f761, %f735;
	fma.rn.f32 	%f780, %f737, %f746, %f776;
	fma.rn.f32 	%f781, %f737, %f747, %f777;
	fma.rn.f32 	%f782, %f737, %f762, %f778;
	fma.rn.f32 	%f783, %f737, %f763, %f779;
	fma.rn.f32 	%f784, %f738, %f748, %f780;
	fma.rn.f32 	%f785, %f738, %f749, %f781;
	fma.rn.f32 	%f786, %f738, %f764, %f782;
	fma.rn.f32 	%f787, %f738, %f765, %f783;
	fma.rn.f32 	%f788, %f739, %f750, %f784;
	fma.rn.f32 	%f789, %f739, %f751, %f785;
	fma.rn.f32 	%f790, %f739, %f766, %f786;
	fma.rn.f32 	%f791, %f739, %f767, %f787;
	fma.rn.f32 	%f792, %f740, %f752, %f788;
	fma.rn.f32 	%f793, %f740, %f753, %f789;
	fma.rn.f32 	%f794, %f740, %f768, %f790;
	fma.rn.f32 	%f795, %f740, %f769, %f791;
	fma.rn.f32 	%f796, %f741, %f754, %f792;
	fma.rn.f32 	%f797, %f741, %f755, %f793;
	fma.rn.f32 	%f798, %f741, %f770, %f794;
	fma.rn.f32 	%f799, %f741, %f771, %f795;
	fma.rn.f32 	%f800, %f742, %f756, %f796;
	fma.rn.f32 	%f801, %f742, %f757, %f797;
	fma.rn.f32 	%f802, %f742, %f772, %f798;
	fma.rn.f32 	%f803, %f742, %f773, %f799;
	fma.rn.f32 	%f807, %f743, %f758, %f800;
	fma.rn.f32 	%f805, %f743, %f759, %f801;
	fma.rn.f32 	%f806, %f743, %f774, %f802;
	fma.rn.f32 	%f804, %f743, %f775, %f803;
	add.s32 	%r426, %r426, 1;
	add.s64 	%rd149, %rd149, 288;
	add.s32 	%r425, %r425, 392;
	add.s32 	%r424, %r424, 392;
	add.s32 	%r423, %r423, 392;
	add.s32 	%r422, %r422, 392;
	add.s32 	%r421, %r421, 392;
	add.s32 	%r420, %r420, 392;
	add.s32 	%r419, %r419, 392;
	add.s32 	%r418, %r418, 392;
	add.s32 	%r417, %r417, 392;
	add.s32 	%r416, %r416, 392;
	add.s32 	%r415, %r415, 392;
	add.s32 	%r414, %r414, 392;
	setp.ne.s32 	%p439, %r426, 8;
	@%p439 bra 	$L__BB0_1;
	ld.param.u64 	%rd148, [default_function_kernel0_param_2];
	mov.u32 	%r409, %ctaid.z;
	mad.lo.s32 	%r410, %r67, 98, %r66;
	mad.lo.s32 	%r411, %r409, 392, %r410;
	mov.u32 	%r412, %ctaid.y;
	mad.lo.s32 	%r413, %r412, 7, %r411;
	cvta.to.global.u64 	%rd142, %rd148;
	mul.wide.u32 	%rd143, %r413, 4;
	add.s64 	%rd144, %rd142, %rd143;
	st.global.f32 	[%rd144], %f807;
	st.global.f32 	[%rd144+784], %f805;
	st.global.f32 	[%rd144+196], %f806;
	st.global.f32 	[%rd144+980], %f804;
	ret;

}
	// .globl	_Z6conv2dPfPKfS_
.visible .entry _Z6conv2dPfPKfS_(
	.param .u64 .ptr .align 1 _Z6conv2dPfPKfS__param_0,
	.param .u64 .ptr .align 1 _Z6conv2dPfPKfS__param_1,
	.param .u64 .ptr .align 1 _Z6conv2dPfPKfS__param_2
)
{
	.reg .pred 	%p<17>;
	.reg .b16 	%rs<25>;
	.reg .b32 	%r<144>;
	.reg .b32 	%f<262>;
	.reg .b64 	%rd<75>;

	ld.param.u64 	%rd4, [_Z6conv2dPfPKfS__param_0];
	ld.param.u64 	%rd3, [_Z6conv2dPfPKfS__param_1];
	ld.param.u64 	%rd5, [_Z6conv2dPfPKfS__param_2];
	cvta.to.global.u64 	%rd1, %rd5;
	cvta.to.global.u64 	%rd2, %rd4;
	mov.u32 	%r1, %ctaid.x;
	mov.u32 	%r2, %tid.x;
	shr.u32 	%r3, %r2, 5;
	shl.b32 	%r40, %r1, 2;
	and.b32  	%r4, %r40, 4;
	and.b32  	%r5, %r2, 31;
	setp.gt.u32 	%p1, %r2, 215;
	@%p1 bra 	$L__BB1_7;
	mov.u32 	%r6, %ntid.x;
	add.s32 	%r41, %r2, %r6;
	max.u32 	%r42, %r41, 216;
	setp.lt.u32 	%p2, %r41, 216;
	selp.u32 	%r43, 1, 0, %p2;
	add.s32 	%r44, %r41, %r43;
	sub.s32 	%r45, %r42, %r44;
	div.u32 	%r46, %r45, %r6;
	add.s32 	%r7, %r46, %r43;
	and.b32  	%r47, %r7, 3;
	setp.eq.s32 	%p3, %r47, 3;
	mov.u32 	%r139, %r2;
	@%p3 bra 	$L__BB1_4;
	add.s32 	%r48, %r7, 1;
	and.b32  	%r49, %r48, 3;
	shl.b32 	%r50, %r2, 2;
	mov.u32 	%r51, shared_input;
	add.s32 	%r136, %r51, %r50;
	shl.b32 	%r9, %r6, 2;
	neg.s32 	%r135, %r49;
	mad.lo.s32 	%r139, %r6, %r49, %r2;
$L__BB1_3:
	.pragma "nounroll";
	mov.b32 	%r52, 0;
	st.shared.u32 	[%r136], %r52;
	add.s32 	%r136, %r136, %r9;
	add.s32 	%r135, %r135, 1;
	setp.ne.s32 	%p4, %r135, 0;
	@%p4 bra 	$L__BB1_3;
$L__BB1_4:
	setp.lt.u32 	%p5, %r7, 3;
	@%p5 bra 	$L__BB1_7;
	shl.b32 	%r17, %r6, 2;
	shl.b32 	%r53, %r139, 2;
	mov.u32 	%r54, shared_input;
	add.s32 	%r138, %r54, %r53;
	shl.b32 	%r19, %r6, 4;
	shl.b32 	%r20, %r6, 3;
	mul.lo.s32 	%r21, %r6, 12;
$L__BB1_6:
	mov.b32 	%r55, 0;
	st.shared.u32 	[%r138], %r55;
	add.s32 	%r56, %r138, %r17;
	st.shared.u32 	[%r56], %r55;
	add.s32 	%r57, %r138, %r20;
	st.shared.u32 	[%r57], %r55;
	add.s32 	%r58, %r138, %r21;
	st.shared.u32 	[%r58], %r55;
	add.s32 	%r139, %r139, %r17;
	add.s32 	%r138, %r138, %r19;
	setp.lt.u32 	%p6, %r139, 216;
	@%p6 bra 	$L__BB1_6;
$L__BB1_7:
	max.u32 	%r59, %r4, 1;
	add.s32 	%r26, %r59, -1;
	min.u32 	%r60, %r4, 2;
	add.s32 	%r27, %r60, 5;
	bar.sync 	0;
	and.b32  	%r61, %r1, 1;
	setp.eq.b32 	%p7, %r61, 1;
	@%p7 bra 	$L__BB1_12;
	setp.lt.u32 	%p8, %r2, 128;
	@%p8 bra 	$L__BB1_9;
	bra.uni 	$L__BB1_16;
$L__BB1_9:
	sub.s32 	%r62, %r27, %r26;
	mul.lo.s32 	%r34, %r62, 7;
	setp.ge.u32 	%p9, %r5, %r34;
	@%p9 bra 	$L__BB1_16;
	shr.u32 	%r63, %r1, 1;
	mul.lo.s32 	%r64, %r3, 49;
	mad.lo.s32 	%r65, %r63, 196, %r64;
	add.s32 	%r66, %r65, %r5;
	min.u32 	%r67, %r4, 1;
	mul.lo.s32 	%r68, %r67, 7;
	sub.s32 	%r142, %r66, %r68;
	cvt.u16.u32 	%rs12, %r3;
	mov.u32 	%r143, %r5;
$L__BB1_11:
	cvt.u16.u32 	%rs1, %r143;
	and.b16  	%rs2, %rs1, 255;
	mul.lo.s16 	%rs3, %rs2, 37;
	shr.u16 	%rs4, %rs3, 8;
	sub.s16 	%rs5, %rs1, %rs4;
	and.b16  	%rs6, %rs5, 254;
	shr.u16 	%rs7, %rs6, 1;
	add.s16 	%rs8, %rs7, %rs4;
	shr.u16 	%rs9, %rs8, 2;
	mul.lo.s16 	%rs10, %rs9, 7;
	sub.s16 	%rs11, %rs1, %rs10;
	cvt.u32.u16 	%r69, %rs11;
	and.b32  	%r70, %r69, 255;
	mul.wide.u32 	%rd6, %r142, 4;
	add.s64 	%rd7, %rd2, %rd6;
	ld.global.nc.f32 	%f5, [%rd7];
	mov.b32 	%r71, {%rs12, %rs9};
	mov.b32 	%r72, 2358;
	dp2a.lo.u32.u32 	%r73, %r71, %r72, %r70;
	shl.b32 	%r74, %r73, 2;
	mov.u32 	%r75, shared_input;
	add.s32 	%r76, %r75, %r74;
	st.shared.f32 	[%r76+40], %f5;
	add.s32 	%r143, %r143, 32;
	add.s32 	%r142, %r142, 32;
	setp.lt.u32 	%p10, %r143, %r34;
	@%p10 bra 	$L__BB1_11;
	bra.uni 	$L__BB1_16;
$L__BB1_12:
	setp.gt.u32 	%p11, %r2, 127;
	@%p11 bra 	$L__BB1_16;
	sub.s32 	%r77, %r27, %r26;
	mul.lo.s32 	%r28, %r77, 7;
	setp.ge.u32 	%p12, %r5, %r28;
	@%p12 bra 	$L__BB1_16;
	shr.u32 	%r78, %r1, 1;
	mul.lo.s32 	%r79, %r3, 49;
	mad.lo.s32 	%r80, %r78, 196, %r79;
	add.s32 	%r81, %r80, %r5;
	min.u32 	%r82, %r4, 1;
	mul.lo.s32 	%r83, %r82, 7;
	sub.s32 	%r84, %r81, %r83;
	add.s32 	%r140, %r84, 28;
	cvt.u16.u32 	%rs24, %r3;
	mov.u32 	%r141, %r5;
$L__BB1_15:
	cvt.u16.u32 	%rs13, %r141;
	and.b16  	%rs14, %rs13, 255;
	mul.lo.s16 	%rs15, %rs14, 37;
	shr.u16 	%rs16, %rs15, 8;
	sub.s16 	%rs17, %rs13, %rs16;
	and.b16  	%rs18, %rs17, 254;
	shr.u16 	%rs19, %rs18, 1;
	add.s16 	%rs20, %rs19, %rs16;
	shr.u16 	%rs21, %rs20, 2;
	mul.lo.s16 	%rs22, %rs21, 7;
	sub.s16 	%rs23, %rs13, %rs22;
	cvt.u32.u16 	%r85, %rs23;
	and.b32  	%r86, %r85, 255;
	mul.wide.u32 	%rd8, %r140, 4;
	add.s64 	%rd9, %rd2, %rd8;
	ld.global.nc.f32 	%f6, [%rd9];
	mov.b32 	%r87, {%rs24, %rs21};
	mov.b32 	%r88, 2358;
	dp2a.lo.u32.u32 	%r89, %r87, %r88, %r86;
	shl.b32 	%r90, %r89, 2;
	mov.u32 	%r91, shared_input;
	add.s32 	%r92, %r91, %r90;
	st.shared.f32 	[%r92+4], %f6;
	add.s32 	%r141, %r141, 32;
	add.s32 	%r140, %r140, 32;
	setp.lt.u32 	%p13, %r141, %r28;
	@%p13 bra 	$L__BB1_15;
$L__BB1_16:
	cvta.to.global.u64 	%rd10, %rd3;
	bar.sync 	0;
	shl.b32 	%r93, %r1, 1;
	and.b32  	%r94, %r93, 134217724;
	mul.lo.s32 	%r95, %r94, 288;
	or.b32  	%r96, %r95, %r5;
	mul.wide.u32 	%rd11, %r96, 4;
	add.s64 	%rd12, %rd10, %rd11;
	ld.global.nc.f32 	%f7, [%rd12];
	ld.global.nc.f32 	%f8, [%rd12+128];
	ld.global.nc.f32 	%f9, [%rd12+256];
	ld.global.nc.f32 	%f10, [%rd12+384];
	add.s32 	%r97, %r96, 128;
	mul.wide.u32 	%rd13, %r97, 4;
	add.s64 	%rd14, %rd10, %rd13;
	ld.global.nc.f32 	%f11, [%rd14];
	add.s32 	%r98, %r96, 160;
	mul.wide.u32 	%rd15, %r98, 4;
	add.s64 	%rd16, %rd10, %rd15;
	ld.global.nc.f32 	%f12, [%rd16];
	add.s32 	%r99, %r96, 192;
	mul.wide.u32 	%rd17, %r99, 4;
	add.s64 	%rd18, %rd10, %rd17;
	ld.global.nc.f32 	%f13, [%rd18];
	add.s32 	%r100, %r96, 224;
	mul.wide.u32 	%rd19, %r100, 4;
	add.s64 	%rd20, %rd10, %rd19;
	ld.global.nc.f32 	%f14, [%rd20];
	add.s32 	%r101, %r96, 256;
	mul.wide.u32 	%rd21, %r101, 4;
	add.s64 	%rd22, %rd10, %rd21;
	ld.global.nc.f32 	%f15, [%rd22];
	shl.b32 	%r102, %r3, 2;
	mov.u32 	%r103, shared_input;
	add.s32 	%r104, %r103, %r102;
	ld.shared.f32 	%f16, [%r104];
	fma.rn.f32 	%f17, %f16, %f7, 0f00000000;
	ld.shared.f32 	%f18, [%r104+4];
	fma.rn.f32 	%f19, %f18, %f8, %f17;
	ld.shared.f32 	%f20, [%r104+8];
	fma.rn.f32 	%f21, %f20, %f9, %f19;
	ld.shared.f32 	%f22, [%r104+36];
	fma.rn.f32 	%f23, %f22, %f7, 0f00000000;
	fma.rn.f32 	%f24, %f22, %f10, %f21;
	ld.shared.f32 	%f25, [%r104+40];
	fma.rn.f32 	%f26, %f25, %f8, %f23;
	fma.rn.f32 	%f27, %f25, %f11, %f24;
	ld.shared.f32 	%f28, [%r104+44];
	fma.rn.f32 	%f29, %f28, %f9, %f26;
	fma.rn.f32 	%f30, %f28, %f12, %f27;
	ld.shared.f32 	%f31, [%r104+72];
	fma.rn.f32 	%f32, %f31, %f7, 0f00000000;
	fma.rn.f32 	%f33, %f31, %f10, %f29;
	fma.rn.f32 	%f34, %f31, %f13, %f30;
	ld.shared.f32 	%f35, [%r104+76];
	fma.rn.f32 	%f36, %f35, %f8, %f32;
	fma.rn.f32 	%f37, %f35, %f11, %f33;
	fma.rn.f32 	%f38, %f35, %f14, %f34;
	ld.shared.f32 	%f39, [%r104+80];
	fma.rn.f32 	%f40, %f39, %f9, %f36;
	fma.rn.f32 	%f41, %f39, %f12, %f37;
	fma.rn.f32 	%f42, %f39, %f15, %f38;
	ld.shared.f32 	%f43, [%r104+108];
	fma.rn.f32 	%f44, %f43, %f7, 0f00000000;
	fma.rn.f32 	%f45, %f43, %f10, %f40;
	fma.rn.f32 	%f46, %f43, %f13, %f41;
	ld.shared.f32 	%f47, [%r104+112];
	fma.rn.f32 	%f48, %f47, %f8, %f44;
	fma.rn.f32 	%f49, %f47, %f11, %f45;
	fma.rn.f32 	%f50, %f47, %f14, %f46;
	ld.shared.f32 	%f51, [%r104+116];
	fma.rn.f32 	%f52, %f51, %f9, %f48;
	fma.rn.f32 	%f53, %f51, %f12, %f49;
	fma.rn.f32 	%f54, %f51, %f15, %f50;
	ld.shared.f32 	%f55, [%r104+144];
	fma.rn.f32 	%f56, %f55, %f10, %f52;
	fma.rn.f32 	%f57, %f55, %f13, %f53;
	ld.shared.f32 	%f58, [%r104+148];
	fma.rn.f32 	%f59, %f58, %f11, %f56;
	fma.rn.f32 	%f60, %f58, %f14, %f57;
	ld.shared.f32 	%f61, [%r104+152];
	fma.rn.f32 	%f62, %f61, %f12, %f59;
	fma.rn.f32 	%f63, %f61, %f15, %f60;
	ld.shared.f32 	%f64, [%r104+180];
	fma.rn.f32 	%f65, %f64, %f13, %f62;
	ld.shared.f32 	%f66, [%r104+184];
	fma.rn.f32 	%f67, %f66, %f14, %f65;
	ld.shared.f32 	%f68, [%r104+188];
	fma.rn.f32 	%f69, %f68, %f15, %f67;
	add.s32 	%r105, %r96, 288;
	mul.wide.u32 	%rd23, %r105, 4;
	add.s64 	%rd24, %rd10, %rd23;
	ld.global.nc.f32 	%f70, [%rd24];
	ld.global.nc.f32 	%f71, [%rd24+128];
	ld.global.nc.f32 	%f72, [%rd24+256];
	add.s32 	%r106, %r96, 384;
	mul.wide.u32 	%rd25, %r106, 4;
	add.s64 	%rd26, %rd10, %rd25;
	ld.global.nc.f32 	%f73, [%rd26];
	add.s32 	%r107, %r96, 416;
	mul.wide.u32 	%rd27, %r107, 4;
	add.s64 	%rd28, %rd10, %rd27;
	ld.global.nc.f32 	%f74, [%rd28];
	add.s32 	%r108, %r96, 448;
	mul.wide.u32 	%rd29, %r108, 4;
	add.s64 	%rd30, %rd10, %rd29;
	ld.global.nc.f32 	%f75, [%rd30];
	add.s32 	%r109, %r96, 480;
	mul.wide.u32 	%rd31, %r109, 4;
	add.s64 	%rd32, %rd10, %rd31;
	ld.global.nc.f32 	%f76, [%rd32];
	add.s32 	%r110, %r96, 512;
	mul.wide.u32 	%rd33, %r110, 4;
	add.s64 	%rd34, %rd10, %rd33;
	ld.global.nc.f32 	%f77, [%rd34];
	add.s32 	%r111, %r96, 544;
	mul.wide.u32 	%rd35, %r111, 4;
	add.s64 	%rd36, %rd10, %rd35;
	ld.global.nc.f32 	%f78, [%rd36];
	ld.shared.f32 	%f79, [%r104+216];
	fma.rn.f32 	%f80, %f79, %f70, %f42;
	ld.shared.f32 	%f81, [%r104+220];
	fma.rn.f32 	%f82, %f81, %f71, %f80;
	ld.shared.f32 	%f83, [%r104+224];
	fma.rn.f32 	%f84, %f83, %f72, %f82;
	ld.shared.f32 	%f85, [%r104+252];
	fma.rn.f32 	%f86, %f85, %f70, %f54;
	fma.rn.f32 	%f87, %f85, %f73, %f84;
	ld.shared.f32 	%f88, [%r104+256];
	fma.rn.f32 	%f89, %f88, %f71, %f86;
	fma.rn.f32 	%f90, %f88, %f74, %f87;
	ld.shared.f32 	%f91, [%r104+260];
	fma.rn.f32 	%f92, %f91, %f72, %f89;
	fma.rn.f32 	%f93, %f91, %f75, %f90;
	ld.shared.f32 	%f94, [%r104+288];
	fma.rn.f32 	%f95, %f94, %f70, %f63;
	fma.rn.f32 	%f96, %f94, %f73, %f92;
	fma.rn.f32 	%f97, %f94, %f76, %f93;
	ld.shared.f32 	%f98, [%r104+292];
	fma.rn.f32 	%f99, %f98, %f71, %f95;
	fma.rn.f32 	%f100, %f98, %f74, %f96;
	fma.rn.f32 	%f101, %f98, %f77, %f97;
	ld.shared.f32 	%f102, [%r104+296];
	fma.rn.f32 	%f103, %f102, %f72, %f99;
	fma.rn.f32 	%f104, %f102, %f75, %f100;
	fma.rn.f32 	%f105, %f102, %f78, %f101;
	ld.shared.f32 	%f106, [%r104+324];
	fma.rn.f32 	%f107, %f106, %f70, %f69;
	fma.rn.f32 	%f108, %f106, %f73, %f103;
	fma.rn.f32 	%f109, %f106, %f76, %f104;
	ld.shared.f32 	%f110, [%r104+328];
	fma.rn.f32 	%f111, %f110, %f71, %f107;
	fma.rn.f32 	%f112, %f110, %f74, %f108;
	fma.rn.f32 	%f113, %f110, %f77, %f109;
	ld.shared.f32 	%f114, [%r104+332];
	fma.rn.f32 	%f115, %f114, %f72, %f111;
	fma.rn.f32 	%f116, %f114, %f75, %f112;
	fma.rn.f32 	%f117, %f114, %f78, %f113;
	ld.shared.f32 	%f118, [%r104+360];
	fma.rn.f32 	%f119, %f118, %f73, %f115;
	fma.rn.f32 	%f120, %f118, %f76, %f116;
	ld.shared.f32 	%f121, [%r104+364];
	fma.rn.f32 	%f122, %f121, %f74, %f119;
	fma.rn.f32 	%f123, %f121, %f77, %f120;
	ld.shared.f32 	%f124, [%r104+368];
	fma.rn.f32 	%f125, %f124, %f75, %f122;
	fma.rn.f32 	%f126, %f124, %f78, %f123;
	ld.shared.f32 	%f127, [%r104+396];
	fma.rn.f32 	%f128, %f127, %f76, %f125;
	ld.shared.f32 	%f129, [%r104+400];
	fma.rn.f32 	%f130, %f129, %f77, %f128;
	ld.shared.f32 	%f131, [%r104+404];
	fma.rn.f32 	%f132, %f131, %f78, %f130;
	add.s32 	%r112, %r96, 576;
	mul.wide.u32 	%rd37, %r112, 4;
	add.s64 	%rd38, %rd10, %rd37;
	ld.global.nc.f32 	%f133, [%rd38];
	ld.global.nc.f32 	%f134, [%rd38+128];
	add.s32 	%r113, %r96, 640;
	mul.wide.u32 	%rd39, %r113, 4;
	add.s64 	%rd40, %rd10, %rd39;
	ld.global.nc.f32 	%f135, [%rd40];
	add.s32 	%r114, %r96, 672;
	mul.wide.u32 	%rd41, %r114, 4;
	add.s64 	%rd42, %rd10, %rd41;
	ld.global.nc.f32 	%f136, [%rd42];
	add.s32 	%r115, %r96, 704;
	mul.wide.u32 	%rd43, %r115, 4;
	add.s64 	%rd44, %rd10, %rd43;
	ld.global.nc.f32 	%f137, [%rd44];
	add.s32 	%r116, %r96, 736;
	mul.wide.u32 	%rd45, %r116, 4;
	add.s64 	%rd46, %rd10, %rd45;
	ld.global.nc.f32 	%f138, [%rd46];
	add.s32 	%r117, %r96, 768;
	mul.wide.u32 	%rd47, %r117, 4;
	add.s64 	%rd48, %rd10, %rd47;
	ld.global.nc.f32 	%f139, [%rd48];
	add.s32 	%r118, %r96, 800;
	mul.wide.u32 	%rd49, %r118, 4;
	add.s64 	%rd50, %rd10, %rd49;
	ld.global.nc.f32 	%f140, [%rd50];
	add.s32 	%r119, %r96, 832;
	mul.wide.u32 	%rd51, %r119, 4;
	add.s64 	%rd52, %rd10, %rd51;
	ld.global.nc.f32 	%f141, [%rd52];
	ld.shared.f32 	%f142, [%r104+432];
	fma.rn.f32 	%f143, %f142, %f133, %f105;
	ld.shared.f32 	%f144, [%r104+436];
	fma.rn.f32 	%f145, %f144, %f134, %f143;
	ld.shared.f32 	%f146, [%r104+440];
	fma.rn.f32 	%f147, %f146, %f135, %f145;
	ld.shared.f32 	%f148, [%r104+468];
	fma.rn.f32 	%f149, %f148, %f133, %f117;
	fma.rn.f32 	%f150, %f148, %f136, %f147;
	ld.shared.f32 	%f151, [%r104+472];
	fma.rn.f32 	%f152, %f151, %f134, %f149;
	fma.rn.f32 	%f153, %f151, %f137, %f150;
	ld.shared.f32 	%f154, [%r104+476];
	fma.rn.f32 	%f155, %f154, %f135, %f152;
	fma.rn.f32 	%f156, %f154, %f138, %f153;
	ld.shared.f32 	%f157, [%r104+504];
	fma.rn.f32 	%f158, %f157, %f133, %f126;
	fma.rn.f32 	%f159, %f157, %f136, %f155;
	fma.rn.f32 	%f160, %f157, %f139, %f156;
	ld.shared.f32 	%f161, [%r104+508];
	fma.rn.f32 	%f162, %f161, %f134, %f158;
	fma.rn.f32 	%f163, %f161, %f137, %f159;
	fma.rn.f32 	%f164, %f161, %f140, %f160;
	ld.shared.f32 	%f165, [%r104+512];
	fma.rn.f32 	%f166, %f165, %f135, %f162;
	fma.rn.f32 	%f167, %f165, %f138, %f163;
	fma.rn.f32 	%f168, %f165, %f141, %f164;
	ld.shared.f32 	%f169, [%r104+540];
	fma.rn.f32 	%f170, %f169, %f133, %f132;
	fma.rn.f32 	%f171, %f169, %f136, %f166;
	fma.rn.f32 	%f172, %f169, %f139, %f167;
	ld.shared.f32 	%f173, [%r104+544];
	fma.rn.f32 	%f174, %f173, %f134, %f170;
	fma.rn.f32 	%f175, %f173, %f137, %f171;
	fma.rn.f32 	%f176, %f173, %f140, %f172;
	ld.shared.f32 	%f177, [%r104+548];
	fma.rn.f32 	%f178, %f177, %f135, %f174;
	fma.rn.f32 	%f179, %f177, %f138, %f175;
	fma.rn.f32 	%f180, %f177, %f141, %f176;
	ld.shared.f32 	%f181, [%r104+576];
	fma.rn.f32 	%f182, %f181, %f136, %f178;
	fma.rn.f32 	%f183, %f181, %f139, %f179;
	ld.shared.f32 	%f184, [%r104+580];
	fma.rn.f32 	%f185, %f184, %f137, %f182;
	fma.rn.f32 	%f186, %f184, %f140, %f183;
	ld.shared.f32 	%f187, [%r104+584];
	fma.rn.f32 	%f188, %f187, %f138, %f185;
	fma.rn.f32 	%f189, %f187, %f141, %f186;
	ld.shared.f32 	%f190, [%r104+612];
	fma.rn.f32 	%f191, %f190, %f139, %f188;
	ld.shared.f32 	%f192, [%r104+616];
	fma.rn.f32 	%f193, %f192, %f140, %f191;
	ld.shared.f32 	%f194, [%r104+620];
	fma.rn.f32 	%f195, %f194, %f141, %f193;
	add.s32 	%r120, %r96, 864;
	mul.wide.u32 	%rd53, %r120, 4;
	add.s64 	%rd54, %rd10, %rd53;
	ld.global.nc.f32 	%f196, [%rd54];
	add.s32 	%r121, %r96, 896;
	mul.wide.u32 	%rd55, %r121, 4;
	add.s64 	%rd56, %rd10, %rd55;
	ld.global.nc.f32 	%f197, [%rd56];
	add.s32 	%r122, %r96, 928;
	mul.wide.u32 	%rd57, %r122, 4;
	add.s64 	%rd58, %rd10, %rd57;
	ld.global.nc.f32 	%f198, [%rd58];
	add.s32 	%r123, %r96, 960;
	mul.wide.u32 	%rd59, %r123, 4;
	add.s64 	%rd60, %rd10, %rd59;
	ld.global.nc.f32 	%f199, [%rd60];
	add.s32 	%r124, %r96, 992;
	mul.wide.u32 	%rd61, %r124, 4;
	add.s64 	%rd62, %rd10, %rd61;
	ld.global.nc.f32 	%f200, [%rd62];
	add.s32 	%r125, %r96, 1024;
	mul.wide.u32 	%rd63, %r125, 4;
	add.s64 	%rd64, %rd10, %rd63;
	ld.global.nc.f32 	%f201, [%rd64];
	add.s32 	%r126, %r96, 1056;
	mul.wide.u32 	%rd65, %r126, 4;
	add.s64 	%rd66, %rd10, %rd65;
	ld.global.nc.f32 	%f202, [%rd66];
	add.s32 	%r127, %r96, 1088;
	mul.wide.u32 	%rd67, %r127, 4;
	add.s64 	%rd68, %rd10, %rd67;
	ld.global.nc.f32 	%f203, [%rd68];
	add.s32 	%r128, %r96, 1120;
	mul.wide.u32 	%rd69, %r128, 4;
	add.s64 	%rd70, %rd10, %rd69;
	ld.global.nc.f32 	%f204, [%rd70];
	ld.shared.f32 	%f205, [%r104+648];
	fma.rn.f32 	%f206, %f205, %f196, %f168;
	ld.shared.f32 	%f207, [%r104+652];
	fma.rn.f32 	%f208, %f207, %f197, %f206;
	ld.shared.f32 	%f209, [%r104+656];
	fma.rn.f32 	%f210, %f209, %f198, %f208;
	ld.shared.f32 	%f211, [%r104+684];
	fma.rn.f32 	%f212, %f211, %f196, %f180;
	fma.rn.f32 	%f213, %f211, %f199, %f210;
	ld.shared.f32 	%f214, [%r104+688];
	fma.rn.f32 	%f215, %f214, %f197, %f212;
	fma.rn.f32 	%f216, %f214, %f200, %f213;
	ld.shared.f32 	%f217, [%r104+692];
	fma.rn.f32 	%f218, %f217, %f198, %f215;
	fma.rn.f32 	%f219, %f217, %f201, %f216;
	ld.shared.f32 	%f220, [%r104+720];
	fma.rn.f32 	%f221, %f220, %f196, %f189;
	fma.rn.f32 	%f222, %f220, %f199, %f218;
	fma.rn.f32 	%f223, %f220, %f202, %f219;
	ld.shared.f32 	%f224, [%r104+724];
	fma.rn.f32 	%f225, %f224, %f197, %f221;
	fma.rn.f32 	%f226, %f224, %f200, %f222;
	fma.rn.f32 	%f227, %f224, %f203, %f223;
	ld.shared.f32 	%f228, [%r104+728];
	fma.rn.f32 	%f229, %f228, %f198, %f225;
	fma.rn.f32 	%f230, %f228, %f201, %f226;
	fma.rn.f32 	%f1, %f228, %f204, %f227;
	ld.shared.f32 	%f231, [%r104+756];
	fma.rn.f32 	%f232, %f231, %f196, %f195;
	fma.rn.f32 	%f233, %f231, %f199, %f229;
	fma.rn.f32 	%f234, %f231, %f202, %f230;
	ld.shared.f32 	%f235, [%r104+760];
	fma.rn.f32 	%f236, %f235, %f197, %f232;
	fma.rn.f32 	%f237, %f235, %f200, %f233;
	fma.rn.f32 	%f238, %f235, %f203, %f234;
	ld.shared.f32 	%f239, [%r104+764];
	fma.rn.f32 	%f240, %f239, %f198, %f236;
	fma.rn.f32 	%f241, %f239, %f201, %f237;
	fma.rn.f32 	%f2, %f239, %f204, %f238;
	ld.shared.f32 	%f242, [%r104+792];
	fma.rn.f32 	%f243, %f242, %f199, %f240;
	fma.rn.f32 	%f244, %f242, %f202, %f241;
	ld.shared.f32 	%f245, [%r104+796];
	fma.rn.f32 	%f246, %f245, %f200, %f243;
	fma.rn.f32 	%f247, %f245, %f203, %f244;
	ld.shared.f32 	%f248, [%r104+800];
	fma.rn.f32 	%f249, %f248, %f201, %f246;
	fma.rn.f32 	%f3, %f248, %f204, %f247;
	ld.shared.f32 	%f250, [%r104+828];
	fma.rn.f32 	%f251, %f250, %f202, %f249;
	ld.shared.f32 	%f252, [%r104+832];
	fma.rn.f32 	%f253, %f252, %f203, %f251;
	ld.shared.f32 	%f254, [%r104+836];
	fma.rn.f32 	%f4, %f254, %f204, %f253;
	xor.b32  	%r129, %r4, 7;
	min.u32 	%r130, %r129, 4;
	setp.eq.s32 	%p14, %r130, 4;
	@%p14 bra 	$L__BB1_19;
	setp.gt.u32 	%p15, %r2, 223;
	@%p15 bra 	$L__BB1_21;
	mad.lo.s32 	%r131, %r5, 49, %r3;
	mad.lo.s32 	%r132, %r4, 7, %r131;
	mul.wide.u32 	%rd71, %r132, 4;
	add.s64 	%rd72, %rd1, %rd71;
	atom.global.add.f32 	%f255, [%rd72], %f1;
	atom.global.add.f32 	%f256, [%rd72+28], %f2;
	atom.global.add.f32 	%f257, [%rd72+56], %f3;
	bra.uni 	$L__BB1_21;
$L__BB1_19:
	setp.gt.u32 	%p16, %r2, 223;
	@%p16 bra 	$L__BB1_21;
	mad.lo.s32 	%r133, %r5, 49, %r3;
	mad.lo.s32 	%r134, %r4, 7, %r133;
	mul.wide.u32 	%rd73, %r134, 4;
	add.s64 	%rd74, %rd1, %rd73;
	atom.global.add.f32 	%f258, [%rd74], %f1;
	atom.global.add.f32 	%f259, [%rd74+28], %f2;
	atom.global.add.f32 	%f260, [%rd74+56], %f3;
	atom.global.add.f32 	%f261, [%rd74+84], %f4;
$L__BB1_21:
	ret;

}


// ===== COMPILED SASS (sm_100) =====

	.target	sm_100

	.elftype	@"ET_EXEC"


//--------------------- .note.nv.tkinfo           --------------------------
	.section	.note.nv.tkinfo,"",@"SHT_NOTE"
	.sectionflags	@"SHF_NOTE_NV_TKINFO"
	.tkinfo
        /*0018*/ 	.word	0x00000002
        /*0030*/ 	.string	""
        /*0030*/ 	.string	"ptxas"
        /*0030*/ 	.string	"Cuda compilation tools, release 13.0, V13.0.88"
        /*0030*/ 	.string	"Build cuda_13.0.r13.0/compiler.36424714_0"
        /*0030*/ 	.string	"-arch sm_100 -m 64 "



//--------------------- .note.nv.cuinfo           --------------------------
	.section	.note.nv.cuinfo,"",@"SHT_NOTE"
	.sectionflags	@"SHF_NOTE_NV_CUINFO"
        /*0018*/ 	.short	0x0002
        /*001a*/ 	.short	0x0064
        /*001c*/ 	.short	0x0082
	.zero		2


//--------------------- .nv.info                  --------------------------
	.section	.nv.info,"",@"SHT_CUDA_INFO"
	.align	4


	//----- nvinfo : EIATTR_REGCOUNT
	.align		4
        /*0000*/ 	.byte	0x04, 0x2f
        /*0002*/ 	.short	(.L_1 - .L_0)
	.align		4
.L_0:
        /*0004*/ 	.word	index@(default_function_kernel0)
        /*0008*/ 	.word	0x000000cb


	//----- nvinfo : EIATTR_FRAME_SIZE
	.align		4
.L_1:
        /*000c*/ 	.byte	0x04, 0x11
        /*000e*/ 	.short	(.L_3 - .L_2)
	.align		4
.L_2:
        /*0010*/ 	.word	index@(default_function_kernel0)
        /*0014*/ 	.word	0x00000000


	//----- nvinfo : EIATTR_REGCOUNT
	.align		4
.L_3:
        /*0018*/ 	.byte	0x04, 0x2f
        /*001a*/ 	.short	(.L_5 - .L_4)
	.align		4
.L_4:
        /*001c*/ 	.word	index@(_Z6conv2dPfPKfS_)
        /*0020*/ 	.word	0x00000020


	//----- nvinfo : EIATTR_FRAME_SIZE
	.align		4
.L_5:
        /*0024*/ 	.byte	0x04, 0x11
        /*0026*/ 	.short	(.L_7 - .L_6)
	.align		4
.L_6:
        /*0028*/ 	.word	index@(_Z6conv2dPfPKfS_)
        /*002c*/ 	.word	0x00000000


	//----- nvinfo : EIATTR_MIN_STACK_SIZE
	.align		4
.L_7:
        /*0030*/ 	.byte	0x04, 0x12
        /*0032*/ 	.short	(.L_9 - .L_8)
	.align		4
.L_8:
        /*0034*/ 	.word	index@(_Z6conv2dPfPKfS_)
        /*0038*/ 	.word	0x00000000


	//----- nvinfo : EIATTR_MIN_STACK_SIZE
	.align		4
.L_9:
        /*003c*/ 	.byte	0x04, 0x12
        /*003e*/ 	.short	(.L_11 - .L_10)
	.align		4
.L_10:
        /*0040*/ 	.word	index@(default_function_kernel0)
        /*0044*/ 	.word	0x00000000
.L_11:


//--------------------- .nv.compat                --------------------------
	.section	.nv.compat,"",@"SHT_CUDA_COMPAT_INFO"
	.align	4
        /*0000*/ 	.byte	0x02, 0x09, 0x00, 0x00, 0x02, 0x02, 0x01, 0x00, 0x02, 0x05, 0x05, 0x00, 0x03, 0x07, 0x01, 0x01
        /*0010*/ 	.byte	0x02, 0x03, 0x00, 0x00, 0x02, 0x06, 0x01, 0x00, 0x04, 0x0b, 0x08, 0x00, 0x09, 0x00, 0x00, 0x00
        /*0020*/ 	.byte	0x00, 0x00, 0x00, 0x00


//--------------------- .nv.info._Z6conv2dPfPKfS_ --------------------------
	.section	.nv.info._Z6conv2dPfPKfS_,"",@"SHT_CUDA_INFO"
	.sectionflags	@""
	.align	4


	//----- nvinfo : EIATTR_CUDA_API_VERSION
	.align		4
        /*0000*/ 	.byte	0x04, 0x37
        /*0002*/ 	.short	(.L_13 - .L_12)
.L_12:
        /*0004*/ 	.word	0x00000082


	//----- nvinfo : EIATTR_KPARAM_INFO
	.align		4
.L_13:
        /*0008*/ 	.byte	0x04, 0x17
        /*000a*/ 	.short	(.L_15 - .L_14)
.L_14:
        /*000c*/ 	.word	0x00000000
        /*0010*/ 	.short	0x0002
        /*0012*/ 	.short	0x0010
        /*0014*/ 	.byte	0x00, 0xf5, 0x21, 0x00


	//----- nvinfo : EIATTR_KPARAM_INFO
	.align		4
.L_15:
        /*0018*/ 	.byte	0x04, 0x17
        /*001a*/ 	.short	(.L_17 - .L_16)
.L_16:
        /*001c*/ 	.word	0x00000000
        /*0020*/ 	.short	0x0001
        /*0022*/ 	.short	0x0008
        /*0024*/ 	.byte	0x00, 0xf5, 0x21, 0x00


	//----- nvinfo : EIATTR_KPARAM_INFO
	.align		4
.L_17:
        /*0028*/ 	.byte	0x04, 0x17
        /*002a*/ 	.short	(.L_19 - .L_18)
.L_18:
        /*002c*/ 	.word	0x00000000
        /*0030*/ 	.short	0x0000
        /*0032*/ 	.short	0x0000
        /*0034*/ 	.byte	0x00, 0xf5, 0x21, 0x00


	//----- nvinfo : EIATTR_SPARSE_MMA_MASK
	.align		4
.L_19:
        /*0038*/ 	.byte	0x03, 0x50
        /*003a*/ 	.short	0x0000


	//----- nvinfo : EIATTR_MAXREG_COUNT
	.align		4
        /*003c*/ 	.byte	0x03, 0x1b
        /*003e*/ 	.short	0x00ff


	//----- nvinfo : EIATTR_NUM_BARRIERS
	.align		4
        /*0040*/ 	.byte	0x02, 0x4c
        /*0042*/ 	.byte	0x01
	.zero		1


	//----- nvinfo : EIATTR_MERCURY_ISA_VERSION
	.align		4
        /*0044*/ 	.byte	0x03, 0x5f
        /*0046*/ 	.short	0x0101


	//----- nvinfo : EIATTR_VRC_CTA_INIT_COUNT
	.align		4
        /*0048*/ 	.byte	0x02, 0x4a
	.zero		1
	.zero		1


	//----- nvinfo : EIATTR_EXIT_INSTR_OFFSETS
	.align		4
        /*004c*/ 	.byte	0x04, 0x1c
        /*004e*/ 	.short	(.L_21 - .L_20)


	//   ....[0]....
.L_20:
        /*0050*/ 	.word	0x000036f0


	//   ....[1]....
        /*0054*/ 	.word	0x00003770


	//   ....[2]....
        /*0058*/ 	.word	0x000037b0


	//   ....[3]....
        /*005c*/ 	.word	0x000038b0


	//----- nvinfo : EIATTR_CRS_STACK_SIZE
	.align		4
.L_21:
        /*0060*/ 	.byte	0x04, 0x1e
        /*0062*/ 	.short	(.L_23 - .L_22)
.L_22:
        /*0064*/ 	.word	0x00000000


	//----- nvinfo : EIATTR_CBANK_PARAM_SIZE
	.align		4
.L_23:
        /*0068*/ 	.byte	0x03, 0x19
        /*006a*/ 	.short	0x0018


	//----- nvinfo : EIATTR_PARAM_CBANK
	.align		4
        /*006c*/ 	.byte	0x04, 0x0a
        /*006e*/ 	.short	(.L_25 - .L_24)
	.align		4
.L_24:
        /*0070*/ 	.word	index@(.nv.constant0._Z6conv2dPfPKfS_)
        /*0074*/ 	.short	0x0380
        /*0076*/ 	.short	0x0018


	//----- nvinfo : EIATTR_SW_WAR
	.align		4
.L_25:
        /*0078*/ 	.byte	0x04, 0x36
        /*007a*/ 	.short	(.L_27 - .L_26)
.L_26:
        /*007c*/ 	.word	0x00000008
.L_27:


//--------------------- .nv.info.default_function_kernel0 --------------------------
	.section	.nv.info.default_function_kernel0,"",@"SHT_CUDA_INFO"
	.sectionflags	@""
	.align	4


	//----- nvinfo : EIATTR_CUDA_API_VERSION
	.align		4
        /*0000*/ 	.byte	0x04, 0x37
        /*0002*/ 	.short	(.L_29 - .L_28)
.L_28:
        /*0004*/ 	.word	0x00000082


	//----- nvinfo : EIATTR_KPARAM_INFO
	.align		4
.L_29:
        /*0008*/ 	.byte	0x04, 0x17
        /*000a*/ 	.short	(.L_31 - .L_30)
.L_30:
        /*000c*/ 	.word	0x00000000
        /*0010*/ 	.short	0x0002
        /*0012*/ 	.short	0x0010
        /*0014*/ 	.byte	0x00, 0xf5, 0x21, 0x00


	//----- nvinfo : EIATTR_KPARAM_INFO
	.align		4
.L_31:
        /*0018*/ 	.byte	0x04, 0x17
        /*001a*/ 	.short	(.L_33 - .L_32)
.L_32:
        /*001c*/ 	.word	0x00000000
        /*0020*/ 	.short	0x0001
        /*0022*/ 	.short	0x0008
        /*0024*/ 	.byte	0x00, 0xf5, 0x21, 0x00


	//----- nvinfo : EIATTR_KPARAM_INFO
	.align		4
.L_33:
        /*0028*/ 	.byte	0x04, 0x17
        /*002a*/ 	.short	(.L_35 - .L_34)
.L_34:
        /*002c*/ 	.word	0x00000000
        /*0030*/ 	.short	0x0000
        /*0032*/ 	.short	0x0000
        /*0034*/ 	.byte	0x00, 0xf5, 0x21, 0x00


	//----- nvinfo : EIATTR_SPARSE_MMA_MASK
	.align		4
.L_35:
        /*0038*/ 	.byte	0x03, 0x50
        /*003a*/ 	.short	0x0000


	//----- nvinfo : EIATTR_MAXREG_COUNT
	.align		4
        /*003c*/ 	.byte	0x03, 0x1b
        /*003e*/ 	.short	0x00ff


	//----- nvinfo : EIATTR_NUM_BARRIERS
	.align		4
        /*0040*/ 	.byte	0x02, 0x4c
        /*0042*/ 	.byte	0x01
	.zero		1


	//----- nvinfo : EIATTR_MERCURY_ISA_VERSION
	.align		4
        /*0044*/ 	.byte	0x03, 0x5f
        /*0046*/ 	.short	0x0101


	//----- nvinfo : EIATTR_VRC_CTA_INIT_COUNT
	.align		4
        /*0048*/ 	.byte	0x02, 0x4a
	.zero		1
	.zero		1


	//----- nvinfo : EIATTR_EXIT_INSTR_OFFSETS
	.align		4
        /*004c*/ 	.byte	0x04, 0x1c
        /*004e*/ 	.short	(.L_37 - .L_36)


	//   ....[0]....
.L_36:
        /*0050*/ 	.word	0x000073e0


	//----- nvinfo : EIATTR_CBANK_PARAM_SIZE
	.align		4
.L_37:
        /*0054*/ 	.byte	0x03, 0x19
        /*0056*/ 	.short	0x0018


	//----- nvinfo : EIATTR_PARAM_CBANK
	.align		4
        /*0058*/ 	.byte	0x04, 0x0a
        /*005a*/ 	.short	(.L_39 - .L_38)
	.align		4
.L_38:
        /*005c*/ 	.word	index@(.nv.constant0.default_function_kernel0)
        /*0060*/ 	.short	0x0380
        /*0062*/ 	.short	0x0018


	//----- nvinfo : EIATTR_SW_WAR
	.align		4
.L_39:
        /*0064*/ 	.byte	0x04, 0x36
        /*0066*/ 	.short	(.L_41 - .L_40)
.L_40:
        /*0068*/ 	.word	0x00000008
.L_41:


//--------------------- .nv.callgraph             --------------------------
	.section	.nv.callgraph,"",@"SHT_CUDA_CALLGRAPH"
	.align	4
	.sectionentsize	8
	.align		4
        /*0000*/ 	.word	0x00000000
	.align		4
        /*0004*/ 	.word	0xffffffff
	.align		4
        /*0008*/ 	.word	0x00000000
	.align		4
        /*000c*/ 	.word	0xfffffffe
	.align		4
        /*0010*/ 	.word	0x00000000
	.align		4
        /*0014*/ 	.word	0xfffffffd
	.align		4
        /*0018*/ 	.word	0x00000000
	.align		4
        /*001c*/ 	.word	0xfffffffc


//--------------------- .text._Z6conv2dPfPKfS_    --------------------------
	.section	.text._Z6conv2dPfPKfS_,"ax",@progbits
	.align	128
        .global         _Z6conv2dPfPKfS_
        .type           _Z6conv2dPfPKfS_,@function
        .size           _Z6conv2dPfPKfS_,(.L_x_27 - _Z6conv2dPfPKfS_)
        .other          _Z6conv2dPfPKfS_,@"STO_CUDA_ENTRY STV_DEFAULT"
_Z6conv2dPfPKfS_:
.text._Z6conv2dPfPKfS_:
[----:B------:R-:W-:Y:S01]  /*0000*/  LDC R1, c[0x0][0x37c] ;  /* 0x0000df00ff017b82 */ /* 0x000fe20000000800 */
[----:B------:R-:W0:Y:S01]  /*0010*/  S2R R0, SR_TID.X ;  /* 0x0000000000007919 */ /* 0x000e220000002100 */
[----:B------:R-:W-:Y:S01]  /*0020*/  BSSY.RECONVERGENT B0, `(.L_x_0) ;  /* 0x0000045000007945 */ /* 0x000fe20003800200 */
[----:B------:R-:W1:Y:S01]  /*0030*/  S2R R5, SR_CTAID.X ;  /* 0x0000000000057919 */ /* 0x000e620000002500 */
[C---:B0-----:R-:W-:Y:S02]  /*0040*/  ISETP.GT.U32.AND P0, PT, R0.reuse, 0xd7, PT ;  /* 0x000000d70000780c */ /* 0x041fe40003f04070 */
[----:B------:R-:W-:Y:S02]  /*0050*/  SHF.R.U32.HI R2, RZ, 0x5, R0 ;  /* 0x00000005ff027819 */ /* 0x000fe40000011600 */
[----:B-1----:R-:W-:Y:S02]  /*0060*/  SHF.L.U32 R4, R5, 0x2, RZ ;  /* 0x0000000205047819 */ /* 0x002fe400000006ff */
[----:B------:R-:W-:-:S02]  /*0070*/  LOP3.LUT R3, R0, 0x1f, RZ, 0xc0, !PT ;  /* 0x0000001f00037812 */ /* 0x000fc400078ec0ff */
[----:B------:R-:W-:-:S05]  /*0080*/  LOP3.LUT R4, R4, 0x4, RZ, 0xc0, !PT ;  /* 0x0000000404047812 */ /* 0x000fca00078ec0ff */
[----:B------:R-:W-:Y:S05]  /*0090*/  @P0 BRA `(.L_x_1) ;  /* 0x0000000000f40947 */ /* 0x000fea0003800000 */
[----:B------:R-:W0:Y:S01]  /*00a0*/  LDC R7, c[0x0][0x360] ;  /* 0x0000d800ff077b82 */ /* 0x000e220000000800 */
[----:B------:R-:W-:Y:S01]  /*00b0*/  BSSY.RECONVERGENT B1, `(.L_x_2) ;  /* 0x000002b000017945 */ /* 0x000fe20003800200 */
[----:B0-----:R-:W0:Y:S01]  /*00c0*/  I2F.U32.RP R12, R7 ;  /* 0x00000007000c7306 */ /* 0x001e220000209000 */
[----:B------:R-:W-:Y:S01]  /*00d0*/  IMAD.IADD R6, R0, 0x1, R7 ;  /* 0x0000000100067824 */ /* 0x000fe200078e0207 */
[----:B------:R-:W-:-:S04]  /*00e0*/  ISETP.NE.U32.AND P2, PT, R7, RZ, PT ;  /* 0x000000ff0700720c */ /* 0x000fc80003f45070 */
[C---:B------:R-:W-:Y:S02]  /*00f0*/  ISETP.GE.U32.AND P0, PT, R6.reuse, 0xd8, PT ;  /* 0x000000d80600780c */ /* 0x040fe40003f06070 */
[----:B------:R-:W-:Y:S01]  /*0100*/  VIMNMX.U32 R11, PT, PT, R6, 0xd8, !PT ;  /* 0x000000d8060b7848 */ /* 0x000fe20007fe0000 */
[----:B0-----:R-:W0:Y:S02]  /*0110*/  MUFU.RCP R12, R12 ;  /* 0x0000000c000c7308 */ /* 0x001e240000001000 */
[----:B0-----:R-:W-:-:S06]  /*0120*/  VIADD R8, R12, 0xffffffe ;  /* 0x0ffffffe0c087836 */ /* 0x001fcc0000000000 */
[----:B------:R0:W1:Y:S02]  /*0130*/  F2I.FTZ.U32.TRUNC.NTZ R9, R8 ;  /* 0x0000000800097305 */ /* 0x000064000021f000 */
[----:B0-----:R-:W-:Y:S01]  /*0140*/  HFMA2 R8, -RZ, RZ, 0, 0 ;  /* 0x00000000ff087431 */ /* 0x001fe200000001ff */
[----:B-1----:R-:W-:-:S05]  /*0150*/  IADD3 R10, PT, PT, RZ, -R9, RZ ;  /* 0x80000009ff0a7210 */ /* 0x002fca0007ffe0ff */
[----:B------:R-:W-:Y:S01]  /*0160*/  IMAD R13, R10, R7, RZ ;  /* 0x000000070a0d7224 */ /* 0x000fe200078e02ff */
[----:B------:R-:W-:-:S03]  /*0170*/  SEL R10, RZ, 0x1, P0 ;  /* 0x00000001ff0a7807 */ /* 0x000fc60000000000 */
[----:B------:R-:W-:Y:S01]  /*0180*/  IMAD.HI.U32 R9, R9, R13, R8 ;  /* 0x0000000d09097227 */ /* 0x000fe200078e0008 */
[----:B------:R-:W-:-:S05]  /*0190*/  IADD3 R6, PT, PT, R11, -R6, -R10 ;  /* 0x800000060b067210 */ /* 0x000fca0007ffe80a */
[----:B------:R-:W-:-:S04]  /*01a0*/  IMAD.HI.U32 R9, R9, R6, RZ ;  /* 0x0000000609097227 */ /* 0x000fc800078e00ff */
[----:B------:R-:W-:-:S04]  /*01b0*/  IMAD.MOV R8, RZ, RZ, -R9 ;  /* 0x000000ffff087224 */ /* 0x000fc800078e0a09 */
[----:B------:R-:W-:-:S05]  /*01c0*/  IMAD R6, R7, R8, R6 ;  /* 0x0000000807067224 */ /* 0x000fca00078e0206 */
[----:B------:R-:W-:-:S13]  /*01d0*/  ISETP.GE.U32.AND P0, PT, R6, R7, PT ;  /* 0x000000070600720c */ /* 0x000fda0003f06070 */
[----:B------:R-:W-:Y:S01]  /*01e0*/  @P0 IADD3 R6, PT, PT, R6, -R7, RZ ;  /* 0x8000000706060210 */ /* 0x000fe20007ffe0ff */
[----:B------:R-:W-:-:S03]  /*01f0*/  @P0 VIADD R9, R9, 0x1 ;  /* 0x0000000109090836 */ /* 0x000fc60000000000 */
[----:B------:R-:W-:-:S13]  /*0200*/  ISETP.GE.U32.AND P1, PT, R6, R7, PT ;  /* 0x000000070600720c */ /* 0x000fda0003f26070 */
[----:B------:R-:W-:Y:S02]  /*0210*/  @P1 IADD3 R9, PT, PT, R9, 0x1, RZ ;  /* 0x0000000109091810 */ /* 0x000fe40007ffe0ff */
[----:B------:R-:W-:-:S05]  /*0220*/  @!P2 LOP3.LUT R9, RZ, R7, RZ, 0x33, !PT ;  /* 0x00000007ff09a212 */ /* 0x000fca00078e33ff */
[----:B------:R-:W-:-:S05]  /*0230*/  IMAD.IADD R9, R10, 0x1, R9 ;  /* 0x000000010a097824 */ /* 0x000fca00078e0209 */
[C---:B------:R-:W-:Y:S02]  /*0240*/  LOP3.LUT R6, R9.reuse, 0x3, RZ, 0xc0, !PT ;  /* 0x0000000309067812 */ /* 0x040fe400078ec0ff */
[----:B------:R-:W-:Y:S02]  /*0250*/  ISETP.GE.U32.AND P1, PT, R9, 0x3, PT ;  /* 0x000000030900780c */ /* 0x000fe40003f26070 */
[----:B------:R-:W-:Y:S02]  /*0260*/  ISETP.NE.AND P0, PT, R6, 0x3, PT ;  /* 0x000000030600780c */ /* 0x000fe40003f05270 */
[----:B------:R-:W-:-:S11]  /*0270*/  MOV R6, R0 ;  /* 0x0000000000067202 */ /* 0x000fd60000000f00 */
[----:B------:R-:W-:Y:S05]  /*0280*/  @!P0 BRA `(.L_x_3) ;  /* 0x0000000000348947 */ /* 0x000fea0003800000 */
[----:B------:R-:W0:Y:S01]  /*0290*/  S2UR UR5, SR_CgaCtaId ;  /* 0x00000000000579c3 */ /* 0x000e220000008800 */
[----:B------:R-:W-:Y:S01]  /*02a0*/  VIADD R9, R9, 0x1 ;  /* 0x0000000109097836 */ /* 0x000fe20000000000 */
[----:B------:R-:W-:-:S04]  /*02b0*/  UMOV UR4, 0x400 ;  /* 0x0000040000047882 */ /* 0x000fc80000000000 */
[----:B------:R-:W-:-:S05]  /*02c0*/  LOP3.LUT R9, R9, 0x3, RZ, 0xc0, !PT ;  /* 0x0000000309097812 */ /* 0x000fca00078ec0ff */
[C---:B------:R-:W-:Y:S01]  /*02d0*/  IMAD R6, R9.reuse, R7, R0 ;  /* 0x0000000709067224 */ /* 0x040fe200078e0200 */
[----:B------:R-:W-:Y:S01]  /*02e0*/  IADD3 R9, PT, PT, -R9, RZ, RZ ;  /* 0x000000ff09097210 */ /* 0x000fe20007ffe1ff */
[----:B0-----:R-:W-:-:S06]  /*02f0*/  ULEA UR4, UR5, UR4, 0x18 ;  /* 0x0000000405047291 */ /* 0x001fcc000f8ec0ff */
[----:B------:R-:W-:-:S07]  /*0300*/  LEA R8, R0, UR4, 0x2 ;  /* 0x0000000400087c11 */ /* 0x000fce000f8e10ff */
.L_x_4:
[----:B------:R-:W-:Y:S01]  /*0310*/  VIADD R9, R9, 0x1 ;  /* 0x0000000109097836 */ /* 0x000fe20000000000 */
[----:B------:R0:W-:Y:S04]  /*0320*/  STS [R8], RZ ;  /* 0x000000ff08007388 */ /* 0x0001e80000000800 */
[----:B------:R-:W-:Y:S02]  /*0330*/  ISETP.NE.AND P0, PT, R9, RZ, PT ;  /* 0x000000ff0900720c */ /* 0x000fe40003f05270 */
[----:B0-----:R-:W-:-:S11]  /*0340*/  LEA R8, R7, R8, 0x2 ;  /* 0x0000000807087211 */ /* 0x001fd600078e10ff */
[----:B------:R-:W-:Y:S05]  /*0350*/  @P0 BRA `(.L_x_4) ;  /* 0xfffffffc00ec0947 */ /* 0x000fea000383ffff */
.L_x_3:
[----:B------:R-:W-:Y:S05]  /*0360*/  BSYNC.RECONVERGENT B1 ;  /* 0x0000000000017941 */ /* 0x000fea0003800200 */
.L_x_2:
[----:B------:R-:W-:Y:S05]  /*0370*/  @!P1 BRA `(.L_x_1) ;  /* 0x00000000003c9947 */ /* 0x000fea0003800000 */
[----:B------:R-:W0:Y:S01]  /*0380*/  S2UR UR5, SR_CgaCtaId ;  /* 0x00000000000579c3 */ /* 0x000e220000008800 */
[----:B------:R-:W-:Y:S02]  /*0390*/  UMOV UR4, 0x400 ;  /* 0x0000040000047882 */ /* 0x000fe40000000000 */
[----:B0-----:R-:W-:-:S06]  /*03a0*/  ULEA UR4, UR5, UR4, 0x18 ;  /* 0x0000000405047291 */ /* 0x001fcc000f8ec0ff */
[----:B------:R-:W-:-:S07]  /*03b0*/  LEA R8, R6, UR4, 0x2 ;  /* 0x0000000406087c11 */ /* 0x000fce000f8e10ff */
.L_x_5:
[C-C-:B-1----:R-:W-:Y:S01]  /*03c0*/  IMAD R9, R7.reuse, 0x4, R8.reuse ;  /* 0x0000000407097824 */ /* 0x142fe200078e0208 */
[C---:B------:R-:W-:Y:S01]  /*03d0*/  LEA R10, R7.reuse, R8, 0x3 ;  /* 0x00000008070a7211 */ /* 0x040fe200078e18ff */
[C---:B------:R-:W-:Y:S01]  /*03e0*/  IMAD R11, R7.reuse, 0xc, R8 ;  /* 0x0000000c070b7824 */ /* 0x040fe200078e0208 */
[----:B------:R0:W-:Y:S01]  /*03f0*/  STS [R8], RZ ;  /* 0x000000ff08007388 */ /* 0x0001e20000000800 */
[----:B------:R-:W-:-:S03]  /*0400*/  IMAD R6, R7, 0x4, R6 ;  /* 0x0000000407067824 */ /* 0x000fc600078e0206 */
[----:B------:R1:W-:Y:S02]  /*0410*/  STS [R9], RZ ;  /* 0x000000ff09007388 */ /* 0x0003e40000000800 */
[----:B------:R-:W-:Y:S02]  /*0420*/  ISETP.GE.U32.AND P0, PT, R6, 0xd8, PT ;  /* 0x000000d80600780c */ /* 0x000fe40003f06070 */
[----:B------:R1:W-:Y:S01]  /*0430*/  STS [R10], RZ ;  /* 0x000000ff0a007388 */ /* 0x0003e20000000800 */
[----:B0-----:R-:W-:-:S03]  /*0440*/  LEA R8, R7, R8, 0x4 ;  /* 0x0000000807087211 */ /* 0x001fc600078e20ff */
[----:B------:R1:W-:Y:S07]  /*0450*/  STS [R11], RZ ;  /* 0x000000ff0b007388 */ /* 0x0003ee0000000800 */
[----:B------:R-:W-:Y:S05]  /*0460*/  @!P0 BRA `(.L_x_5) ;  /* 0xfffffffc00d48947 */ /* 0x000fea000383ffff */
.L_x_1:
[----:B------:R-:W-:Y:S05]  /*0470*/  BSYNC.RECONVERGENT B0 ;  /* 0x0000000000007941 */ /* 0x000fea0003800200 */
.L_x_0:
[----:B------:R-:W-:Y:S01]  /*0480*/  LOP3.LUT R6, R5, 0x1, RZ, 0xc0, !PT ;  /* 0x0000000105067812 */ /* 0x000fe200078ec0ff */
[----:B------:R-:W-:Y:S01]  /*0490*/  BAR.SYNC.DEFER_BLOCKING 0x0 ;  /* 0x0000000000007b1d */ /* 0x000fe20000010000 */
[----:B------:R-:W-:Y:S02]  /*04a0*/  VIMNMX.U32 R7, PT, PT, R4, 0x2, PT ;  /* 0x0000000204077848 */ /* 0x000fe40003fe0000 */
[----:B------:R-:W-:Y:S02]  /*04b0*/  ISETP.NE.U32.AND P0, PT, R6, 0x1, PT ;  /* 0x000000010600780c */ /* 0x000fe40003f05070 */
[----:B------:R-:W-:Y:S01]  /*04c0*/  VIMNMX.U32 R6, PT, PT, R4, 0x1, !PT ;  /* 0x0000000104067848 */ /* 0x000fe20007fe0000 */
[----:B------:R-:W0:Y:S01]  /*04d0*/  LDCU.64 UR6, c[0x0][0x358] ;  /* 0x00006b00ff0677ac */ /* 0x000e220008000a00 */
[----:B------:R-:W-:Y:S01]  /*04e0*/  BSSY.RECONVERGENT B0, `(.L_x_6) ;  /* 0x00001e4000007945 */ /* 0x000fe20003800200 */
[----:B------:R-:W-:Y:S02]  /*04f0*/  IADD3 R7, PT, PT, R7, 0x5, RZ ;  /* 0x0000000507077810 */ /* 0x000fe40007ffe0ff */
[----:B------:R-:W-:-:S06]  /*0500*/  VIADD R6, R6, 0xffffffff ;  /* 0xffffffff06067836 */ /* 0x000fcc0000000000 */
[----:B------:R-:W-:Y:S05]  /*0510*/  @!P0 BRA `(.L_x_7) ;  /* 0x0000000c00c08947 */ /* 0x000fea0003800000 */
[----:B------:R-:W-:-:S13]  /*0520*/  ISETP.GE.U32.AND P0, PT, R0, 0x80, PT ;  /* 0x000000800000780c */ /* 0x000fda0003f06070 */
[----:B------:R-:W-:Y:S05]  /*0530*/  @P0 BRA `(.L_x_8) ;  /* 0x0000001c00780947 */ /* 0x000fea0003800000 */
[----:B------:R-:W-:-:S04]  /*0540*/  IMAD.IADD R16, R7, 0x1, -R6 ;  /* 0x0000000107107824 */ /* 0x000fc800078e0a06 */
[----:B------:R-:W-:-:S05]  /*0550*/  IMAD R16, R16, 0x7, RZ ;  /* 0x0000000710107824 */ /* 0x000fca00078e02ff */
[----:B------:R-:W-:-:S13]  /*0560*/  ISETP.GE.U32.AND P0, PT, R3, R16, PT ;  /* 0x000000100300720c */ /* 0x000fda0003f06070 */
[----:B------:R-:W-:Y:S05]  /*0570*/  @P0 BRA `(.L_x_8) ;  /* 0x0000001c00680947 */ /* 0x000fea0003800000 */
[----:B------:R-:W-:Y:S01]  /*0580*/  ISETP.GE.U32.AND P1, PT, R3, R16, PT ;  /* 0x000000100300720c */ /* 0x000fe20003f26070 */
[----:B------:R-:W-:Y:S01]  /*0590*/  BSSY.RECONVERGENT B1, `(.L_x_9) ;  /* 0x0000026000017945 */ /* 0x000fe20003800200 */
[----:B------:R-:W-:Y:S01]  /*05a0*/  SHF.R.U32.HI R7, RZ, 0x1, R5 ;  /* 0x00000001ff077819 */ /* 0x000fe20000011605 */
[----:B------:R-:W-:Y:S01]  /*05b0*/  IMAD.MOV.U32 R21, RZ, RZ, R3 ;  /* 0x000000ffff157224 */ /* 0x000fe200078e0003 */
[----:B------:R-:W-:Y:S02]  /*05c0*/  VIMNMX.U32 R6, PT, PT, R4, 0x1, PT ;  /* 0x0000000104067848 */ /* 0x000fe40003fe0000 */
[----:B------:R-:W-:Y:S02]  /*05d0*/  LEA R8, R7, R2, 0x2 ;  /* 0x0000000207087211 */ /* 0x000fe400078e10ff */
[----:B------:R-:W-:-:S03]  /*05e0*/  PLOP3.LUT P0, PT, PT, PT, PT, 0x80, 0x8 ;  /* 0x000000000008781c */ /* 0x000fc60003f0f070 */
[----:B------:R-:W-:-:S04]  /*05f0*/  IMAD R19, R8, 0x31, R3 ;  /* 0x0000003108137824 */ /* 0x000fc800078e0203 */
[----:B------:R-:W-:Y:S01]  /*0600*/  IMAD R19, R6, -0x7, R19 ;  /* 0xfffffff906137824 */ /* 0x000fe200078e0213 */
[----:B------:R-:W-:Y:S06]  /*0610*/  @!P1 BRA `(.L_x_10) ;  /* 0x0000000000749947 */ /* 0x000fec0003800000 */
[----:B------:R-:W2:Y:S02]  /*0620*/  LDC.64 R6, c[0x0][0x380] ;  /* 0x0000e000ff067b82 */ /* 0x000ea40000000a00 */
[----:B--2---:R-:W-:-:S06]  /*0630*/  IMAD.WIDE.U32 R6, R19, 0x4, R6 ;  /* 0x0000000413067825 */ /* 0x004fcc00078e0006 */
[----:B0-----:R0:W2:Y:S01]  /*0640*/  LDG.E.CONSTANT R7, desc[UR6][R6.64] ;  /* 0x0000000606077981 */ /* 0x0010a2000c1e9900 */
[----:B------:R-:W-:Y:S01]  /*0650*/  LOP3.LUT R8, R21, 0xff, RZ, 0xc0, !PT ;  /* 0x000000ff15087812 */ /* 0x000fe200078ec0ff */
[----:B------:R-:W3:Y:S01]  /*0660*/  S2UR UR5, SR_CgaCtaId ;  /* 0x00000000000579c3 */ /* 0x000ee20000008800 */
[----:B------:R-:W-:Y:S01]  /*0670*/  UMOV UR4, 0x400 ;  /* 0x0000040000047882 */ /* 0x000fe20000000000 */
[----:B------:R-:W-:Y:S01]  /*0680*/  UMOV UR8, 0x936 ;  /* 0x0000093600087882 */ /* 0x000fe20000000000 */
[----:B------:R-:W-:Y:S01]  /*0690*/  PLOP3.LUT P0, PT, PT, PT, PT, 0x8, 0x80 ;  /* 0x000000000080781c */ /* 0x000fe20003f0e170 */
[----:B------:R-:W-:Y:S01]  /*06a0*/  IMAD R8, R8, 0x25, RZ ;  /* 0x0000002508087824 */ /* 0x000fe200078e02ff */
[----:B------:R-:W-:-:S04]  /*06b0*/  IADD3 R19, PT, PT, R19, 0x20, RZ ;  /* 0x0000002013137810 */ /* 0x000fc80007ffe0ff */
[----:B------:R-:W-:-:S04]  /*06c0*/  SHF.R.U32.HI R8, RZ, 0x8, R8 ;  /* 0x00000008ff087819 */ /* 0x000fc80000011608 */
[----:B-1----:R-:W-:-:S04]  /*06d0*/  IADD3 R10, PT, PT, RZ, -R8, RZ ;  /* 0x80000008ff0a7210 */ /* 0x002fc80007ffe0ff */
[----:B------:R-:W-:-:S05]  /*06e0*/  PRMT R10, R10, 0x7710, RZ ;  /* 0x000077100a0a7816 */ /* 0x000fca00000000ff */
[----:B------:R-:W-:Y:S01]  /*06f0*/  IMAD.IADD R10, R21, 0x1, R10 ;  /* 0x00000001150a7824 */ /* 0x000fe200078e020a */
[----:B---3--:R-:W-:-:S04]  /*0700*/  ULEA UR4, UR5, UR4, 0x18 ;  /* 0x0000000405047291 */ /* 0x008fc8000f8ec0ff */
[----:B------:R-:W-:-:S04]  /*0710*/  LOP3.LUT R9, R10, 0xfe, RZ, 0xc0, !PT ;  /* 0x000000fe0a097812 */ /* 0x000fc800078ec0ff */
[----:B------:R-:W-:-:S04]  /*0720*/  LEA.HI R9, R9, R8, RZ, 0x1f ;  /* 0x0000000809097211 */ /* 0x000fc800078ff8ff */
[----:B------:R-:W-:-:S04]  /*0730*/  SHF.R.U32.HI R9, RZ, 0x2, R9 ;  /* 0x00000002ff097819 */ /* 0x000fc80000011609 */
[----:B0-----:R-:W-:Y:S02]  /*0740*/  PRMT R6, R9, 0x9910, RZ ;  /* 0x0000991009067816 */ /* 0x001fe400000000ff */
[----:B------:R-:W-:-:S03]  /*0750*/  PRMT R9, R2, 0x5410, R9 ;  /* 0x0000541002097816 */ /* 0x000fc60000000009 */
[----:B------:R-:W-:-:S05]  /*0760*/  IMAD R6, R6, 0x7, RZ ;  /* 0x0000000706067824 */ /* 0x000fca00078e02ff */
[----:B------:R-:W-:-:S04]  /*0770*/  IADD3 R6, PT, PT, RZ, -R6, RZ ;  /* 0x80000006ff067210 */ /* 0x000fc80007ffe0ff */
[----:B------:R-:W-:-:S05]  /*0780*/  PRMT R6, R6, 0x7710, RZ ;  /* 0x0000771006067816 */ /* 0x000fca00000000ff */
[C---:B------:R-:W-:Y:S02]  /*0790*/  IMAD.IADD R6, R21.reuse, 0x1, R6 ;  /* 0x0000000115067824 */ /* 0x040fe400078e0206 */
[----:B------:R-:W-:-:S03]  /*07a0*/  VIADD R21, R21, 0x20 ;  /* 0x0000002015157836 */ /* 0x000fc60000000000 */
[----:B------:R-:W-:-:S05]  /*07b0*/  LOP3.LUT R6, R6, 0xff, RZ, 0xc0, !PT ;  /* 0x000000ff06067812 */ /* 0x000fca00078ec0ff */
[----:B------:R-:W-:-:S05]  /*07c0*/  IDP.2A.LO.U16.U8 R6, R9, UR8, R6 ;  /* 0x0000000809067c26 */ /* 0x000fca0008001006 */
[----:B------:R-:W-:-:S05]  /*07d0*/  LEA R6, R6, UR4, 0x2 ;  /* 0x0000000406067c11 */ /* 0x000fca000f8e10ff */
[----:B--2---:R2:W-:Y:S02]  /*07e0*/  STS [R6+0x28], R7 ;  /* 0x0000280706007388 */ /* 0x0045e40000000800 */
.L_x_10:
[----:B0-----:R-:W-:Y:S05]  /*07f0*/  BSYNC.RECONVERGENT B1 ;  /* 0x0000000000017941 */ /* 0x001fea0003800200 */
.L_x_9:
[CC--:B------:R-:W-:Y:S01]  /*0800*/  ISETP.GT.U32.AND P1, PT, R16.reuse, R21.reuse, PT ;  /* 0x000000151000720c */ /* 0x0c0fe20003f24070 */
[----:B------:R-:W-:Y:S01]  /*0810*/  BSSY.RECONVERGENT B1, `(.L_x_11) ;  /* 0x0000069000017945 */ /* 0x000fe20003800200 */
[----:B--2---:R-:W-:-:S04]  /*0820*/  IADD3 R6, PT, PT, R16, -R21, RZ ;  /* 0x8000001510067210 */ /* 0x004fc80007ffe0ff */
[----:B------:R-:W-:-:S13]  /*0830*/  ISETP.LE.U32.OR P1, PT, R6, 0x60, !P1 ;  /* 0x000000600600780c */ /* 0x000fda0004f23470 */
[----:B------:R-:W-:Y:S05]  /*0840*/  @P1 BRA `(.L_x_12) ;  /* 0x0000000400941947 */ /* 0x000fea0003800000 */
[----:B-1----:R-:W0:Y:S01]  /*0850*/  S2R R9, SR_CgaCtaId ;  /* 0x0000000000097919 */ /* 0x002e220000008800 */
[----:B------:R-:W1:Y:S01]  /*0860*/  LDC.64 R6, c[0x0][0x380] ;  /* 0x0000e000ff067b82 */ /* 0x000e620000000a00 */
[----:B------:R-:W-:Y:S01]  /*0870*/  MOV R18, 0x400 ;  /* 0x0000040000127802 */ /* 0x000fe20000000f00 */
[----:B------:R-:W-:Y:S01]  /*0880*/  VIADD R17, R16, 0xffffffa0 ;  /* 0xffffffa010117836 */ /* 0x000fe20000000000 */
[----:B------:R-:W-:Y:S02]  /*0890*/  PLOP3.LUT P0, PT, PT, PT, PT, 0x8, 0x80 ;  /* 0x000000000080781c */ /* 0x000fe40003f0e170 */
[----:B0-----:R-:W-:-:S11]  /*08a0*/  LEA R18, R9, R18, 0x18 ;  /* 0x0000001209127211 */ /* 0x001fd600078ec0ff */
.L_x_13:
[C---:B0-----:R-:W-:Y:S01]  /*08b0*/  IADD3 R11, PT, PT, R19.reuse, 0x20, RZ ;  /* 0x00000020130b7810 */ /* 0x041fe20007ffe0ff */
[C---:B------:R-:W-:Y:S01]  /*08c0*/  VIADD R13, R19.reuse, 0x40 ;  /* 0x00000040130d7836 */ /* 0x040fe20000000000 */
[C---:B------:R-:W-:Y:S01]  /*08d0*/  IADD3 R15, PT, PT, R19.reuse, 0x60, RZ ;  /* 0x00000060130f7810 */ /* 0x040fe20007ffe0ff */
[----:B-1----:R-:W-:-:S04]  /*08e0*/  IMAD.WIDE.U32 R8, R19, 0x4, R6 ;  /* 0x0000000413087825 */ /* 0x002fc800078e0006 */
[--C-:B------:R-:W-:Y:S02]  /*08f0*/  IMAD.WIDE.U32 R10, R11, 0x4, R6.reuse ;  /* 0x000000040b0a7825 */ /* 0x100fe400078e0006 */
[----:B------:R0:W2:Y:S02]  /*0900*/  LDG.E.CONSTANT R8, desc[UR6][R8.64] ;  /* 0x0000000608087981 */ /* 0x0000a4000c1e9900 */
[--C-:B------:R-:W-:Y:S02]  /*0910*/  IMAD.WIDE.U32 R12, R13, 0x4, R6.reuse ;  /* 0x000000040d0c7825 */ /* 0x100fe400078e0006 */
[----:B------:R1:W3:Y:S02]  /*0920*/  LDG.E.CONSTANT R10, desc[UR6][R10.64] ;  /* 0x000000060a0a7981 */ /* 0x0002e4000c1e9900 */
[----:B------:R-:W-:Y:S02]  /*0930*/  IMAD.WIDE.U32 R14, R15, 0x4, R6 ;  /* 0x000000040f0e7825 */ /* 0x000fe400078e0006 */
[----:B------:R4:W5:Y:S04]  /*0940*/  LDG.E.CONSTANT R12, desc[UR6][R12.64] ;  /* 0x000000060c0c7981 */ /* 0x000968000c1e9900 */
[----:B------:R4:W5:Y:S01]  /*0950*/  LDG.E.CONSTANT R14, desc[UR6][R14.64] ;  /* 0x000000060e0e7981 */ /* 0x000962000c1e9900 */
[----:B------:R-:W-:-:S05]  /*0960*/  LOP3.LUT R20, R21, 0xff, RZ, 0xc0, !PT ;  /* 0x000000ff15147812 */ /* 0x000fca00078ec0ff */
[----:B------:R-:W-:Y:S02]  /*0970*/  IMAD R20, R20, 0x25, RZ ;  /* 0x0000002514147824 */ /* 0x000fe400078e02ff */
[----:B------:R-:W-:-:S03]  /*0980*/  VIADD R22, R21, 0x20 ;  /* 0x0000002015167836 */ /* 0x000fc60000000000 */
[----:B------:R-:W-:Y:S01]  /*0990*/  SHF.R.U32.HI R23, RZ, 0x8, R20 ;  /* 0x00000008ff177819 */ /* 0x000fe20000011614 */
[----:B------:R-:W-:Y:S01]  /*09a0*/  VIADD R20, R21, 0x40 ;  /* 0x0000004015147836 */ /* 0x000fe20000000000 */
[----:B------:R-:W-:Y:S02]  /*09b0*/  LOP3.LUT R25, R22, 0xff, RZ, 0xc0, !PT ;  /* 0x000000ff16197812 */ /* 0x000fe400078ec0ff */
[----:B------:R-:W-:Y:S02]  /*09c0*/  IADD3 R24, PT, PT, RZ, -R23, RZ ;  /* 0x80000017ff187210 */ /* 0x000fe40007ffe0ff */
[----:B0-----:R-:W-:Y:S01]  /*09d0*/  LOP3.LUT R9, R20, 0xff, RZ, 0xc0, !PT ;  /* 0x000000ff14097812 */ /* 0x001fe200078ec0ff */
[----:B-1----:R-:W-:Y:S01]  /*09e0*/  IMAD R11, R25, 0x25, RZ ;  /* 0x00000025190b7824 */ /* 0x002fe200078e02ff */
[----:B------:R-:W-:-:S03]  /*09f0*/  PRMT R24, R24, 0x7710, RZ ;  /* 0x0000771018187816 */ /* 0x000fc600000000ff */
[----:B----4-:R-:W-:Y:S01]  /*0a00*/  IMAD R13, R9, 0x25, RZ ;  /* 0x00000025090d7824 */ /* 0x010fe200078e02ff */
[----:B------:R-:W-:Y:S02]  /*0a10*/  IADD3 R24, PT, PT, R24, R21, RZ ;  /* 0x0000001518187210 */ /* 0x000fe40007ffe0ff */
[----:B------:R-:W-:Y:S02]  /*0a20*/  SHF.R.U32.HI R11, RZ, 0x8, R11 ;  /* 0x00000008ff0b7819 */ /* 0x000fe4000001160b */
[----:B------:R-:W-:Y:S01]  /*0a30*/  SHF.R.U32.HI R13, RZ, 0x8, R13 ;  /* 0x00000008ff0d7819 */ /* 0x000fe2000001160d */
[----:B------:R-:W-:Y:S01]  /*0a40*/  VIADD R9, R21, 0x60 ;  /* 0x0000006015097836 */ /* 0x000fe20000000000 */
[----:B------:R-:W-:Y:S02]  /*0a50*/  LOP3.LUT R24, R24, 0xfe, RZ, 0xc0, !PT ;  /* 0x000000fe18187812 */ /* 0x000fe400078ec0ff */
[----:B------:R-:W-:Y:S01]  /*0a60*/  IADD3 R15, PT, PT, RZ, -R11, RZ ;  /* 0x8000000bff0f7210 */ /* 0x000fe20007ffe0ff */
[----:B------:R-:W-:Y:S01]  /*0a70*/  IMAD.MOV R25, RZ, RZ, -R13 ;  /* 0x000000ffff197224 */ /* 0x000fe200078e0a0d */
[----:B------:R-:W-:-:S02]  /*0a80*/  LEA.HI R23, R24, R23, RZ, 0x1f ;  /* 0x0000001718177211 */ /* 0x000fc400078ff8ff */
[----:B------:R-:W-:Y:S02]  /*0a90*/  LOP3.LUT R24, R9, 0xff, RZ, 0xc0, !PT ;  /* 0x000000ff09187812 */ /* 0x000fe400078ec0ff */
[----:B------:R-:W-:Y:S02]  /*0aa0*/  PRMT R15, R15, 0x7710, RZ ;  /* 0x000077100f0f7816 */ /* 0x000fe400000000ff */
[----:B------:R-:W-:Y:S01]  /*0ab0*/  PRMT R25, R25, 0x7710, RZ ;  /* 0x0000771019197816 */ /* 0x000fe200000000ff */
[----:B------:R-:W-:Y:S01]  /*0ac0*/  IMAD R26, R24, 0x25, RZ ;  /* 0x00000025181a7824 */ /* 0x000fe200078e02ff */
[----:B------:R-:W-:-:S03]  /*0ad0*/  IADD3 R15, PT, PT, R22, R15, RZ ;  /* 0x0000000f160f7210 */ /* 0x000fc60007ffe0ff */
[----:B------:R-:W-:Y:S01]  /*0ae0*/  IMAD.IADD R25, R20, 0x1, R25 ;  /* 0x0000000114197824 */ /* 0x000fe200078e0219 */
[----:B------:R-:W-:Y:S02]  /*0af0*/  LOP3.LUT R24, R15, 0xfe, RZ, 0xc0, !PT ;  /* 0x000000fe0f187812 */ /* 0x000fe400078ec0ff */
[----:B------:R-:W-:Y:S02]  /*0b00*/  SHF.R.U32.HI R15, RZ, 0x8, R26 ;  /* 0x00000008ff0f7819 */ /* 0x000fe4000001161a */
[----:B------:R-:W-:Y:S02]  /*0b10*/  LOP3.LUT R26, R25, 0xfe, RZ, 0xc0, !PT ;  /* 0x000000fe191a7812 */ /* 0x000fe400078ec0ff */
[----:B------:R-:W-:Y:S02]  /*0b20*/  IADD3 R25, PT, PT, RZ, -R15, RZ ;  /* 0x8000000fff197210 */ /* 0x000fe40007ffe0ff */
[----:B------:R-:W-:Y:S02]  /*0b30*/  LEA.HI R24, R24, R11, RZ, 0x1f ;  /* 0x0000000b18187211 */ /* 0x000fe400078ff8ff */
[----:B------:R-:W-:-:S02]  /*0b40*/  LEA.HI R11, R26, R13, RZ, 0x1f ;  /* 0x0000000d1a0b7211 */ /* 0x000fc400078ff8ff */
[----:B------:R-:W-:Y:S02]  /*0b50*/  PRMT R26, R25, 0x7710, RZ ;  /* 0x00007710191a7816 */ /* 0x000fe400000000ff */
[----:B------:R-:W-:-:S03]  /*0b60*/  SHF.R.U32.HI R13, RZ, 0x2, R24 ;  /* 0x00000002ff0d7819 */ /* 0x000fc60000011618 */
[----:B------:R-:W-:Y:S01]  /*0b70*/  IMAD.IADD R26, R9, 0x1, R26 ;  /* 0x00000001091a7824 */ /* 0x000fe200078e021a */
[----:B------:R-:W-:Y:S02]  /*0b80*/  PRMT R24, R13, 0x9910, RZ ;  /* 0x000099100d187816 */ /* 0x000fe400000000ff */
[----:B------:R-:W-:Y:S02]  /*0b90*/  SHF.R.U32.HI R11, RZ, 0x2, R11 ;  /* 0x00000002ff0b7819 */ /* 0x000fe4000001160b */
[----:B------:R-:W-:Y:S01]  /*0ba0*/  LOP3.LUT R26, R26, 0xfe, RZ, 0xc0, !PT ;  /* 0x000000fe1a1a7812 */ /* 0x000fe200078ec0ff */
[----:B------:R-:W-:Y:S01]  /*0bb0*/  IMAD R24, R24, 0x7, RZ ;  /* 0x0000000718187824 */ /* 0x000fe200078e02ff */
[----:B------:R-:W-:Y:S02]  /*0bc0*/  PRMT R25, R11, 0x9910, RZ ;  /* 0x000099100b197816 */ /* 0x000fe400000000ff */
[----:B------:R-:W-:Y:S02]  /*0bd0*/  LEA.HI R15, R26, R15, RZ, 0x1f ;  /* 0x0000000f1a0f7211 */ /* 0x000fe400078ff8ff */
[----:B------:R-:W-:Y:S01]  /*0be0*/  IADD3 R26, PT, PT, RZ, -R24, RZ ;  /* 0x80000018ff1a7210 */ /* 0x000fe20007ffe0ff */
[----:B------:R-:W-:-:S03]  /*0bf0*/  IMAD R24, R25, 0x7, RZ ;  /* 0x0000000719187824 */ /* 0x000fc600078e02ff */
[----:B------:R-:W-:Y:S02]  /*0c00*/  PRMT R25, R26, 0x7710, RZ ;  /* 0x000077101a197816 */ /* 0x000fe400000000ff */
[----:B------:R-:W-:Y:S02]  /*0c10*/  IADD3 R24, PT, PT, RZ, -R24, RZ ;  /* 0x80000018ff187210 */ /* 0x000fe40007ffe0ff */
[----:B------:R-:W-:Y:S01]  /*0c20*/  SHF.R.U32.HI R23, RZ, 0x2, R23 ;  /* 0x00000002ff177819 */ /* 0x000fe20000011617 */
[----:B------:R-:W-:Y:S01]  /*0c30*/  IMAD.IADD R22, R22, 0x1, R25 ;  /* 0x0000000116167824 */ /* 0x000fe200078e0219 */
[----:B------:R-:W-:Y:S02]  /*0c40*/  PRMT R25, R24, 0x7710, RZ ;  /* 0x0000771018197816 */ /* 0x000fe400000000ff */
[----:B------:R-:W-:Y:S02]  /*0c50*/  SHF.R.U32.HI R15, RZ, 0x2, R15 ;  /* 0x00000002ff0f7819 */ /* 0x000fe4000001160f */
[----:B------:R-:W-:Y:S01]  /*0c60*/  PRMT R24, R23, 0x9910, RZ ;  /* 0x0000991017187816 */ /* 0x000fe200000000ff */
[----:B------:R-:W-:Y:S01]  /*0c70*/  IMAD.IADD R20, R20, 0x1, R25 ;  /* 0x0000000114147824 */ /* 0x000fe200078e0219 */
[----:B------:R-:W-:-:S03]  /*0c80*/  PRMT R25, R15, 0x9910, RZ ;  /* 0x000099100f197816 */ /* 0x000fc600000000ff */
[----:B------:R-:W-:Y:S02]  /*0c90*/  IMAD R24, R24, 0x7, RZ ;  /* 0x0000000718187824 */ /* 0x000fe400078e02ff */
[----:B------:R-:W-:-:S03]  /*0ca0*/  IMAD R25, R25, 0x7, RZ ;  /* 0x0000000719197824 */ /* 0x000fc600078e02ff */
[----:B------:R-:W-:Y:S01]  /*0cb0*/  IADD3 R24, PT, PT, RZ, -R24, RZ ;  /* 0x80000018ff187210 */ /* 0x000fe20007ffe0ff */
[----:B------:R-:W-:-:S03]  /*0cc0*/  IMAD.MOV R25, RZ, RZ, -R25 ;  /* 0x000000ffff197224 */ /* 0x000fc600078e0a19 */
[----:B------:R-:W-:Y:S02]  /*0cd0*/  PRMT R24, R24, 0x7710, RZ ;  /* 0x0000771018187816 */ /* 0x000fe400000000ff */
[----:B------:R-:W-:Y:S02]  /*0ce0*/  PRMT R26, R25, 0x7710, RZ ;  /* 0x00007710191a7816 */ /* 0x000fe400000000ff */
[----:B------:R-:W-:Y:S02]  /*0cf0*/  IADD3 R24, PT, PT, R24, R21, RZ ;  /* 0x0000001518187210 */ /* 0x000fe40007ffe0ff */
[----:B------:R-:W-:Y:S01]  /*0d00*/  LOP3.LUT R20, R20, 0xff, RZ, 0xc0, !PT ;  /* 0x000000ff14147812 */ /* 0x000fe200078ec0ff */
[----:B------:R-:W-:Y:S01]  /*0d10*/  IMAD.IADD R9, R9, 0x1, R26 ;  /* 0x0000000109097824 */ /* 0x000fe200078e021a */
[----:B------:R-:W-:Y:S01]  /*0d20*/  PRMT R11, R2, 0x5410, R11 ;  /* 0x00005410020b7816 */ /* 0x000fe2000000000b */
[----:B------:R-:W-:Y:S01]  /*0d30*/  UMOV UR4, 0x936 ;  /* 0x0000093600047882 */ /* 0x000fe20000000000 */
[----:B------:R-:W-:-:S02]  /*0d40*/  LOP3.LUT R24, R24, 0xff, RZ, 0xc0, !PT ;  /* 0x000000ff18187812 */ /* 0x000fc400078ec0ff */
[----:B------:R-:W-:Y:S01]  /*0d50*/  PRMT R23, R2, 0x5410, R23 ;  /* 0x0000541002177816 */ /* 0x000fe20000000017 */
[----:B------:R-:W-:Y:S01]  /*0d60*/  IDP.2A.LO.U16.U8 R11, R11, UR4, R20 ;  /* 0x000000040b0b7c26 */ /* 0x000fe20008001014 */
[----:B------:R-:W-:Y:S02]  /*0d70*/  LOP3.LUT R22, R22, 0xff, RZ, 0xc0, !PT ;  /* 0x000000ff16167812 */ /* 0x000fe400078ec0ff */
[C---:B------:R-:W-:Y:S01]  /*0d80*/  PRMT R13, R2.reuse, 0x5410, R13 ;  /* 0x00005410020d7816 */ /* 0x040fe2000000000d */
[----:B------:R-:W-:Y:S01]  /*0d90*/  IDP.2A.LO.U16.U8 R23, R23, UR4, R24 ;  /* 0x0000000417177c26 */ /* 0x000fe20008001018 */
[----:B------:R-:W-:Y:S02]  /*0da0*/  LOP3.LUT R9, R9, 0xff, RZ, 0xc0, !PT ;  /* 0x000000ff09097812 */ /* 0x000fe400078ec0ff */
[----:B------:R-:W-:Y:S01]  /*0db0*/  PRMT R20, R2, 0x5410, R15 ;  /* 0x0000541002147816 */ /* 0x000fe2000000000f */
[----:B------:R-:W-:Y:S01]  /*0dc0*/  IDP.2A.LO.U16.U8 R13, R13, UR4, R22 ;  /* 0x000000040d0d7c26 */ /* 0x000fe20008001016 */
[----:B------:R-:W-:-:S03]  /*0dd0*/  LEA R23, R23, R18, 0x2 ;  /* 0x0000001217177211 */ /* 0x000fc600078e10ff */
[----:B------:R-:W-:Y:S01]  /*0de0*/  IDP.2A.LO.U16.U8 R9, R20, UR4, R9 ;  /* 0x0000000414097c26 */ /* 0x000fe20008001009 */
[----:B------:R-:W-:Y:S01]  /*0df0*/  LEA R11, R11, R18, 0x2 ;  /* 0x000000120b0b7211 */ /* 0x000fe200078e10ff */
[--C-:B------:R-:W-:Y:S02]  /*0e00*/  IMAD R13, R13, 0x4, R18.reuse ;  /* 0x000000040d0d7824 */ /* 0x100fe400078e0212 */
[----:B------:R-:W-:Y:S01]  /*0e10*/  IMAD R9, R9, 0x4, R18 ;  /* 0x0000000409097824 */ /* 0x000fe200078e0212 */
[----:B------:R-:W-:-:S04]  /*0e20*/  IADD3 R21, PT, PT, R21, 0x80, RZ ;  /* 0x0000008015157810 */ /* 0x000fc80007ffe0ff */
[----:B------:R-:W-:Y:S01]  /*0e30*/  ISETP.GE.U32.AND P1, PT, R21, R17, PT ;  /* 0x000000111500720c */ /* 0x000fe20003f26070 */
[----:B------:R-:W-:Y:S01]  /*0e40*/  VIADD R19, R19, 0x80 ;  /* 0x0000008013137836 */ /* 0x000fe20000000000 */
[----:B--2---:R0:W-:Y:S04]  /*0e50*/  STS [R23+0x28], R8 ;  /* 0x0000280817007388 */ /* 0x0041e80000000800 */
[----:B---3--:R0:W-:Y:S04]  /*0e60*/  STS [R13+0x28], R10 ;  /* 0x0000280a0d007388 */ /* 0x0081e80000000800 */
[----:B-----5:R0:W-:Y:S04]  /*0e70*/  STS [R11+0x28], R12 ;  /* 0x0000280c0b007388 */ /* 0x0201e80000000800 */
[----:B------:R0:W-:Y:S01]  /*0e80*/  STS [R9+0x28], R14 ;  /* 0x0000280e09007388 */ /* 0x0001e20000000800 */
[----:B------:R-:W-:Y:S05]  /*0e90*/  @!P1 BRA `(.L_x_13) ;  /* 0xfffffff800849947 */ /* 0x000fea000383ffff */
.L_x_12:
[----:B------:R-:W-:Y:S05]  /*0ea0*/  BSYNC.RECONVERGENT B1 ;  /* 0x0000000000017941 */ /* 0x000fea0003800200 */
.L_x_11:
[CC--:B------:R-:W-:Y:S01]  /*0eb0*/  ISETP.GT.U32.AND P1, PT, R16.reuse, R21.reuse, PT ;  /* 0x000000151000720c */ /* 0x0c0fe20003f24070 */
[----:B------:R-:W-:Y:S01]  /*0ec0*/  BSSY.RECONVERGENT B1, `(.L_x_14) ;  /* 0x0000038000017945 */ /* 0x000fe20003800200 */
[----:B------:R-:W-:-:S04]  /*0ed0*/  IADD3 R6, PT, PT, R16, -R21, RZ ;  /* 0x8000001510067210 */ /* 0x000fc80007ffe0ff */
[----:B------:R-:W-:-:S13]  /*0ee0*/  ISETP.LE.U32.OR P1, PT, R6, 0x20, !P1 ;  /* 0x000000200600780c */ /* 0x000fda0004f23470 */
[----:B------:R-:W-:Y:S05]  /*0ef0*/  @P1 BRA `(.L_x_15) ;  /* 0x0000000000d01947 */ /* 0x000fea0003800000 */
[----:B01----:R-:W0:Y:S01]  /*0f00*/  LDC.64 R10, c[0x0][0x380] ;  /* 0x0000e000ff0a7b82 */ /* 0x003e220000000a00 */
[C---:B------:R-:W-:Y:S02]  /*0f10*/  VIADD R7, R19.reuse, 0x20 ;  /* 0x0000002013077836 */ /* 0x040fe40000000000 */
[----:B0-----:R-:W-:-:S04]  /*0f20*/  IMAD.WIDE.U32 R12, R19, 0x4, R10 ;  /* 0x00000004130c7825 */ /* 0x001fc800078e000a */
[----:B------:R-:W-:Y:S01]  /*0f30*/  IMAD.WIDE.U32 R10, R7, 0x4, R10 ;  /* 0x00000004070a7825 */ /* 0x000fe200078e000a */
[----:B------:R0:W2:Y:S04]  /*0f40*/  LDG.E.CONSTANT R6, desc[UR6][R12.64] ;  /* 0x000000060c067981 */ /* 0x0000a8000c1e9900 */
[----:B------:R1:W3:Y:S01]  /*0f50*/  LDG.E.CONSTANT R7, desc[UR6][R10.64] ;  /* 0x000000060a077981 */ /* 0x0002e2000c1e9900 */
[C---:B------:R-:W-:Y:S01]  /*0f60*/  LOP3.LUT R14, R21.reuse, 0xff, RZ, 0xc0, !PT ;  /* 0x000000ff150e7812 */ /* 0x040fe200078ec0ff */
[----:B------:R-:W4:Y:S01]  /*0f70*/  S2UR UR5, SR_CgaCtaId ;  /* 0x00000000000579c3 */ /* 0x000f220000008800 */
[----:B------:R-:W-:Y:S01]  /*0f80*/  IADD3 R8, PT, PT, R21, 0x20, RZ ;  /* 0x0000002015087810 */ /* 0x000fe20007ffe0ff */
[----:B------:R-:W-:Y:S01]  /*0f90*/  UMOV UR4, 0x400 ;  /* 0x0000040000047882 */ /* 0x000fe20000000000 */
[----:B------:R-:W-:Y:S01]  /*0fa0*/  UMOV UR8, 0x936 ;  /* 0x0000093600087882 */ /* 0x000fe20000000000 */
[----:B------:R-:W-:Y:S01]  /*0fb0*/  IMAD R14, R14, 0x25, RZ ;  /* 0x000000250e0e7824 */ /* 0x000fe200078e02ff */
[----:B------:R-:W-:Y:S01]  /*0fc0*/  LOP3.LUT R9, R8, 0xff, RZ, 0xc0, !PT ;  /* 0x000000ff08097812 */ /* 0x000fe200078ec0ff */
[----:B------:R-:W-:Y:S01]  /*0fd0*/  VIADD R19, R19, 0x40 ;  /* 0x0000004013137836 */ /* 0x000fe20000000000 */
[----:B------:R-:W-:-:S02]  /*0fe0*/  PLOP3.LUT P0, PT, PT, PT, PT, 0x8, 0x80 ;  /* 0x000000000080781c */ /* 0x000fc40003f0e170 */
[----:B------:R-:W-:Y:S01]  /*0ff0*/  SHF.R.U32.HI R14, RZ, 0x8, R14 ;  /* 0x00000008ff0e7819 */ /* 0x000fe2000001160e */
[----:B------:R-:W-:-:S04]  /*1000*/  IMAD R9, R9, 0x25, RZ ;  /* 0x0000002509097824 */ /* 0x000fc800078e02ff */
[----:B------:R-:W-:Y:S01]  /*1010*/  IMAD.MOV R15, RZ, RZ, -R14 ;  /* 0x000000ffff0f7224 */ /* 0x000fe200078e0a0e */
[----:B------:R-:W-:-:S04]  /*1020*/  SHF.R.U32.HI R9, RZ, 0x8, R9 ;  /* 0x00000008ff097819 */ /* 0x000fc80000011609 */
[----:B0-----:R-:W-:Y:S02]  /*1030*/  PRMT R12, R15, 0x7710, RZ ;  /* 0x000077100f0c7816 */ /* 0x001fe400000000ff */
[----:B------:R-:W-:-:S03]  /*1040*/  IADD3 R17, PT, PT, RZ, -R9, RZ ;  /* 0x80000009ff117210 */ /* 0x000fc60007ffe0ff */
[----:B------:R-:W-:Y:S01]  /*1050*/  IMAD.IADD R12, R21, 0x1, R12 ;  /* 0x00000001150c7824 */ /* 0x000fe200078e020c */
[----:B-1----:R-:W-:Y:S01]  /*1060*/  PRMT R11, R17, 0x7710, RZ ;  /* 0x00007710110b7816 */ /* 0x002fe200000000ff */
[----:B----4-:R-:W-:-:S03]  /*1070*/  ULEA UR4, UR5, UR4, 0x18 ;  /* 0x0000000405047291 */ /* 0x010fc6000f8ec0ff */
[----:B------:R-:W-:Y:S02]  /*1080*/  IADD3 R11, PT, PT, R11, R8, RZ ;  /* 0x000000080b0b7210 */ /* 0x000fe40007ffe0ff */
[----:B------:R-:W-:Y:S02]  /*1090*/  LOP3.LUT R13, R12, 0xfe, RZ, 0xc0, !PT ;  /* 0x000000fe0c0d7812 */ /* 0x000fe400078ec0ff */
[----:B------:R-:W-:Y:S02]  /*10a0*/  LOP3.LUT R10, R11, 0xfe, RZ, 0xc0, !PT ;  /* 0x000000fe0b0a7812 */ /* 0x000fe400078ec0ff */
[----:B------:R-:W-:Y:S02]  /*10b0*/  LEA.HI R13, R13, R14, RZ, 0x1f ;  /* 0x0000000e0d0d7211 */ /* 0x000fe400078ff8ff */
[----:B------:R-:W-:Y:S02]  /*10c0*/  LEA.HI R10, R10, R9, RZ, 0x1f ;  /* 0x000000090a0a7211 */ /* 0x000fe400078ff8ff */
[----:B------:R-:W-:-:S02]  /*10d0*/  SHF.R.U32.HI R13, RZ, 0x2, R13 ;  /* 0x00000002ff0d7819 */ /* 0x000fc4000001160d */
[----:B------:R-:W-:Y:S02]  /*10e0*/  SHF.R.U32.HI R9, RZ, 0x2, R10 ;  /* 0x00000002ff097819 */ /* 0x000fe4000001160a */
[----:B------:R-:W-:Y:S02]  /*10f0*/  PRMT R11, R13, 0x9910, RZ ;  /* 0x000099100d0b7816 */ /* 0x000fe400000000ff */
[----:B------:R-:W-:Y:S02]  /*1100*/  PRMT R10, R9, 0x9910, RZ ;  /* 0x00009910090a7816 */ /* 0x000fe400000000ff */
[----:B------:R-:W-:Y:S01]  /*1110*/  PRMT R13, R2, 0x5410, R13 ;  /* 0x00005410020d7816 */ /* 0x000fe2000000000d */
[----:B------:R-:W-:Y:S02]  /*1120*/  IMAD R11, R11, 0x7, RZ ;  /* 0x000000070b0b7824 */ /* 0x000fe400078e02ff */
[----:B------:R-:W-:Y:S02]  /*1130*/  IMAD R10, R10, 0x7, RZ ;  /* 0x000000070a0a7824 */ /* 0x000fe400078e02ff */
[----:B------:R-:W-:-:S03]  /*1140*/  IMAD.MOV R11, RZ, RZ, -R11 ;  /* 0x000000ffff0b7224 */ /* 0x000fc600078e0a0b */
[----:B------:R-:W-:Y:S02]  /*1150*/  IADD3 R12, PT, PT, RZ, -R10, RZ ;  /* 0x8000000aff0c7210 */ /* 0x000fe40007ffe0ff */
[----:B------:R-:W-:Y:S02]  /*1160*/  PRMT R10, R11, 0x7710, RZ ;  /* 0x000077100b0a7816 */ /* 0x000fe400000000ff */
[----:B------:R-:W-:-:S03]  /*1170*/  PRMT R11, R12, 0x7710, RZ ;  /* 0x000077100c0b7816 */ /* 0x000fc600000000ff */
[----:B------:R-:W-:Y:S01]  /*1180*/  IMAD.IADD R10, R21, 0x1, R10 ;  /* 0x00000001150a7824 */ /* 0x000fe200078e020a */
[----:B------:R-:W-:Y:S02]  /*1190*/  IADD3 R11, PT, PT, R11, R8, RZ ;  /* 0x000000080b0b7210 */ /* 0x000fe40007ffe0ff */
[----:B------:R-:W-:Y:S02]  /*11a0*/  PRMT R8, R2, 0x5410, R9 ;  /* 0x0000541002087816 */ /* 0x000fe40000000009 */
[----:B------:R-:W-:Y:S02]  /*11b0*/  LOP3.LUT R10, R10, 0xff, RZ, 0xc0, !PT ;  /* 0x000000ff0a0a7812 */ /* 0x000fe400078ec0ff */
[----:B------:R-:W-:Y:S02]  /*11c0*/  LOP3.LUT R11, R11, 0xff, RZ, 0xc0, !PT ;  /* 0x000000ff0b0b7812 */ /* 0x000fe400078ec0ff */
[----:B------:R-:W-:Y:S01]  /*11d0*/  IADD3 R21, PT, PT, R21, 0x40, RZ ;  /* 0x0000004015157810 */ /* 0x000fe20007ffe0ff */
[----:B------:R-:W-:-:S02]  /*11e0*/  IDP.2A.LO.U16.U8 R10, R13, UR8, R10 ;  /* 0x000000080d0a7c26 */ /* 0x000fc4000800100a */
[----:B------:R-:W-:-:S03]  /*11f0*/  IDP.2A.LO.U16.U8 R8, R8, UR8, R11 ;  /* 0x0000000808087c26 */ /* 0x000fc6000800100b */
[----:B------:R-:W-:Y:S02]  /*1200*/  LEA R9, R10, UR4, 0x2 ;  /* 0x000000040a097c11 */ /* 0x000fe4000f8e10ff */
[----:B------:R-:W-:-:S03]  /*1210*/  LEA R8, R8, UR4, 0x2 ;  /* 0x0000000408087c11 */ /* 0x000fc6000f8e10ff */
[----:B--2---:R2:W-:Y:S04]  /*1220*/  STS [R9+0x28], R6 ;  /* 0x0000280609007388 */ /* 0x0045e80000000800 */
[----:B---3--:R2:W-:Y:S02]  /*1230*/  STS [R8+0x28], R7 ;  /* 0x0000280708007388 */ /* 0x0085e40000000800 */
.L_x_15:
[----:B------:R-:W-:Y:S05]  /*1240*/  BSYNC.RECONVERGENT B1 ;  /* 0x0000000000017941 */ /* 0x000fea0003800200 */
.L_x_14:
[----:B------:R-:W-:-:S13]  /*1250*/  ISETP.LT.U32.OR P0, PT, R21, R16, P0 ;  /* 0x000000101500720c */ /* 0x000fda0000701470 */
[----:B------:R-:W-:Y:S05]  /*1260*/  @!P0 BRA `(.L_x_8) ;  /* 0x00000010002c8947 */ /* 0x000fea0003800000 */
[----:B--2---:R-:W2:Y:S02]  /*1270*/  LDC.64 R6, c[0x0][0x380] ;  /* 0x0000e000ff067b82 */ /* 0x004ea40000000a00 */
[----:B--2---:R-:W-:-:S06]  /*1280*/  IMAD.WIDE.U32 R6, R19, 0x4, R6 ;  /* 0x0000000413067825 */ /* 0x004fcc00078e0006 */
[----:B------:R2:W3:Y:S01]  /*1290*/  LDG.E.CONSTANT R7, desc[UR6][R6.64] ;  /* 0x0000000606077981 */ /* 0x0004e2000c1e9900 */
[----:B0-----:R-:W-:Y:S01]  /*12a0*/  LOP3.LUT R8, R21, 0xff, RZ, 0xc0, !PT ;  /* 0x000000ff15087812 */ /* 0x001fe200078ec0ff */
[----:B------:R-:W0:Y:S01]  /*12b0*/  S2UR UR5, SR_CgaCtaId ;  /* 0x00000000000579c3 */ /* 0x000e220000008800 */
[----:B------:R-:W-:Y:S01]  /*12c0*/  UMOV UR4, 0x400 ;  /* 0x0000040000047882 */ /* 0x000fe20000000000 */
[----:B------:R-:W-:Y:S02]  /*12d0*/  UMOV UR8, 0x936 ;  /* 0x0000093600087882 */ /* 0x000fe40000000000 */
[----:B------:R-:W-:-:S05]  /*12e0*/  IMAD R8, R8, 0x25, RZ ;  /* 0x0000002508087824 */ /* 0x000fca00078e02ff */
[----:B------:R-:W-:-:S05]  /*12f0*/  SHF.R.U32.HI R8, RZ, 0x8, R8 ;  /* 0x00000008ff087819 */ /* 0x000fca0000011608 */
[----:B-1----:R-:W-:-:S05]  /*1300*/  IMAD.MOV R10, RZ, RZ, -R8 ;  /* 0x000000ffff0a7224 */ /* 0x002fca00078e0a08 */
[----:B------:R-:W-:-:S04]  /*1310*/  PRMT R10, R10, 0x7710, RZ ;  /* 0x000077100a0a7816 */ /* 0x000fc800000000ff */
[----:B------:R-:W-:Y:S01]  /*1320*/  IADD3 R9, PT, PT, R10, R21, RZ ;  /* 0x000000150a097210 */ /* 0x000fe20007ffe0ff */
[----:B0-----:R-:W-:-:S03]  /*1330*/  ULEA UR4, UR5, UR4, 0x18 ;  /* 0x0000000405047291 */ /* 0x001fc6000f8ec0ff */
[----:B------:R-:W-:-:S04]  /*1340*/  LOP3.LUT R9, R9, 0xfe, RZ, 0xc0, !PT ;  /* 0x000000fe09097812 */ /* 0x000fc800078ec0ff */
[----:B------:R-:W-:-:S04]  /*1350*/  LEA.HI R9, R9, R8, RZ, 0x1f ;  /* 0x0000000809097211 */ /* 0x000fc800078ff8ff */
[----:B------:R-:W-:-:S04]  /*1360*/  SHF.R.U32.HI R9, RZ, 0x2, R9 ;  /* 0x00000002ff097819 */ /* 0x000fc80000011609 */
[----:B--2---:R-:W-:Y:S02]  /*1370*/  PRMT R6, R9, 0x9910, RZ ;  /* 0x0000991009067816 */ /* 0x004fe400000000ff */
[----:B------:R-:W-:-:S03]  /*1380*/  PRMT R9, R2, 0x5410, R9 ;  /* 0x0000541002097816 */ /* 0x000fc60000000009 */
[----:B------:R-:W-:-:S04]  /*1390*/  IMAD R6, R6, 0x7, RZ ;  /* 0x0000000706067824 */ /* 0x000fc800078e02ff */
[----:B------:R-:W-:-:S05]  /*13a0*/  IMAD.MOV R6, RZ, RZ, -R6 ;  /* 0x000000ffff067224 */ /* 0x000fca00078e0a06 */
[----:B------:R-:W-:-:S04]  /*13b0*/  PRMT R6, R6, 0x7710, RZ ;  /* 0x0000771006067816 */ /* 0x000fc800000000ff */
[----:B------:R-:W-:-:S04]  /*13c0*/  IADD3 R6, PT, PT, R6, R21, RZ ;  /* 0x0000001506067210 */ /* 0x000fc80007ffe0ff */
[----:B------:R-:W-:-:S05]  /*13d0*/  LOP3.LUT R6, R6, 0xff, RZ, 0xc0, !PT ;  /* 0x000000ff06067812 */ /* 0x000fca00078ec0ff */
[----:B------:R-:W-:-:S05]  /*13e0*/  IDP.2A.LO.U16.U8 R6, R9, UR8, R6 ;  /* 0x0000000809067c26 */ /* 0x000fca0008001006 */
[----:B------:R-:W-:-:S05]  /*13f0*/  LEA R6, R6, UR4, 0x2 ;  /* 0x0000000406067c11 */ /* 0x000fca000f8e10ff */
[----:B---3--:R3:W-:Y:S01]  /*1400*/  STS [R6+0x28], R7 ;  /* 0x0000280706007388 */ /* 0x0087e20000000800 */
[----:B------:R-:W-:Y:S05]  /*1410*/  BRA `(.L_x_8) ;  /* 0x0000000c00c07947 */ /* 0x000fea0003800000 */
.L_x_7:
[----:B------:R-:W-:-:S13]  /*1420*/  ISETP.GT.U32.AND P0, PT, R0, 0x7f, PT ;  /* 0x0000007f0000780c */ /* 0x000fda0003f04070 */
[----:B------:R-:W-:Y:S05]  /*1430*/  @P0 BRA `(.L_x_8) ;  /* 0x0000000c00b80947 */ /* 0x000fea0003800000 */
[----:B------:R-:W-:-:S04]  /*1440*/  IMAD.IADD R16, R7, 0x1, -R6 ;  /* 0x0000000107107824 */ /* 0x000fc800078e0a06 */
[----:B------:R-:W-:-:S05]  /*1450*/  IMAD R16, R16, 0x7, RZ ;  /* 0x0000000710107824 */ /* 0x000fca00078e02ff */
[----:B------:R-:W-:-:S13]  /*1460*/  ISETP.GE.U32.AND P0, PT, R3, R16, PT ;  /* 0x000000100300720c */ /* 0x000fda0003f06070 */
[----:B------:R-:W-:Y:S05]  /*1470*/  @P0 BRA `(.L_x_8) ;  /* 0x0000000c00a80947 */ /* 0x000fea0003800000 */
[----:B------:R-:W-:Y:S01]  /*1480*/  SHF.R.U32.HI R7, RZ, 0x1, R5 ;  /* 0x00000001ff077819 */ /* 0x000fe20000011605 */
[----:B------:R-:W-:Y:S01]  /*1490*/  BSSY.RECONVERGENT B1, `(.L_x_16) ;  /* 0x0000027000017945 */ /* 0x000fe20003800200 */
[----:B------:R-:W-:Y:S01]  /*14a0*/  ISETP.GE.U32.AND P1, PT, R3, R16, PT ;  /* 0x000000100300720c */ /* 0x000fe20003f26070 */
[--C-:B------:R-:W-:Y:S01]  /*14b0*/  IMAD.MOV.U32 R21, RZ, RZ, R3.reuse ;  /* 0x000000ffff157224 */ /* 0x100fe200078e0003 */
[----:B------:R-:W-:Y:S02]  /*14c0*/  LEA R6, R7, R2, 0x2 ;  /* 0x0000000207067211 */ /* 0x000fe400078e10ff */
[----:B------:R-:W-:Y:S02]  /*14d0*/  VIMNMX.U32 R7, PT, PT, R4, 0x1, PT ;  /* 0x0000000104077848 */ /* 0x000fe40003fe0000 */
[----:B------:R-:W-:Y:S01]  /*14e0*/  PLOP3.LUT P0, PT, PT, PT, PT, 0x80, 0x8 ;  /* 0x000000000008781c */ /* 0x000fe20003f0f070 */
[----:B------:R-:W-:-:S04]  /*14f0*/  IMAD R6, R6, 0x31, R3 ;  /* 0x0000003106067824 */ /* 0x000fc800078e0203 */
[----:B------:R-:W-:-:S05]  /*1500*/  IMAD R6, R7, -0x7, R6 ;  /* 0xfffffff907067824 */ /* 0x000fca00078e0206 */
[----:B------:R-:W-:Y:S01]  /*1510*/  IADD3 R17, PT, PT, R6, 0x1c, RZ ;  /* 0x0000001c06117810 */ /* 0x000fe20007ffe0ff */
        /* <DEDUP_REMOVED lines=9> */
[----:B------:R-:W-:Y:S02]  /*15b0*/  IMAD R8, R8, 0x25, RZ ;  /* 0x0000002508087824 */ /* 0x000fe400078e02ff */
[----:B------:R-:W-:-:S03]  /*15c0*/  VIADD R17, R17, 0x20 ;  /* 0x0000002011117836 */ /* 0x000fc60000000000 */
[----:B------:R-:W-:-:S05]  /*15d0*/  SHF.R.U32.HI R8, RZ, 0x8, R8 ;  /* 0x00000008ff087819 */ /* 0x000fca0000011608 */
[----:B-1----:R-:W-:-:S05]  /*15e0*/  IMAD.MOV R10, RZ, RZ, -R8 ;  /* 0x000000ffff0a7224 */ /* 0x002fca00078e0a08 */
[----:B------:R-:W-:-:S04]  /*15f0*/  PRMT R10, R10, 0x7710, RZ ;  /* 0x000077100a0a7816 */ /* 0x000fc800000000ff */
[----:B------:R-:W-:Y:S01]  /*1600*/  IADD3 R10, PT, PT, R21, R10, RZ ;  /* 0x0000000a150a7210 */ /* 0x000fe20007ffe0ff */
[----:B---3--:R-:W-:-:S03]  /*1610*/  ULEA UR4, UR5, UR4, 0x18 ;  /* 0x0000000405047291 */ /* 0x008fc6000f8ec0ff */
[----:B------:R-:W-:-:S04]  /*1620*/  LOP3.LUT R9, R10, 0xfe, RZ, 0xc0, !PT ;  /* 0x000000fe0a097812 */ /* 0x000fc800078ec0ff */
[----:B------:R-:W-:-:S04]  /*1630*/  LEA.HI R9, R9, R8, RZ, 0x1f ;  /* 0x0000000809097211 */ /* 0x000fc800078ff8ff */
[----:B------:R-:W-:-:S04]  /*1640*/  SHF.R.U32.HI R9, RZ, 0x2, R9 ;  /* 0x00000002ff097819 */ /* 0x000fc80000011609 */
[----:B0-----:R-:W-:Y:S02]  /*1650*/  PRMT R6, R9, 0x9910, RZ ;  /* 0x0000991009067816 */ /* 0x001fe400000000ff */
[----:B------:R-:W-:-:S03]  /*1660*/  PRMT R9, R2, 0x5410, R9 ;  /* 0x0000541002097816 */ /* 0x000fc60000000009 */
[----:B------:R-:W-:-:S04]  /*1670*/  IMAD R6, R6, 0x7, RZ ;  /* 0x0000000706067824 */ /* 0x000fc800078e02ff */
[----:B------:R-:W-:-:S05]  /*1680*/  IMAD.MOV R6, RZ, RZ, -R6 ;  /* 0x000000ffff067224 */ /* 0x000fca00078e0a06 */
[----:B------:R-:W-:-:S04]  /*1690*/  PRMT R6, R6, 0x7710, RZ ;  /* 0x0000771006067816 */ /* 0x000fc800000000ff */
[C---:B------:R-:W-:Y:S02]  /*16a0*/  IADD3 R6, PT, PT, R21.reuse, R6, RZ ;  /* 0x0000000615067210 */ /* 0x040fe40007ffe0ff */
[----:B------:R-:W-:Y:S02]  /*16b0*/  IADD3 R21, PT, PT, R21, 0x20, RZ ;  /* 0x0000002015157810 */ /* 0x000fe40007ffe0ff */
[----:B------:R-:W-:-:S05]  /*16c0*/  LOP3.LUT R6, R6, 0xff, RZ, 0xc0, !PT ;  /* 0x000000ff06067812 */ /* 0x000fca00078ec0ff */
[----:B------:R-:W-:-:S05]  /*16d0*/  IDP.2A.LO.U16.U8 R6, R9, UR8, R6 ;  /* 0x0000000809067c26 */ /* 0x000fca0008001006 */
[----:B------:R-:W-:-:S05]  /*16e0*/  LEA R6, R6, UR4, 0x2 ;  /* 0x0000000406067c11 */ /* 0x000fca000f8e10ff */
[----:B--2---:R2:W-:Y:S02]  /*16f0*/  STS [R6+0x4], R7 ;  /* 0x0000040706007388 */ /* 0x0045e40000000800 */
.L_x_17:
[----:B0-----:R-:W-:Y:S05]  /*1700*/  BSYNC.RECONVERGENT B1 ;  /* 0x0000000000017941 */ /* 0x001fea0003800200 */
.L_x_16:
[C---:B--2---:R-:W-:Y:S01]  /*1710*/  IMAD.IADD R6, R16.reuse, 0x1, -R21 ;  /* 0x0000000110067824 */ /* 0x044fe200078e0a15 */
[----:B------:R-:W-:Y:S01]  /*1720*/  ISETP.GT.U32.AND P1, PT, R16, R21, PT ;  /* 0x000000151000720c */ /* 0x000fe20003f24070 */
[----:B------:R-:W-:Y:S03]  /*1730*/  BSSY.RECONVERGENT B1, `(.L_x_18) ;  /* 0x0000068000017945 */ /* 0x000fe60003800200 */
[----:B------:R-:W-:-:S13]  /*1740*/  ISETP.LE.U32.OR P1, PT, R6, 0x60, !P1 ;  /* 0x000000600600780c */ /* 0x000fda0004f23470 */
[----:B------:R-:W-:Y:S05]  /*1750*/  @P1 BRA `(.L_x_19) ;  /* 0x0000000400941947 */ /* 0x000fea0003800000 */
[----:B------:R-:W0:Y:S01]  /*1760*/  S2R R8, SR_CgaCtaId ;  /* 0x0000000000087919 */ /* 0x000e220000008800 */
[----:B------:R-:W2:Y:S01]  /*1770*/  LDC.64 R6, c[0x0][0x380] ;  /* 0x0000e000ff067b82 */ /* 0x000ea20000000a00 */
[----:B------:R-:W-:Y:S02]  /*1780*/  MOV R19, 0x400 ;  /* 0x0000040000137802 */ /* 0x000fe40000000f00 */
[----:B------:R-:W-:Y:S02]  /*1790*/  PLOP3.LUT P0, PT, PT, PT, PT, 0x8, 0x80 ;  /* 0x000000000080781c */ /* 0x000fe40003f0e170 */
[----:B------:R-:W-:Y:S02]  /*17a0*/  IADD3 R18, PT, PT, R16, -0x60, RZ ;  /* 0xffffffa010127810 */ /* 0x000fe40007ffe0ff */
[----:B0-----:R-:W-:-:S09]  /*17b0*/  LEA R19, R8, R19, 0x18 ;  /* 0x0000001308137211 */ /* 0x001fd200078ec0ff */
.L_x_20:
[C---:B01----:R-:W-:Y:S01]  /*17c0*/  VIADD R11, R17.reuse, 0x20 ;  /* 0x00000020110b7836 */ /* 0x043fe20000000000 */
[C---:B------:R-:W-:Y:S01]  /*17d0*/  IADD3 R13, PT, PT, R17.reuse, 0x40, RZ ;  /* 0x00000040110d7810 */ /* 0x040fe20007ffe0ff */
[C---:B------:R-:W-:Y:S02]  /*17e0*/  VIADD R15, R17.reuse, 0x60 ;  /* 0x00000060110f7836 */ /* 0x040fe40000000000 */
[----:B--2---:R-:W-:-:S04]  /*17f0*/  IMAD.WIDE.U32 R8, R17, 0x4, R6 ;  /* 0x0000000411087825 */ /* 0x004fc800078e0006 */
        /* <DEDUP_REMOVED lines=8> */
[----:B------:R-:W-:Y:S01]  /*1880*/  IMAD R20, R20, 0x25, RZ ;  /* 0x0000002514147824 */ /* 0x000fe200078e02ff */
[----:B------:R-:W-:-:S04]  /*1890*/  IADD3 R22, PT, PT, R21, 0x20, RZ ;  /* 0x0000002015167810 */ /* 0x000fc80007ffe0ff */
[----:B------:R-:W-:Y:S02]  /*18a0*/  SHF.R.U32.HI R23, RZ, 0x8, R20 ;  /* 0x00000008ff177819 */ /* 0x000fe40000011614 */
[----:B------:R-:W-:-:S03]  /*18b0*/  IADD3 R20, PT, PT, R21, 0x40, RZ ;  /* 0x0000004015147810 */ /* 0x000fc60007ffe0ff */
[----:B------:R-:W-:Y:S01]  /*18c0*/  IMAD.MOV R24, RZ, RZ, -R23 ;  /* 0x000000ffff187224 */ /* 0x000fe200078e0a17 */
[----:B------:R-:W-:Y:S02]  /*18d0*/  LOP3.LUT R25, R22, 0xff, RZ, 0xc0, !PT ;  /* 0x000000ff16197812 */ /* 0x000fe400078ec0ff */
[----:B0-----:R-:W-:Y:S02]  /*18e0*/  LOP3.LUT R9, R20, 0xff, RZ, 0xc0, !PT ;  /* 0x000000ff14097812 */ /* 0x001fe400078ec0ff */
[----:B------:R-:W-:Y:S01]  /*18f0*/  PRMT R24, R24, 0x7710, RZ ;  /* 0x0000771018187816 */ /* 0x000fe200000000ff */
[----:B-1----:R-:W-:Y:S02]  /*1900*/  IMAD R11, R25, 0x25, RZ ;  /* 0x00000025190b7824 */ /* 0x002fe400078e02ff */
[----:B----4-:R-:W-:Y:S02]  /*1910*/  IMAD R13, R9, 0x25, RZ ;  /* 0x00000025090d7824 */ /* 0x010fe400078e02ff */
[----:B------:R-:W-:Y:S01]  /*1920*/  IMAD.IADD R24, R24, 0x1, R21 ;  /* 0x0000000118187824 */ /* 0x000fe200078e0215 */
[----:B------:R-:W-:-:S02]  /*1930*/  SHF.R.U32.HI R11, RZ, 0x8, R11 ;  /* 0x00000008ff0b7819 */ /* 0x000fc4000001160b */
[----:B------:R-:W-:Y:S02]  /*1940*/  IADD3 R9, PT, PT, R21, 0x60, RZ ;  /* 0x0000006015097810 */ /* 0x000fe40007ffe0ff */
[----:B------:R-:W-:Y:S02]  /*1950*/  LOP3.LUT R24, R24, 0xfe, RZ, 0xc0, !PT ;  /* 0x000000fe18187812 */ /* 0x000fe400078ec0ff */
[----:B------:R-:W-:Y:S02]  /*1960*/  SHF.R.U32.HI R13, RZ, 0x8, R13 ;  /* 0x00000008ff0d7819 */ /* 0x000fe4000001160d */
[----:B------:R-:W-:Y:S02]  /*1970*/  IADD3 R15, PT, PT, RZ, -R11, RZ ;  /* 0x8000000bff0f7210 */ /* 0x000fe40007ffe0ff */
[----:B------:R-:W-:Y:S01]  /*1980*/  LEA.HI R23, R24, R23, RZ, 0x1f ;  /* 0x0000001718177211 */ /* 0x000fe200078ff8ff */
[----:B------:R-:W-:Y:S01]  /*1990*/  IMAD.MOV R25, RZ, RZ, -R13 ;  /* 0x000000ffff197224 */ /* 0x000fe200078e0a0d */
[----:B------:R-:W-:-:S02]  /*19a0*/  LOP3.LUT R24, R9, 0xff, RZ, 0xc0, !PT ;  /* 0x000000ff09187812 */ /* 0x000fc400078ec0ff */
[----:B------:R-:W-:Y:S02]  /*19b0*/  PRMT R15, R15, 0x7710, RZ ;  /* 0x000077100f0f7816 */ /* 0x000fe400000000ff */
[----:B------:R-:W-:Y:S01]  /*19c0*/  PRMT R25, R25, 0x7710, RZ ;  /* 0x0000771019197816 */ /* 0x000fe200000000ff */
[----:B------:R-:W-:Y:S01]  /*19d0*/  IMAD R26, R24, 0x25, RZ ;  /* 0x00000025181a7824 */ /* 0x000fe200078e02ff */
[----:B------:R-:W-:Y:S02]  /*19e0*/  IADD3 R15, PT, PT, R22, R15, RZ ;  /* 0x0000000f160f7210 */ /* 0x000fe40007ffe0ff */
[----:B------:R-:W-:Y:S02]  /*19f0*/  IADD3 R25, PT, PT, R20, R25, RZ ;  /* 0x0000001914197210 */ /* 0x000fe40007ffe0ff */
[----:B------:R-:W-:Y:S02]  /*1a00*/  LOP3.LUT R24, R15, 0xfe, RZ, 0xc0, !PT ;  /* 0x000000fe0f187812 */ /* 0x000fe400078ec0ff */
[----:B------:R-:W-:-:S02]  /*1a10*/  SHF.R.U32.HI R15, RZ, 0x8, R26 ;  /* 0x00000008ff0f7819 */ /* 0x000fc4000001161a */
[----:B------:R-:W-:Y:S02]  /*1a20*/  LOP3.LUT R26, R25, 0xfe, RZ, 0xc0, !PT ;  /* 0x000000fe191a7812 */ /* 0x000fe400078ec0ff */
[----:B------:R-:W-:Y:S01]  /*1a30*/  LEA.HI R24, R24, R11, RZ, 0x1f ;  /* 0x0000000b18187211 */ /* 0x000fe200078ff8ff */
[----:B------:R-:W-:Y:S01]  /*1a40*/  IMAD.MOV R25, RZ, RZ, -R15 ;  /* 0x000000ffff197224 */ /* 0x000fe200078e0a0f */
[----:B------:R-:W-:Y:S02]  /*1a50*/  LEA.HI R11, R26, R13, RZ, 0x1f ;  /* 0x0000000d1a0b7211 */ /* 0x000fe400078ff8ff */
[----:B------:R-:W-:Y:S02]  /*1a60*/  SHF.R.U32.HI R13, RZ, 0x2, R24 ;  /* 0x00000002ff0d7819 */ /* 0x000fe40000011618 */
[----:B------:R-:W-:Y:S02]  /*1a70*/  PRMT R26, R25, 0x7710, RZ ;  /* 0x00007710191a7816 */ /* 0x000fe400000000ff */
[----:B------:R-:W-:-:S02]  /*1a80*/  PRMT R24, R13, 0x9910, RZ ;  /* 0x000099100d187816 */ /* 0x000fc400000000ff */
[----:B------:R-:W-:Y:S02]  /*1a90*/  IADD3 R26, PT, PT, R9, R26, RZ ;  /* 0x0000001a091a7210 */ /* 0x000fe40007ffe0ff */
[----:B------:R-:W-:Y:S01]  /*1aa0*/  SHF.R.U32.HI R11, RZ, 0x2, R11 ;  /* 0x00000002ff0b7819 */ /* 0x000fe2000001160b */
[----:B------:R-:W-:Y:S01]  /*1ab0*/  IMAD R24, R24, 0x7, RZ ;  /* 0x0000000718187824 */ /* 0x000fe200078e02ff */
[----:B------:R-:W-:Y:S02]  /*1ac0*/  LOP3.LUT R26, R26, 0xfe, RZ, 0xc0, !PT ;  /* 0x000000fe1a1a7812 */ /* 0x000fe400078ec0ff */
        /* <DEDUP_REMOVED lines=9> */
[----:B------:R-:W-:Y:S02]  /*1b60*/  PRMT R24, R23, 0x9910, RZ ;  /* 0x0000991017187816 */ /* 0x000fe400000000ff */
[----:B------:R-:W-:-:S02]  /*1b70*/  SHF.R.U32.HI R15, RZ, 0x2, R15 ;  /* 0x00000002ff0f7819 */ /* 0x000fc4000001160f */
[----:B------:R-:W-:Y:S01]  /*1b80*/  IADD3 R20, PT, PT, R20, R25, RZ ;  /* 0x0000001914147210 */ /* 0x000fe20007ffe0ff */
[----:B------:R-:W-:Y:S01]  /*1b90*/  IMAD R24, R24, 0x7, RZ ;  /* 0x0000000718187824 */ /* 0x000fe200078e02ff */
[----:B------:R-:W-:-:S03]  /*1ba0*/  PRMT R25, R15, 0x9910, RZ ;  /* 0x000099100f197816 */ /* 0x000fc600000000ff */
[----:B------:R-:W-:Y:S02]  /*1bb0*/  IMAD.MOV R24, RZ, RZ, -R24 ;  /* 0x000000ffff187224 */ /* 0x000fe400078e0a18 */
[----:B------:R-:W-:-:S03]  /*1bc0*/  IMAD R25, R25, 0x7, RZ ;  /* 0x0000000719197824 */ /* 0x000fc600078e02ff */
[----:B------:R-:W-:Y:S02]  /*1bd0*/  PRMT R24, R24, 0x7710, RZ ;  /* 0x0000771018187816 */ /* 0x000fe400000000ff */
[----:B------:R-:W-:Y:S02]  /*1be0*/  IADD3 R25, PT, PT, RZ, -R25, RZ ;  /* 0x80000019ff197210 */ /* 0x000fe40007ffe0ff */
[----:B------:R-:W-:Y:S02]  /*1bf0*/  IADD3 R24, PT, PT, R24, R21, RZ ;  /* 0x0000001518187210 */ /* 0x000fe40007ffe0ff */
[----:B------:R-:W-:Y:S02]  /*1c00*/  PRMT R26, R25, 0x7710, RZ ;  /* 0x00007710191a7816 */ /* 0x000fe400000000ff */
[----:B------:R-:W-:Y:S02]  /*1c10*/  LOP3.LUT R24, R24, 0xff, RZ, 0xc0, !PT ;  /* 0x000000ff18187812 */ /* 0x000fe400078ec0ff */
[----:B------:R-:W-:Y:S01]  /*1c20*/  PRMT R23, R2, 0x5410, R23 ;  /* 0x0000541002177816 */ /* 0x000fe20000000017 */
[----:B------:R-:W-:Y:S01]  /*1c30*/  UMOV UR4, 0x936 ;  /* 0x0000093600047882 */ /* 0x000fe20000000000 */
[----:B------:R-:W-:Y:S01]  /*1c40*/  IMAD.IADD R9, R9, 0x1, R26 ;  /* 0x0000000109097824 */ /* 0x000fe200078e021a */
[----:B------:R-:W-:-:S02]  /*1c50*/  LOP3.LUT R25, R22, 0xff, RZ, 0xc0, !PT ;  /* 0x000000ff16197812 */ /* 0x000fc400078ec0ff */
[----:B------:R-:W-:Y:S01]  /*1c60*/  IDP.2A.LO.U16.U8 R22, R23, UR4, R24 ;  /* 0x0000000417167c26 */ /* 0x000fe20008001018 */
[----:B------:R-:W-:Y:S02]  /*1c70*/  LOP3.LUT R23, R20, 0xff, RZ, 0xc0, !PT ;  /* 0x000000ff14177812 */ /* 0x000fe400078ec0ff */
[C---:B------:R-:W-:Y:S02]  /*1c80*/  PRMT R20, R2.reuse, 0x5410, R13 ;  /* 0x0000541002147816 */ /* 0x040fe4000000000d */
[----:B------:R-:W-:Y:S02]  /*1c90*/  LOP3.LUT R9, R9, 0xff, RZ, 0xc0, !PT ;  /* 0x000000ff09097812 */ /* 0x000fe400078ec0ff */
[C---:B------:R-:W-:Y:S02]  /*1ca0*/  PRMT R24, R2.reuse, 0x5410, R11 ;  /* 0x0000541002187816 */ /* 0x040fe4000000000b */
[----:B------:R-:W-:Y:S01]  /*1cb0*/  PRMT R26, R2, 0x5410, R15 ;  /* 0x00005410021a7816 */ /* 0x000fe2000000000f */
[----:B------:R-:W-:-:S02]  /*1cc0*/  IDP.2A.LO.U16.U8 R20, R20, UR4, R25 ;  /* 0x0000000414147c26 */ /* 0x000fc40008001019 */
[----:B------:R-:W-:Y:S02]  /*1cd0*/  IDP.2A.LO.U16.U8 R24, R24, UR4, R23 ;  /* 0x0000000418187c26 */ /* 0x000fe40008001017 */
[----:B------:R-:W-:Y:S01]  /*1ce0*/  IDP.2A.LO.U16.U8 R26, R26, UR4, R9 ;  /* 0x000000041a1a7c26 */ /* 0x000fe20008001009 */
[-C--:B------:R-:W-:Y:S01]  /*1cf0*/  LEA R9, R22, R19.reuse, 0x2 ;  /* 0x0000001316097211 */ /* 0x080fe200078e10ff */
[----:B------:R-:W-:Y:S01]  /*1d00*/  IMAD R13, R24, 0x4, R19 ;  /* 0x00000004180d7824 */ /* 0x000fe200078e0213 */
[-C--:B------:R-:W-:Y:S02]  /*1d10*/  LEA R11, R20, R19.reuse, 0x2 ;  /* 0x00000013140b7211 */ /* 0x080fe400078e10ff */
[----:B------:R-:W-:Y:S02]  /*1d20*/  LEA R15, R26, R19, 0x2 ;  /* 0x000000131a0f7211 */ /* 0x000fe400078e10ff */
        /* <DEDUP_REMOVED lines=8> */
.L_x_19:
[----:B------:R-:W-:Y:S05]  /*1db0*/  BSYNC.RECONVERGENT B1 ;  /* 0x0000000000017941 */ /* 0x000fea0003800200 */
.L_x_18:
[CC--:B------:R-:W-:Y:S01]  /*1dc0*/  ISETP.GT.U32.AND P1, PT, R16.reuse, R21.reuse, PT ;  /* 0x000000151000720c */ /* 0x0c0fe20003f24070 */
[----:B------:R-:W-:Y:S01]  /*1dd0*/  BSSY.RECONVERGENT B1, `(.L_x_21) ;  /* 0x0000038000017945 */ /* 0x000fe20003800200 */
[----:B------:R-:W-:-:S04]  /*1de0*/  IADD3 R6, PT, PT, R16, -R21, RZ ;  /* 0x8000001510067210 */ /* 0x000fc80007ffe0ff */
[----:B------:R-:W-:-:S13]  /*1df0*/  ISETP.LE.U32.OR P1, PT, R6, 0x20, !P1 ;  /* 0x000000200600780c */ /* 0x000fda0004f23470 */
[----:B------:R-:W-:Y:S05]  /*1e00*/  @P1 BRA `(.L_x_22) ;  /* 0x0000000000d01947 */ /* 0x000fea0003800000 */
[----:B01----:R-:W0:Y:S01]  /*1e10*/  LDC.64 R10, c[0x0][0x380] ;  /* 0x0000e000ff0a7b82 */ /* 0x003e220000000a00 */
[C---:B------:R-:W-:Y:S01]  /*1e20*/  IADD3 R7, PT, PT, R17.reuse, 0x20, RZ ;  /* 0x0000002011077810 */ /* 0x040fe20007ffe0ff */
[----:B0-----:R-:W-:-:S04]  /*1e30*/  IMAD.WIDE.U32 R12, R17, 0x4, R10 ;  /* 0x00000004110c7825 */ /* 0x001fc800078e000a */
[----:B------:R-:W-:Y:S01]  /*1e40*/  IMAD.WIDE.U32 R10, R7, 0x4, R10 ;  /* 0x00000004070a7825 */ /* 0x000fe200078e000a */
[----:B------:R0:W2:Y:S04]  /*1e50*/  LDG.E.CONSTANT R6, desc[UR6][R12.64] ;  /* 0x000000060c067981 */ /* 0x0000a8000c1e9900 */
[----:B------:R1:W3:Y:S01]  /*1e60*/  LDG.E.CONSTANT R7, desc[UR6][R10.64] ;  /* 0x000000060a077981 */ /* 0x0002e2000c1e9900 */
[C---:B------:R-:W-:Y:S01]  /*1e70*/  VIADD R8, R21.reuse, 0x20 ;  /* 0x0000002015087836 */ /* 0x040fe20000000000 */
[----:B------:R-:W-:Y:S01]  /*1e80*/  LOP3.LUT R14, R21, 0xff, RZ, 0xc0, !PT ;  /* 0x000000ff150e7812 */ /* 0x000fe200078ec0ff */
[----:B------:R-:W4:Y:S01]  /*1e90*/  S2UR UR5, SR_CgaCtaId ;  /* 0x00000000000579c3 */ /* 0x000f220000008800 */
[----:B------:R-:W-:Y:S01]  /*1ea0*/  UMOV UR4, 0x400 ;  /* 0x0000040000047882 */ /* 0x000fe20000000000 */
[----:B------:R-:W-:Y:S01]  /*1eb0*/  UMOV UR8, 0x936 ;  /* 0x0000093600087882 */ /* 0x000fe20000000000 */
[----:B------:R-:W-:Y:S01]  /*1ec0*/  LOP3.LUT R9, R8, 0xff, RZ, 0xc0, !PT ;  /* 0x000000ff08097812 */ /* 0x000fe200078ec0ff */
[----:B------:R-:W-:Y:S01]  /*1ed0*/  IMAD R14, R14, 0x25, RZ ;  /* 0x000000250e0e7824 */ /* 0x000fe200078e02ff */
[----:B------:R-:W-:Y:S01]  /*1ee0*/  PLOP3.LUT P0, PT, PT, PT, PT, 0x8, 0x80 ;  /* 0x000000000080781c */ /* 0x000fe20003f0e170 */
[----:B------:R-:W-:-:S02]  /*1ef0*/  VIADD R17, R17, 0x40 ;  /* 0x0000004011117836 */ /* 0x000fc40000000000 */
[----:B------:R-:W-:Y:S01]  /*1f00*/  IMAD R9, R9, 0x25, RZ ;  /* 0x0000002509097824 */ /* 0x000fe200078e02ff */
[----:B------:R-:W-:-:S04]  /*1f10*/  SHF.R.U32.HI R14, RZ, 0x8, R14 ;  /* 0x00000008ff0e7819 */ /* 0x000fc8000001160e */
[----:B------:R-:W-:Y:S02]  /*1f20*/  SHF.R.U32.HI R9, RZ, 0x8, R9 ;  /* 0x00000008ff097819 */ /* 0x000fe40000011609 */
[----:B------:R-:W-:Y:S02]  /*1f30*/  IADD3 R15, PT, PT, RZ, -R14, RZ ;  /* 0x8000000eff0f7210 */ /* 0x000fe40007ffe0ff */
[----:B------:R-:W-:Y:S02]  /*1f40*/  IADD3 R18, PT, PT, RZ, -R9, RZ ;  /* 0x80000009ff127210 */ /* 0x000fe40007ffe0ff */
[----:B0-----:R-:W-:Y:S02]  /*1f50*/  PRMT R12, R15, 0x7710, RZ ;  /* 0x000077100f0c7816 */ /* 0x001fe400000000ff */
[----:B-1----:R-:W-:-:S03]  /*1f60*/  PRMT R11, R18, 0x7710, RZ ;  /* 0x00007710120b7816 */ /* 0x002fc600000000ff */
[----:B------:R-:W-:Y:S01]  /*1f70*/  IMAD.IADD R12, R21, 0x1, R12 ;  /* 0x00000001150c7824 */ /* 0x000fe200078e020c */
[----:B------:R-:W-:Y:S01]  /*1f80*/  IADD3 R11, PT, PT, R11, R8, RZ ;  /* 0x000000080b0b7210 */ /* 0x000fe20007ffe0ff */
[----:B----4-:R-:W-:-:S03]  /*1f90*/  ULEA UR4, UR5, UR4, 0x18 ;  /* 0x0000000405047291 */ /* 0x010fc6000f8ec0ff */
[----:B------:R-:W-:Y:S02]  /*1fa0*/  LOP3.LUT R13, R12, 0xfe, RZ, 0xc0, !PT ;  /* 0x000000fe0c0d7812 */ /* 0x000fe400078ec0ff */
[----:B------:R-:W-:Y:S02]  /*1fb0*/  LOP3.LUT R10, R11, 0xfe, RZ, 0xc0, !PT ;  /* 0x000000fe0b0a7812 */ /* 0x000fe400078ec0ff */
[----:B------:R-:W-:Y:S02]  /*1fc0*/  LEA.HI R13, R13, R14, RZ, 0x1f ;  /* 0x0000000e0d0d7211 */ /* 0x000fe400078ff8ff */
[----:B------:R-:W-:Y:S02]  /*1fd0*/  LEA.HI R10, R10, R9, RZ, 0x1f ;  /* 0x000000090a0a7211 */ /* 0x000fe400078ff8ff */
[----:B------:R-:W-:Y:S02]  /*1fe0*/  SHF.R.U32.HI R13, RZ, 0x2, R13 ;  /* 0x00000002ff0d7819 */ /* 0x000fe4000001160d */
[----:B------:R-:W-:-:S02]  /*1ff0*/  SHF.R.U32.HI R9, RZ, 0x2, R10 ;  /* 0x00000002ff097819 */ /* 0x000fc4000001160a */
[----:B------:R-:W-:Y:S02]  /*2000*/  PRMT R11, R13, 0x9910, RZ ;  /* 0x000099100d0b7816 */ /* 0x000fe400000000ff */
[----:B------:R-:W-:Y:S02]  /*2010*/  PRMT R10, R9, 0x9910, RZ ;  /* 0x00009910090a7816 */ /* 0x000fe400000000ff */
[----:B------:R-:W-:Y:S01]  /*2020*/  PRMT R13, R2, 0x5410, R13 ;  /* 0x00005410020d7816 */ /* 0x000fe2000000000d */
[----:B------:R-:W-:Y:S02]  /*2030*/  IMAD R11, R11, 0x7, RZ ;  /* 0x000000070b0b7824 */ /* 0x000fe400078e02ff */
[----:B------:R-:W-:-:S03]  /*2040*/  IMAD R10, R10, 0x7, RZ ;  /* 0x000000070a0a7824 */ /* 0x000fc600078e02ff */
[----:B------:R-:W-:Y:S01]  /*2050*/  IADD3 R11, PT, PT, RZ, -R11, RZ ;  /* 0x8000000bff0b7210 */ /* 0x000fe20007ffe0ff */
[----:B------:R-:W-:-:S03]  /*2060*/  IMAD.MOV R12, RZ, RZ, -R10 ;  /* 0x000000ffff0c7224 */ /* 0x000fc600078e0a0a */
[----:B------:R-:W-:Y:S02]  /*2070*/  PRMT R10, R11, 0x7710, RZ ;  /* 0x000077100b0a7816 */ /* 0x000fe400000000ff */
[----:B------:R-:W-:Y:S02]  /*2080*/  PRMT R11, R12, 0x7710, RZ ;  /* 0x000077100c0b7816 */ /* 0x000fe400000000ff */
[----:B------:R-:W-:Y:S02]  /*2090*/  IADD3 R10, PT, PT, R21, R10, RZ ;  /* 0x0000000a150a7210 */ /* 0x000fe40007ffe0ff */
[----:B------:R-:W-:Y:S02]  /*20a0*/  IADD3 R11, PT, PT, R11, R8, RZ ;  /* 0x000000080b0b7210 */ /* 0x000fe40007ffe0ff */
[----:B------:R-:W-:Y:S02]  /*20b0*/  LOP3.LUT R10, R10, 0xff, RZ, 0xc0, !PT ;  /* 0x000000ff0a0a7812 */ /* 0x000fe400078ec0ff */
[----:B------:R-:W-:-:S02]  /*20c0*/  LOP3.LUT R11, R11, 0xff, RZ, 0xc0, !PT ;  /* 0x000000ff0b0b7812 */ /* 0x000fc400078ec0ff */
[----:B------:R-:W-:Y:S01]  /*20d0*/  PRMT R8, R2, 0x5410, R9 ;  /* 0x0000541002087816 */ /* 0x000fe20000000009 */
[----:B------:R-:W-:Y:S01]  /*20e0*/  IDP.2A.LO.U16.U8 R10, R13, UR8, R10 ;  /* 0x000000080d0a7c26 */ /* 0x000fe2000800100a */
[----:B------:R-:W-:-:S03]  /*20f0*/  IADD3 R21, PT, PT, R21, 0x40, RZ ;  /* 0x0000004015157810 */ /* 0x000fc60007ffe0ff */
[----:B------:R-:W-:Y:S01]  /*2100*/  IDP.2A.LO.U16.U8 R8, R8, UR8, R11 ;  /* 0x0000000808087c26 */ /* 0x000fe2000800100b */
[----:B------:R-:W-:-:S04]  /*2110*/  LEA R9, R10, UR4, 0x2 ;  /* 0x000000040a097c11 */ /* 0x000fc8000f8e10ff */
[----:B------:R-:W-:Y:S01]  /*2120*/  LEA R8, R8, UR4, 0x2 ;  /* 0x0000000408087c11 */ /* 0x000fe2000f8e10ff */
[----:B--2---:R2:W-:Y:S04]  /*2130*/  STS [R9+0x4], R6 ;  /* 0x0000040609007388 */ /* 0x0045e80000000800 */
[----:B---3--:R2:W-:Y:S02]  /*2140*/  STS [R8+0x4], R7 ;  /* 0x0000040708007388 */ /* 0x0085e40000000800 */
.L_x_22:
[----:B------:R-:W-:Y:S05]  /*2150*/  BSYNC.RECONVERGENT B1 ;  /* 0x0000000000017941 */ /* 0x000fea0003800200 */
.L_x_21:
        /* <DEDUP_REMOVED lines=10> */
[----:B------:R-:W-:-:S04]  /*2200*/  SHF.R.U32.HI R8, RZ, 0x8, R8 ;  /* 0x00000008ff087819 */ /* 0x000fc80000011608 */
[----:B-1----:R-:W-:-:S04]  /*2210*/  IADD3 R10, PT, PT, RZ, -R8, RZ ;  /* 0x80000008ff0a7210 */ /* 0x002fc80007ffe0ff */
[----:B------:R-:W-:-:S05]  /*2220*/  PRMT R10, R10, 0x7710, RZ ;  /* 0x000077100a0a7816 */ /* 0x000fca00000000ff */
[----:B------:R-:W-:Y:S01]  /*2230*/  IMAD.IADD R9, R10, 0x1, R21 ;  /* 0x000000010a097824 */ /* 0x000fe200078e0215 */
[----:B0-----:R-:W-:-:S04]  /*2240*/  ULEA UR4, UR5, UR4, 0x18 ;  /* 0x0000000405047291 */ /* 0x001fc8000f8ec0ff */
[----:B------:R-:W-:-:S04]  /*2250*/  LOP3.LUT R9, R9, 0xfe, RZ, 0xc0, !PT ;  /* 0x000000fe09097812 */ /* 0x000fc800078ec0ff */
[----:B------:R-:W-:-:S04]  /*2260*/  LEA.HI R9, R9, R8, RZ, 0x1f ;  /* 0x0000000809097211 */ /* 0x000fc800078ff8ff */
[----:B------:R-:W-:-:S04]  /*2270*/  SHF.R.U32.HI R9, RZ, 0x2, R9 ;  /* 0x00000002ff097819 */ /* 0x000fc80000011609 */
[----:B--2---:R-:W-:Y:S02]  /*2280*/  PRMT R6, R9, 0x9910, RZ ;  /* 0x0000991009067816 */ /* 0x004fe400000000ff */
[----:B------:R-:W-:-:S03]  /*2290*/  PRMT R9, R2, 0x5410, R9 ;  /* 0x0000541002097816 */ /* 0x000fc60000000009 */
[----:B------:R-:W-:-:S05]  /*22a0*/  IMAD R6, R6, 0x7, RZ ;  /* 0x0000000706067824 */ /* 0x000fca00078e02ff */
[----:B------:R-:W-:-:S04]  /*22b0*/  IADD3 R6, PT, PT, RZ, -R6, RZ ;  /* 0x80000006ff067210 */ /* 0x000fc80007ffe0ff */
[----:B------:R-:W-:-:S04]  /*22c0*/  PRMT R6, R6, 0x7710, RZ ;  /* 0x0000771006067816 */ /* 0x000fc800000000ff */
[----:B------:R-:W-:-:S04]  /*22d0*/  IADD3 R6, PT, PT, R6, R21, RZ ;  /* 0x0000001506067210 */ /* 0x000fc80007ffe0ff */
[----:B------:R-:W-:-:S05]  /*22e0*/  LOP3.LUT R6, R6, 0xff, RZ, 0xc0, !PT ;  /* 0x000000ff06067812 */ /* 0x000fca00078ec0ff */
[----:B------:R-:W-:-:S05]  /*22f0*/  IDP.2A.LO.U16.U8 R6, R9, UR8, R6 ;  /* 0x0000000809067c26 */ /* 0x000fca0008001006 */
[----:B------:R-:W-:-:S05]  /*2300*/  LEA R6, R6, UR4, 0x2 ;  /* 0x0000000406067c11 */ /* 0x000fca000f8e10ff */
[----:B---3--:R4:W-:Y:S02]  /*2310*/  STS [R6+0x4], R7 ;  /* 0x0000040706007388 */ /* 0x0089e40000000800 */
.L_x_8:
[----:B0-----:R-:W-:Y:S05]  /*2320*/  BSYNC.RECONVERGENT B0 ;  /* 0x0000000000007941 */ /* 0x001fea0003800200 */
.L_x_6:
[----:B------:R-:W3:Y:S01]  /*2330*/  LDC.64 R14, c[0x0][0x388] ;  /* 0x0000e200ff0e7b82 */ /* 0x000ee20000000a00 */
[----:B------:R-:W-:-:S05]  /*2340*/  IMAD.SHL.U32 R5, R5, 0x2, RZ ;  /* 0x0000000205057824 */ /* 0x000fca00078e00ff */
[----:B--2---:R-:W-:-:S05]  /*2350*/  LOP3.LUT R8, R5, 0x7fffffc, RZ, 0xc0, !PT ;  /* 0x07fffffc05087812 */ /* 0x004fca00078ec0ff */
[----:B------:R-:W-:-:S04]  /*2360*/  IMAD R8, R8, 0x120, R3 ;  /* 0x0000012008087824 */ /* 0x000fc800078e0203 */
[----:B---34-:R-:W-:-:S05]  /*2370*/  IMAD.WIDE.U32 R6, R8, 0x4, R14 ;  /* 0x0000000408067825 */ /* 0x018fca00078e000e */
[----:B-1----:R-:W2:Y:S01]  /*2380*/  LDG.E.CONSTANT R10, desc[UR6][R6.64] ;  /* 0x00000006060a7981 */ /* 0x002ea2000c1e9900 */
[----:B------:R-:W-:-:S03]  /*2390*/  IADD3 R17, PT, PT, R8, 0x80, RZ ;  /* 0x0000008008117810 */ /* 0x000fc60007ffe0ff */
[----:B------:R-:W3:Y:S01]  /*23a0*/  LDG.E.CONSTANT R11, desc[UR6][R6.64+0x80] ;  /* 0x00008006060b7981 */ /* 0x000ee2000c1e9900 */
[----:B------:R-:W-:-:S03]  /*23b0*/  IADD3 R27, PT, PT, R8, 0xa0, RZ ;  /* 0x000000a0081b7810 */ /* 0x000fc60007ffe0ff */
[----:B------:R-:W4:Y:S01]  /*23c0*/  LDG.E.CONSTANT R13, desc[UR6][R6.64+0x100] ;  /* 0x00010006060d7981 */ /* 0x000f22000c1e9900 */
[----:B------:R-:W-:-:S03]  /*23d0*/  IMAD.WIDE.U32 R16, R17, 0x4, R14 ;  /* 0x0000000411107825 */ /* 0x000fc600078e000e */
[----:B------:R-:W5:Y:S01]  /*23e0*/  LDG.E.CONSTANT R28, desc[UR6][R6.64+0x180] ;  /* 0x00018006061c7981 */ /* 0x000f62000c1e9900 */
[----:B------:R-:W-:-:S03]  /*23f0*/  IMAD.WIDE.U32 R26, R27, 0x4, R14 ;  /* 0x000000041b1a7825 */ /* 0x000fc600078e000e */
[----:B------:R-:W5:Y:S01]  /*2400*/  LDG.E.CONSTANT R19, desc[UR6][R16.64] ;  /* 0x0000000610137981 */ /* 0x000f62000c1e9900 */
[----:B------:R-:W-:-:S03]  /*2410*/  VIADD R25, R8, 0xc0 ;  /* 0x000000c008197836 */ /* 0x000fc60000000000 */
[----:B------:R0:W5:Y:S01]  /*2420*/  LDG.E.CONSTANT R26, desc[UR6][R26.64] ;  /* 0x000000061a1a7981 */ /* 0x000162000c1e9900 */
[----:B------:R-:W-:-:S06]  /*2430*/  IMAD.WIDE.U32 R24, R25, 0x4, R14 ;  /* 0x0000000419187825 */ /* 0x000fcc00078e000e */
[----:B------:R1:W5:Y:S01]  /*2440*/  LDG.E.CONSTANT R24, desc[UR6][R24.64] ;  /* 0x0000000618187981 */ /* 0x000362000c1e9900 */
[----:B------:R-:W-:-:S05]  /*2450*/  IADD3 R21, PT, PT, R8, 0xe0, RZ ;  /* 0x000000e008157810 */ /* 0x000fca0007ffe0ff */
[----:B------:R-:W-:-:S05]  /*2460*/  IMAD.WIDE.U32 R20, R21, 0x4, R14 ;  /* 0x0000000415147825 */ /* 0x000fca00078e000e */
[----:B------:R1:W5:Y:S01]  /*2470*/  LDG.E.CONSTANT R7, desc[UR6][R20.64] ;  /* 0x0000000614077981 */ /* 0x000362000c1e9900 */
[----:B------:R-:W0:Y:S01]  /*2480*/  S2UR UR5, SR_CgaCtaId ;  /* 0x00000000000579c3 */ /* 0x000e220000008800 */
[----:B------:R-:W-:Y:S02]  /*2490*/  UMOV UR4, 0x400 ;  /* 0x0000040000047882 */ /* 0x000fe40000000000 */
[----:B0-----:R-:W-:-:S06]  /*24a0*/  ULEA UR4, UR5, UR4, 0x18 ;  /* 0x0000000405047291 */ /* 0x001fcc000f8ec0ff */
[----:B------:R-:W-:Y:S01]  /*24b0*/  LEA R5, R2, UR4, 0x2 ;  /* 0x0000000402057c11 */ /* 0x000fe2000f8e10ff */
[----:B------:R-:W-:Y:S06]  /*24c0*/  BAR.SYNC.DEFER_BLOCKING 0x0 ;  /* 0x0000000000007b1d */ /* 0x000fec0000010000 */
[----:B------:R-:W2:Y:S04]  /*24d0*/  LDS R23, [R5] ;  /* 0x0000000005177984 */ /* 0x000ea80000000800 */
[----:B------:R-:W3:Y:S04]  /*24e0*/  LDS R22, [R5+0x4] ;  /* 0x0000040005167984 */ /* 0x000ee80000000800 */
[----:B------:R-:W4:Y:S04]  /*24f0*/  LDS R27, [R5+0x8] ;  /* 0x00000800051b7984 */ /* 0x000f280000000800 */
[----:B-1----:R-:W0:Y:S04]  /*2500*/  LDS R25, [R5+0x24] ;  /* 0x0000240005197984 */ /* 0x002e280000000800 */
[----:B------:R-:W1:Y:S04]  /*2510*/  LDS R6, [R5+0x28] ;  /* 0x0000280005067984 */ /* 0x000e680000000800 */
[----:B------:R-:W1:Y:S04]  /*2520*/  LDS R12, [R5+0x2c] ;  /* 0x00002c00050c7984 */ /* 0x000e680000000800 */
[----:B------:R-:W1:Y:S04]  /*2530*/  LDS R21, [R5+0x48] ;  /* 0x0000480005157984 */ /* 0x000e680000000800 */
[----:B------:R-:W1:Y:S04]  /*2540*/  LDS R18, [R5+0x4c] ;  /* 0x00004c0005127984 */ /* 0x000e680000000800 */
[----:B------:R-:W1:Y:S04]  /*2550*/  LDS R9, [R5+0x50] ;  /* 0x0000500005097984 */ /* 0x000e680000000800 */
[----:B------:R-:W1:Y:S01]  /*2560*/  LDS R17, [R5+0x6c] ;  /* 0x00006c0005117984 */ /* 0x000e620000000800 */
[----:B--2---:R-:W-:-:S03]  /*2570*/  FFMA R16, R10, R23, RZ ;  /* 0x000000170a107223 */ /* 0x004fc600000000ff */
[----:B------:R-:W2:Y:S01]  /*2580*/  LDS R23, [R5+0x70] ;  /* 0x0000700005177984 */ /* 0x000ea20000000800 */
[----:B---3--:R-:W-:-:S04]  /*2590*/  FFMA R16, R11, R22, R16 ;  /* 0x000000160b107223 */ /* 0x008fc80000000010 */
[----:B----4-:R-:W-:Y:S01]  /*25a0*/  FFMA R27, R13, R27, R16 ;  /* 0x0000001b0d1b7223 */ /* 0x010fe20000000010 */
[----:B0-----:R-:W-:-:S03]  /*25b0*/  FFMA R16, R10, R25, RZ ;  /* 0x000000190a107223 */ /* 0x001fc600000000ff */
[----:B-----5:R-:W-:Y:S01]  /*25c0*/  FFMA R20, R28, R25, R27 ;  /* 0x000000191c147223 */ /* 0x020fe2000000001b */
[----:B-1----:R-:W-:-:S03]  /*25d0*/  FFMA R16, R11, R6, R16 ;  /* 0x000000060b107223 */ /* 0x002fc60000000010 */
[----:B------:R-:W-:Y:S01]  /*25e0*/  FFMA R25, R19, R6, R20 ;  /* 0x0000000613197223 */ /* 0x000fe20000000014 */
[-C--:B------:R-:W-:Y:S01]  /*25f0*/  FFMA R27, R13, R12.reuse, R16 ;  /* 0x0000000c0d1b7223 */ /* 0x080fe20000000010 */
[----:B------:R-:W0:Y:S02]  /*2600*/  LDS R6, [R5+0x74] ;  /* 0x0000740005067984 */ /* 0x000e240000000800 */
[----:B------:R-:W-:Y:S01]  /*2610*/  FFMA R25, R26, R12, R25 ;  /* 0x0000000c1a197223 */ /* 0x000fe20000000019 */
[-C--:B------:R-:W-:Y:S01]  /*2620*/  FFMA R12, R10, R21.reuse, RZ ;  /* 0x000000150a0c7223 */ /* 0x080fe200000000ff */
[----:B------:R-:W-:-:S03]  /*2630*/  FFMA R16, R28, R21, R27 ;  /* 0x000000151c107223 */ /* 0x000fc6000000001b */
[-C--:B------:R-:W-:Y:S01]  /*2640*/  FFMA R12, R11, R18.reuse, R12 ;  /* 0x000000120b0c7223 */ /* 0x080fe2000000000c */
[----:B------:R-:W-:Y:S01]  /*2650*/  FFMA R27, R19, R18, R16 ;  /* 0x00000012131b7223 */ /* 0x000fe20000000010 */
[----:B------:R-:W-:Y:S01]  /*2660*/  FFMA R20, R24, R21, R25 ;  /* 0x0000001518147223 */ /* 0x000fe20000000019 */
[----:B------:R-:W-:Y:S01]  /*2670*/  IADD3 R25, PT, PT, R8, 0x100, RZ ;  /* 0x0000010008197810 */ /* 0x000fe20007ffe0ff */
[-C--:B------:R-:W-:Y:S01]  /*2680*/  FFMA R21, R13, R9.reuse, R12 ;  /* 0x000000090d157223 */ /* 0x080fe2000000000c */
[----:B------:R-:W-:Y:S01]  /*2690*/  FFMA R29, R26, R9, R27 ;  /* 0x000000091a1d7223 */ /* 0x000fe2000000001b */
[-C--:B------:R-:W-:Y:S01]  /*26a0*/  FFMA R27, R10, R17.reuse, RZ ;  /* 0x000000110a1b7223 */ /* 0x080fe200000000ff */
[----:B------:R-:W-:Y:S01]  /*26b0*/  LDS R12, [R5+0x94] ;  /* 0x00009400050c7984 */ /* 0x000fe20000000800 */
[-C--:B------:R-:W-:Y:S01]  /*26c0*/  FFMA R21, R28, R17.reuse, R21 ;  /* 0x000000111c157223 */ /* 0x080fe20000000015 */
[----:B------:R-:W-:Y:S01]  /*26d0*/  FFMA R22, R24, R17, R29 ;  /* 0x0000001118167223 */ /* 0x000fe2000000001d */
[----:B------:R-:W-:-:S02]  /*26e0*/  IMAD.WIDE.U32 R16, R25, 0x4, R14 ;  /* 0x0000000419107825 */ /* 0x000fc400078e000e */
[----:B------:R-:W1:Y:S04]  /*26f0*/  LDS R25, [R5+0x90] ;  /* 0x0000900005197984 */ /* 0x000e680000000800 */
[----:B------:R3:W4:Y:S01]  /*2700*/  LDG.E.CONSTANT R10, desc[UR6][R16.64] ;  /* 0x00000006100a7981 */ /* 0x000722000c1e9900 */
[-C--:B--2---:R-:W-:Y:S01]  /*2710*/  FFMA R27, R11, R23.reuse, R27 ;  /* 0x000000170b1b7223 */ /* 0x084fe2000000001b */
[----:B------:R-:W-:Y:S02]  /*2720*/  VIADD R29, R8, 0x120 ;  /* 0x00000120081d7836 */ /* 0x000fe40000000000 */
[----:B------:R-:W-:Y:S01]  /*2730*/  FFMA R21, R19, R23, R21 ;  /* 0x0000001713157223 */ /* 0x000fe20000000015 */
[----:B------:R-:W2:Y:S01]  /*2740*/  LDS R11, [R5+0x98] ;  /* 0x00009800050b7984 */ /* 0x000ea20000000800 */
[----:B0-----:R-:W-:-:S02]  /*2750*/  FFMA R13, R13, R6, R27 ;  /* 0x000000060d0d7223 */ /* 0x001fc4000000001b */
[----:B------:R-:W-:Y:S01]  /*2760*/  FFMA R21, R26, R6, R21 ;  /* 0x000000061a157223 */ /* 0x000fe20000000015 */
[----:B------:R-:W0:Y:S01]  /*2770*/  LDS R27, [R5+0xb4] ;  /* 0x0000b400051b7984 */ /* 0x000e220000000800 */
[----:B-1----:R-:W-:Y:S01]  /*2780*/  FFMA R13, R28, R25, R13 ;  /* 0x000000191c0d7223 */ /* 0x002fe2000000000d */
[----:B------:R-:W-:-:S04]  /*2790*/  IMAD.WIDE.U32 R28, R29, 0x4, R14 ;  /* 0x000000041d1c7825 */ /* 0x000fc800078e000e */
[----:B------:R-:W-:-:S04]  /*27a0*/  FFMA R13, R19, R12, R13 ;  /* 0x0000000c130d7223 */ /* 0x000fc8000000000d */
[----:B--2---:R-:W-:Y:S02]  /*27b0*/  FFMA R26, R26, R11, R13 ;  /* 0x0000000b1a1a7223 */ /* 0x004fe4000000000d */
[----:B------:R-:W2:Y:S01]  /*27c0*/  LDG.E.CONSTANT R13, desc[UR6][R28.64] ;  /* 0x000000061c0d7981 */ /* 0x000ea2000c1e9900 */
[----:B------:R-:W-:Y:S01]  /*27d0*/  FFMA R25, R24, R25, R21 ;  /* 0x0000001918197223 */ /* 0x000fe20000000015 */
[----:B---3--:R-:W-:-:S05]  /*27e0*/  IADD3 R17, PT, PT, R8, 0x180, RZ ;  /* 0x0000018008117810 */ /* 0x008fca0007ffe0ff */
[----:B------:R-:W-:-:S04]  /*27f0*/  IMAD.WIDE.U32 R16, R17, 0x4, R14 ;  /* 0x0000000411107825 */ /* 0x000fc800078e000e */
[----:B0-----:R-:W-:Y:S01]  /*2800*/  FFMA R24, R24, R27, R26 ;  /* 0x0000001b18187223 */ /* 0x001fe2000000001a */
[C---:B------:R-:W-:Y:S01]  /*2810*/  IADD3 R19, PT, PT, R8.reuse, 0x1a0, RZ ;  /* 0x000001a008137810 */ /* 0x040fe20007ffe0ff */
[----:B------:R-:W3:Y:S04]  /*2820*/  LDG.E.CONSTANT R26, desc[UR6][R28.64+0x80] ;  /* 0x000080061c1a7981 */ /* 0x000ee8000c1e9900 */
[----:B------:R0:W5:Y:S04]  /*2830*/  LDG.E.CONSTANT R27, desc[UR6][R28.64+0x100] ;  /* 0x000100061c1b7981 */ /* 0x000168000c1e9900 */
[----:B------:R1:W5:Y:S01]  /*2840*/  LDG.E.CONSTANT R16, desc[UR6][R16.64] ;  /* 0x0000000610107981 */ /* 0x000362000c1e9900 */
[----:B------:R-:W-:-:S02]  /*2850*/  VIADD R21, R8, 0x1c0 ;  /* 0x000001c008157836 */ /* 0x000fc40000000000 */
[----:B0-----:R-:W-:Y:S01]  /*2860*/  FFMA R29, R7, R18, R20 ;  /* 0x00000012071d7223 */ /* 0x001fe20000000014 */
[----:B------:R-:W-:-:S04]  /*2870*/  IMAD.WIDE.U32 R18, R19, 0x4, R14 ;  /* 0x0000000413127825 */ /* 0x000fc800078e000e */
[----:B------:R-:W-:Y:S02]  /*2880*/  IMAD.WIDE.U32 R20, R21, 0x4, R14 ;  /* 0x0000000415147825 */ /* 0x000fe400078e000e */
[----:B------:R0:W5:Y:S01]  /*2890*/  LDG.E.CONSTANT R18, desc[UR6][R18.64] ;  /* 0x0000000612127981 */ /* 0x000162000c1e9900 */
[C---:B-1----:R-:W-:Y:S01]  /*28a0*/  IADD3 R17, PT, PT, R8.reuse, 0x1e0, RZ ;  /* 0x000001e008117810 */ /* 0x042fe20007ffe0ff */
[----:B------:R-:W-:Y:S02]  /*28b0*/  FFMA R28, R7, R23, R22 ;  /* 0x00000017071c7223 */ /* 0x000fe40000000016 */
[----:B------:R1:W5:Y:S02]  /*28c0*/  LDG.E.CONSTANT R20, desc[UR6][R20.64] ;  /* 0x0000000614147981 */ /* 0x000364000c1e9900 */
[----:B------:R-:W-:Y:S02]  /*28d0*/  IMAD.WIDE.U32 R22, R17, 0x4, R14 ;  /* 0x0000000411167825 */ /* 0x000fe400078e000e */
[----:B------:R-:W1:Y:S04]  /*28e0*/  LDS R17, [R5+0xb8] ;  /* 0x0000b80005117984 */ /* 0x000e680000000800 */
[----:B------:R-:W5:Y:S01]  /*28f0*/  LDG.E.CONSTANT R22, desc[UR6][R22.64] ;  /* 0x0000000616167981 */ /* 0x000f62000c1e9900 */
[----:B------:R-:W-:Y:S01]  /*2900*/  FFMA R12, R7, R12, R25 ;  /* 0x0000000c070c7223 */ /* 0x000fe20000000019 */
[----:B------:R-:W-:-:S02]  /*2910*/  IADD3 R25, PT, PT, R8, 0x200, RZ ;  /* 0x0000020008197810 */ /* 0x000fc40007ffe0ff */
[----:B0-----:R-:W0:Y:S04]  /*2920*/  LDS R19, [R5+0xbc] ;  /* 0x0000bc0005137984 */ /* 0x001e280000000800 */
[----:B-1----:R-:W-:Y:S01]  /*2930*/  LDS R21, [R5+0x144] ;  /* 0x0001440005157984 */ /* 0x002fe20000000800 */
[----:B------:R-:W-:Y:S01]  /*2940*/  FFMA R7, R7, R17, R24 ;  /* 0x0000001107077223 */ /* 0x000fe20000000018 */
[----:B------:R-:W-:Y:S02]  /*2950*/  IMAD.WIDE.U32 R24, R25, 0x4, R14 ;  /* 0x0000000419187825 */ /* 0x000fe400078e000e */
[----:B------:R-:W2:Y:S04]  /*2960*/  LDS R17, [R5+0xd8] ;  /* 0x0000d80005117984 */ /* 0x000ea80000000800 */
[----:B------:R1:W5:Y:S01]  /*2970*/  LDG.E.CONSTANT R24, desc[UR6][R24.64] ;  /* 0x0000000618187981 */ /* 0x000362000c1e9900 */
[----:B----4-:R-:W-:-:S03]  /*2980*/  FFMA R29, R10, R9, R29 ;  /* 0x000000090a1d7223 */ /* 0x010fc6000000001d */
[----:B------:R-:W3:Y:S01]  /*2990*/  LDS R9, [R5+0xdc] ;  /* 0x0000dc0005097984 */ /* 0x000ee20000000800 */
[----:B------:R-:W-:-:S03]  /*29a0*/  FFMA R28, R10, R6, R28 ;  /* 0x000000060a1c7223 */ /* 0x000fc6000000001c */
[----:B------:R-:W5:Y:S01]  /*29b0*/  LDS R6, [R5+0xe0] ;  /* 0x0000e00005067984 */ /* 0x000f620000000800 */
[----:B------:R-:W-:-:S03]  /*29c0*/  FFMA R12, R10, R11, R12 ;  /* 0x0000000b0a0c7223 */ /* 0x000fc6000000000c */
[----:B------:R-:W1:Y:S01]  /*29d0*/  LDS R11, [R5+0xfc] ;  /* 0x0000fc00050b7984 */ /* 0x000e620000000800 */
[----:B0-----:R-:W-:-:S03]  /*29e0*/  FFMA R10, R10, R19, R7 ;  /* 0x000000130a0a7223 */ /* 0x001fc60000000007 */
[----:B------:R-:W0:Y:S04]  /*29f0*/  LDS R19, [R5+0x100] ;  /* 0x0001000005137984 */ /* 0x000e280000000800 */
[----:B------:R-:W4:Y:S01]  /*2a00*/  LDS R7, [R5+0x104] ;  /* 0x0001040005077984 */ /* 0x000f220000000800 */
[----:B--2---:R-:W-:-:S03]  /*2a10*/  FFMA R29, R13, R17, R29 ;  /* 0x000000110d1d7223 */ /* 0x004fc6000000001d */
[----:B------:R-:W2:Y:S01]  /*2a20*/  LDS R17, [R5+0x120] ;  /* 0x0001200005117984 */ /* 0x000ea20000000800 */
[----:B---3--:R-:W-:-:S04]  /*2a30*/  FFMA R9, R26, R9, R29 ;  /* 0x000000091a097223 */ /* 0x008fc8000000001d */
[----:B-----5:R-:W-:-:S04]  /*2a40*/  FFMA R9, R27, R6, R9 ;  /* 0x000000061b097223 */ /* 0x020fc80000000009 */
[-C--:B-1----:R-:W-:Y:S02]  /*2a50*/  FFMA R25, R16, R11.reuse, R9 ;  /* 0x0000000b10197223 */ /* 0x082fe40000000009 */
[----:B------:R-:W1:Y:S01]  /*2a60*/  LDS R9, [R5+0x124] ;  /* 0x0001240005097984 */ /* 0x000e620000000800 */
[----:B------:R-:W-:-:S03]  /*2a70*/  FFMA R23, R13, R11, R28 ;  /* 0x0000000b0d177223 */ /* 0x000fc6000000001c */
[----:B------:R-:W3:Y:S01]  /*2a80*/  LDS R11, [R5+0x128] ;  /* 0x00012800050b7984 */ /* 0x000ee20000000800 */
[----:B0-----:R-:W-:-:S03]  /*2a90*/  FFMA R6, R26, R19, R23 ;  /* 0x000000131a067223 */ /* 0x001fc60000000017 */
[----:B------:R-:W-:Y:S01]  /*2aa0*/  LDS R23, [R5+0x14c] ;  /* 0x00014c0005177984 */ /* 0x000fe20000000800 */
[----:B------:R-:W-:-:S03]  /*2ab0*/  FFMA R25, R18, R19, R25 ;  /* 0x0000001312197223 */ /* 0x000fc60000000019 */
[----:B------:R-:W0:Y:S01]  /*2ac0*/  LDS R19, [R5+0x148] ;  /* 0x0001480005137984 */ /* 0x000e220000000800 */
[-C--:B----4-:R-:W-:Y:S01]  /*2ad0*/  FFMA R29, R27, R7.reuse, R6 ;  /* 0x000000071b1d7223 */ /* 0x090fe20000000006 */
[----:B------:R-:W-:Y:S01]  /*2ae0*/  FFMA R25, R20, R7, R25 ;  /* 0x0000000714197223 */ /* 0x000fe20000000019 */
[CC--:B--2---:R-:W-:Y:S02]  /*2af0*/  FFMA R7, R13.reuse, R17.reuse, R12 ;  /* 0x000000110d077223 */ /* 0x0c4fe4000000000c */
[----:B------:R-:W2:Y:S01]  /*2b00*/  LDS R12, [R5+0x168] ;  /* 0x00016800050c7984 */ /* 0x000ea20000000800 */
[-C--:B------:R-:W-:Y:S01]  /*2b10*/  FFMA R29, R16, R17.reuse, R29 ;  /* 0x00000011101d7223 */ /* 0x080fe2000000001d */
[----:B------:R-:W-:Y:S02]  /*2b20*/  FFMA R17, R22, R17, R25 ;  /* 0x0000001116117223 */ /* 0x000fe40000000019 */
[----:B------:R-:W4:Y:S01]  /*2b30*/  LDS R25, [R5+0x16c] ;  /* 0x00016c0005197984 */ /* 0x000f220000000800 */
[----:B------:R-:W-:Y:S01]  /*2b40*/  FFMA R10, R13, R21, R10 ;  /* 0x000000150d0a7223 */ /* 0x000fe2000000000a */
[----:B-1----:R-:W-:-:S04]  /*2b50*/  FFMA R6, R26, R9, R7 ;  /* 0x000000091a067223 */ /* 0x002fc80000000007 */
[----:B---3--:R-:W-:-:S04]  /*2b60*/  FFMA R13, R27, R11, R6 ;  /* 0x0000000b1b0d7223 */ /* 0x008fc80000000006 */
[----:B------:R-:W-:Y:S01]  /*2b70*/  FFMA R13, R16, R21, R13 ;  /* 0x00000015100d7223 */ /* 0x000fe2000000000d */
[----:B------:R-:W-:Y:S01]  /*2b80*/  FFMA R29, R18, R9, R29 ;  /* 0x00000009121d7223 */ /* 0x000fe2000000001d */
[----:B------:R-:W-:Y:S02]  /*2b90*/  VIADD R7, R8, 0x220 ;  /* 0x0000022008077836 */ /* 0x000fe40000000000 */
[-C--:B0-----:R-:W-:Y:S01]  /*2ba0*/  FFMA R10, R26, R19.reuse, R10 ;  /* 0x000000131a0a7223 */ /* 0x081fe2000000000a */
[----:B------:R-:W-:Y:S01]  /*2bb0*/  FFMA R13, R18, R19, R13 ;  /* 0x00000013120d7223 */ /* 0x000fe2000000000d */
[----:B------:R-:W-:Y:S01]  /*2bc0*/  FFMA R29, R20, R11, R29 ;  /* 0x0000000b141d7223 */ /* 0x000fe2000000001d */
[----:B------:R-:W-:-:S04]  /*2bd0*/  IMAD.WIDE.U32 R6, R7, 0x4, R14 ;  /* 0x0000000407067825 */ /* 0x000fc800078e000e */
[-C--:B------:R-:W-:Y:S01]  /*2be0*/  FFMA R27, R27, R23.reuse, R10 ;  /* 0x000000171b1b7223 */ /* 0x080fe2000000000a */
[----:B------:R-:W-:Y:S01]  /*2bf0*/  FFMA R13, R20, R23, R13 ;  /* 0x00000017140d7223 */ /* 0x000fe2000000000d */
[----:B------:R-:W-:Y:S02]  /*2c00*/  IADD3 R28, PT, PT, R8, 0x240, RZ ;  /* 0x00000240081c7810 */ /* 0x000fe40007ffe0ff */
[-C--:B--2---:R-:W-:Y:S01]  /*2c10*/  FFMA R26, R16, R12.reuse, R27 ;  /* 0x0000000c101a7223 */ /* 0x084fe2000000001b */
[C---:B------:R-:W-:Y:S01]  /*2c20*/  FFMA R16, R22.reuse, R12, R13 ;  /* 0x0000000c16107223 */ /* 0x040fe2000000000d */
[----:B------:R-:W-:Y:S01]  /*2c30*/  FFMA R21, R22, R21, R29 ;  /* 0x0000001516157223 */ /* 0x000fe2000000001d */
[----:B------:R0:W2:Y:S01]  /*2c40*/  LDG.E.CONSTANT R10, desc[UR6][R6.64] ;  /* 0x00000006060a7981 */ /* 0x0000a2000c1e9900 */
[----:B------:R-:W-:-:S03]  /*2c50*/  IMAD.WIDE.U32 R12, R28, 0x4, R14 ;  /* 0x000000041c0c7825 */ /* 0x000fc600078e000e */
[----:B------:R-:W1:Y:S01]  /*2c60*/  LDS R29, [R5+0x170] ;  /* 0x00017000051d7984 */ /* 0x000e620000000800 */
[----:B----4-:R-:W-:-:S03]  /*2c70*/  FFMA R26, R18, R25, R26 ;  /* 0x00000019121a7223 */ /* 0x010fc6000000001a */
[----:B------:R-:W3:Y:S04]  /*2c80*/  LDG.E.CONSTANT R18, desc[UR6][R12.64] ;  /* 0x000000060c127981 */ /* 0x000ee8000c1e9900 */
[----:B------:R-:W4:Y:S01]  /*2c90*/  LDS R27, [R5+0x18c] ;  /* 0x00018c00051b7984 */ /* 0x000f220000000800 */
[----:B0-----:R-:W-:-:S03]  /*2ca0*/  IADD3 R7, PT, PT, R8, 0x280, RZ ;  /* 0x0000028008077810 */ /* 0x001fc60007ffe0ff */
[----:B------:R0:W5:Y:S02]  /*2cb0*/  LDG.E.CONSTANT R28, desc[UR6][R12.64+0x80] ;  /* 0x000080060c1c7981 */ /* 0x000164000c1e9900 */
[----:B------:R-:W-:-:S04]  /*2cc0*/  IMAD.WIDE.U32 R6, R7, 0x4, R14 ;  /* 0x0000000407067825 */ /* 0x000fc800078e000e */
[----:B-1----:R-:W-:Y:S02]  /*2cd0*/  FFMA R26, R20, R29, R26 ;  /* 0x0000001d141a7223 */ /* 0x002fe4000000001a */
[----:B------:R1:W5:Y:S01]  /*2ce0*/  LDG.E.CONSTANT R20, desc[UR6][R6.64] ;  /* 0x0000000606147981 */ /* 0x000362000c1e9900 */
[----:B0-----:R-:W-:Y:S01]  /*2cf0*/  IADD3 R13, PT, PT, R8, 0x2e0, RZ ;  /* 0x000002e0080d7810 */ /* 0x001fe20007ffe0ff */
[----:B----4-:R-:W-:Y:S01]  /*2d00*/  FFMA R22, R22, R27, R26 ;  /* 0x0000001b16167223 */ /* 0x010fe2000000001a */
[C---:B-1----:R-:W-:Y:S01]  /*2d10*/  VIADD R7, R8.reuse, 0x2a0 ;  /* 0x000002a008077836 */ /* 0x042fe20000000000 */
[----:B------:R-:W-:-:S03]  /*2d20*/  IADD3 R27, PT, PT, R8, 0x2c0, RZ ;  /* 0x000002c0081b7810 */ /* 0x000fc60007ffe0ff */
[----:B------:R-:W-:-:S04]  /*2d30*/  IMAD.WIDE.U32 R6, R7, 0x4, R14 ;  /* 0x0000000407067825 */ /* 0x000fc800078e000e */
[--C-:B------:R-:W-:Y:S02]  /*2d40*/  IMAD.WIDE.U32 R12, R13, 0x4, R14.reuse ;  /* 0x000000040d0c7825 */ /* 0x100fe400078e000e */
[----:B------:R-:W4:Y:S02]  /*2d50*/  LDG.E.CONSTANT R6, desc[UR6][R6.64] ;  /* 0x0000000606067981 */ /* 0x000f24000c1e9900 */
[----:B------:R-:W-:-:S04]  /*2d60*/  IMAD.WIDE.U32 R26, R27, 0x4, R14 ;  /* 0x000000041b1a7825 */ /* 0x000fc800078e000e */
[----:B------:R-:W-:Y:S02]  /*2d70*/  FFMA R17, R24, R9, R17 ;  /* 0x0000000918117223 */ /* 0x000fe40000000011 */
[----:B------:R0:W4:Y:S04]  /*2d80*/  LDG.E.CONSTANT R9, desc[UR6][R12.64] ;  /* 0x000000060c097981 */ /* 0x000128000c1e9900 */
[----:B------:R-:W4:Y:S01]  /*2d90*/  LDG.E.CONSTANT R26, desc[UR6][R26.64] ;  /* 0x000000061a1a7981 */ /* 0x000f22000c1e9900 */
[----:B0-----:R-:W-:-:S04]  /*2da0*/  VIADD R13, R8, 0x300 ;  /* 0x00000300080d7836 */ /* 0x001fc80000000000 */
[----:B------:R-:W-:-:S05]  /*2db0*/  IMAD.WIDE.U32 R12, R13, 0x4, R14 ;  /* 0x000000040d0c7825 */ /* 0x000fca00078e000e */
[----:B------:R0:W4:Y:S01]  /*2dc0*/  LDG.E.CONSTANT R7, desc[UR6][R12.64] ;  /* 0x000000060c077981 */ /* 0x000122000c1e9900 */
[C---:B------:R-:W-:Y:S01]  /*2dd0*/  FFMA R21, R24.reuse, R19, R21 ;  /* 0x0000001318157223 */ /* 0x040fe20000000015 */
[----:B------:R-:W-:Y:S02]  /*2de0*/  FFMA R19, R24, R25, R16 ;  /* 0x0000001918137223 */ /* 0x000fe40000000010 */
[----:B------:R-:W1:Y:S01]  /*2df0*/  LDS R25, [R5+0x190] ;  /* 0x0001900005197984 */ /* 0x000e620000000800 */
[----:B------:R-:W-:-:S03]  /*2e00*/  IADD3 R16, PT, PT, R8, 0x320, RZ ;  /* 0x0000032008107810 */ /* 0x000fc60007ffe0ff */
[----:B0-----:R-:W-:Y:S01]  /*2e10*/  LDS R12, [R5+0x194] ;  /* 0x00019400050c7984 */ /* 0x001fe20000000800 */
[----:B-1----:R-:W-:Y:S01]  /*2e20*/  FFMA R27, R24, R25, R22 ;  /* 0x00000019181b7223 */ /* 0x002fe20000000016 */
[----:B------:R-:W-:Y:S02]  /*2e30*/  IMAD.WIDE.U32 R24, R16, 0x4, R14 ;  /* 0x0000000410187825 */ /* 0x000fe400078e000e */
[----:B------:R-:W3:Y:S04]  /*2e40*/  LDS R22, [R5+0x1b0] ;  /* 0x0001b00005167984 */ /* 0x000ee80000000800 */
[----:B------:R-:W5:Y:S04]  /*2e50*/  LDS R16, [R5+0x1b4] ;  /* 0x0001b40005107984 */ /* 0x000f680000000800 */
[----:B------:R0:W4:Y:S01]  /*2e60*/  LDG.E.CONSTANT R24, desc[UR6][R24.64] ;  /* 0x0000000618187981 */ /* 0x000122000c1e9900 */
[----:B--2---:R-:W-:-:S03]  /*2e70*/  FFMA R17, R10, R11, R17 ;  /* 0x0000000b0a117223 */ /* 0x004fc60000000011 */
[----:B------:R-:W1:Y:S01]  /*2e80*/  LDS R11, [R5+0x1b8] ;  /* 0x0001b800050b7984 */ /* 0x000e620000000800 */
[----:B---3--:R-:W-:-:S03]  /*2e90*/  FFMA R13, R18, R22, R17 ;  /* 0x00000016120d7223 */ /* 0x008fc60000000011 */
[----:B------:R-:W0:Y:S01]  /*2ea0*/  LDS R17, [R5+0x1d4] ;  /* 0x0001d40005117984 */ /* 0x000e220000000800 */
[----:B------:R-:W-:Y:S01]  /*2eb0*/  FFMA R21, R10, R23, R21 ;  /* 0x000000170a157223 */ /* 0x000fe20000000015 */
[----:B-----5:R-:W-:Y:S02]  /*2ec0*/  FFMA R16, R28, R16, R13 ;  /* 0x000000101c107223 */ /* 0x020fe4000000000d */
[----:B------:R-:W2:Y:S02]  /*2ed0*/  LDS R13, [R5+0x1d8] ;  /* 0x0001d800050d7984 */ /* 0x000ea40000000800 */
[----:B-1----:R-:W-:Y:S02]  /*2ee0*/  FFMA R23, R20, R11, R16 ;  /* 0x0000000b14177223 */ /* 0x002fe40000000010 */
[----:B------:R-:W1:Y:S01]  /*2ef0*/  LDS R11, [R5+0x1dc] ;  /* 0x0001dc00050b7984 */ /* 0x000e620000000800 */
[----:B0-----:R-:W-:-:S03]  /*2f00*/  FFMA R25, R18, R17, R21 ;  /* 0x0000001112197223 */ /* 0x001fc60000000015 */
[----:B------:R-:W0:Y:S01]  /*2f10*/  LDS R21, [R5+0x1f8] ;  /* 0x0001f80005157984 */ /* 0x000e220000000800 */
[C---:B------:R-:W-:Y:S01]  /*2f20*/  FFMA R19, R10.reuse, R29, R19 ;  /* 0x0000001d0a137223 */ /* 0x040fe20000000013 */
[----:B------:R-:W-:Y:S01]  /*2f30*/  FFMA R27, R10, R12, R27 ;  /* 0x0000000c0a1b7223 */ /* 0x000fe2000000001b */
[----:B----4-:R-:W-:Y:S01]  /*2f40*/  FFMA R23, R6, R17, R23 ;  /* 0x0000001106177223 */ /* 0x010fe20000000017 */
[-C--:B--2---:R-:W-:Y:S02]  /*2f50*/  FFMA R17, R28, R13.reuse, R25 ;  /* 0x0000000d1c117223 */ /* 0x084fe40000000019 */
[----:B------:R-:W-:Y:S01]  /*2f60*/  LDS R25, [R5+0x224] ;  /* 0x0002240005197984 */ /* 0x000fe20000000800 */
[----:B------:R-:W-:-:S03]  /*2f70*/  FFMA R16, R26, R13, R23 ;  /* 0x0000000d1a107223 */ /* 0x000fc60000000017 */
[----:B------:R-:W2:Y:S04]  /*2f80*/  LDS R23, [R5+0x21c] ;  /* 0x00021c0005177984 */ /* 0x000ea80000000800 */
[----:B------:R-:W-:Y:S01]  /*2f90*/  LDS R13, [R5+0x220] ;  /* 0x00022000050d7984 */ /* 0x000fe20000000800 */
[-C--:B-1----:R-:W-:Y:S01]  /*2fa0*/  FFMA R29, R20, R11.reuse, R17 ;  /* 0x0000000b141d7223 */ /* 0x082fe20000000011 */
[----:B------:R-:W-:Y:S02]  /*2fb0*/  FFMA R16, R9, R11, R16 ;  /* 0x0000000b09107223 */ /* 0x000fe40000000010 */
[----:B------:R-:W1:Y:S01]  /*2fc0*/  LDS R17, [R5+0x1fc] ;  /* 0x0001fc0005117984 */ /* 0x000e620000000800 */
[-C--:B0-----:R-:W-:Y:S01]  /*2fd0*/  FFMA R12, R18, R21.reuse, R19 ;  /* 0x00000015120c7223 */ /* 0x081fe20000000013 */
[-C--:B------:R-:W-:Y:S01]  /*2fe0*/  FFMA R29, R6, R21.reuse, R29 ;  /* 0x00000015061d7223 */ /* 0x080fe2000000001d */
[----:B------:R-:W-:-:S02]  /*2ff0*/  FFMA R19, R7, R21, R16 ;  /* 0x0000001507137223 */ /* 0x000fc40000000010 */
[----:B------:R-:W0:Y:S04]  /*3000*/  LDS R21, [R5+0x200] ;  /* 0x0002000005157984 */ /* 0x000e280000000800 */
[----:B------:R-:W3:Y:S01]  /*3010*/  LDS R16, [R5+0x240] ;  /* 0x0002400005107984 */ /* 0x000ee20000000800 */
[----:B--2---:R-:W-:-:S03]  /*3020*/  FFMA R18, R18, R23, R27 ;  /* 0x0000001712127223 */ /* 0x004fc6000000001b */
[----:B------:R-:W2:Y:S01]  /*3030*/  LDS R27, [R5+0x244] ;  /* 0x00024400051b7984 */ /* 0x000ea20000000800 */
[C---:B-1----:R-:W-:Y:S01]  /*3040*/  FFMA R12, R28.reuse, R17, R12 ;  /* 0x000000111c0c7223 */ /* 0x042fe2000000000c */
[----:B------:R-:W-:-:S04]  /*3050*/  FFMA R28, R28, R13, R18 ;  /* 0x0000000d1c1c7223 */ /* 0x000fc80000000012 */
[C---:B------:R-:W-:Y:S01]  /*3060*/  FFMA R28, R20.reuse, R25, R28 ;  /* 0x00000019141c7223 */ /* 0x040fe2000000001c */
[----:B0-----:R-:W-:Y:S02]  /*3070*/  FFMA R18, R20, R21, R12 ;  /* 0x0000001514127223 */ /* 0x001fe4000000000c */
[----:B------:R-:W0:Y:S02]  /*3080*/  LDS R12, [R5+0x248] ;  /* 0x00024800050c7984 */ /* 0x000e240000000800 */
[C---:B------:R-:W-:Y:S01]  /*3090*/  FFMA R18, R6.reuse, R23, R18 ;  /* 0x0000001706127223 */ /* 0x040fe20000000012 */
[----:B---3--:R-:W-:Y:S02]  /*30a0*/  FFMA R28, R6, R16, R28 ;  /* 0x00000010061c7223 */ /* 0x008fe4000000001c */
[----:B------:R-:W1:Y:S01]  /*30b0*/  LDS R6, [R5+0x264] ;  /* 0x0002640005067984 */ /* 0x000e620000000800 */
[----:B------:R-:W-:-:S05]  /*30c0*/  IADD3 R11, PT, PT, R8, 0x340, RZ ;  /* 0x00000340080b7810 */ /* 0x000fca0007ffe0ff */
[----:B------:R-:W-:-:S04]  /*30d0*/  IMAD.WIDE.U32 R10, R11, 0x4, R14 ;  /* 0x000000040b0a7825 */ /* 0x000fc800078e000e */
[C---:B------:R-:W-:Y:S02]  /*30e0*/  FFMA R20, R26.reuse, R17, R29 ;  /* 0x000000111a147223 */ /* 0x040fe4000000001d */
[----:B------:R3:W4:Y:S01]  /*30f0*/  LDG.E.CONSTANT R10, desc[UR6][R10.64] ;  /* 0x000000060a0a7981 */ /* 0x000722000c1e9900 */
[C---:B------:R-:W-:Y:S01]  /*3100*/  FFMA R18, R26.reuse, R13, R18 ;  /* 0x0000000d1a127223 */ /* 0x040fe20000000012 */
[C---:B------:R-:W-:Y:S01]  /*3110*/  FFMA R20, R9.reuse, R21, R20 ;  /* 0x0000001509147223 */ /* 0x040fe20000000014 */
[----:B--2---:R-:W-:Y:S02]  /*3120*/  FFMA R28, R26, R27, R28 ;  /* 0x0000001b1a1c7223 */ /* 0x004fe4000000001c */
[----:B------:R-:W-:Y:S01]  /*3130*/  FFMA R18, R9, R25, R18 ;  /* 0x0000001909127223 */ /* 0x000fe20000000012 */
[----:B---3--:R-:W2:Y:S01]  /*3140*/  LDS R11, [R5+0x268] ;  /* 0x00026800050b7984 */ /* 0x008ea20000000800 */
[----:B------:R-:W-:Y:S01]  /*3150*/  FFMA R29, R7, R23, R20 ;  /* 0x00000017071d7223 */ /* 0x000fe20000000014 */
[----:B------:R-:W-:-:S02]  /*3160*/  VIADD R23, R8, 0x360 ;  /* 0x0000036008177836 */ /* 0x000fc40000000000 */
[----:B------:R-:W-:Y:S01]  /*3170*/  FFMA R20, R7, R16, R18 ;  /* 0x0000001007147223 */ /* 0x000fe20000000012 */
[----:B0-----:R-:W-:-:S04]  /*3180*/  FFMA R9, R9, R12, R28 ;  /* 0x0000000c09097223 */ /* 0x001fc8000000001c */
[----:B-1----:R-:W-:Y:S01]  /*3190*/  FFMA R9, R7, R6, R9 ;  /* 0x0000000607097223 */ /* 0x002fe20000000009 */
[----:B------:R-:W-:Y:S01]  /*31a0*/  IMAD.WIDE.U32 R6, R23, 0x4, R14 ;  /* 0x0000000417067825 */ /* 0x000fe200078e000e */
[----:B------:R-:W-:-:S05]  /*31b0*/  IADD3 R23, PT, PT, R8, 0x380, RZ ;  /* 0x0000038008177810 */ /* 0x000fca0007ffe0ff */
[----:B------:R-:W3:Y:S01]  /*31c0*/  LDG.E.CONSTANT R6, desc[UR6][R6.64] ;  /* 0x0000000606067981 */ /* 0x000ee2000c1e9900 */
[----:B------:R-:W-:Y:S01]  /*31d0*/  IMAD.WIDE.U32 R22, R23, 0x4, R14 ;  /* 0x0000000417167825 */ /* 0x000fe200078e000e */
[----:B------:R-:W-:-:S03]  /*31e0*/  IADD3 R16, PT, PT, R8, 0x3a0, RZ ;  /* 0x000003a008107810 */ /* 0x000fc60007ffe0ff */
[----:B------:R-:W-:Y:S01]  /*31f0*/  FFMA R26, R24, R17, R19 ;  /* 0x00000011181a7223 */ /* 0x000fe20000000013 */
[----:B------:R0:W5:Y:S01]  /*3200*/  LDG.E.CONSTANT R28, desc[UR6][R22.64] ;  /* 0x00000006161c7981 */ /* 0x000162000c1e9900 */
[----:B------:R-:W-:Y:S02]  /*3210*/  VIADD R19, R8, 0x3c0 ;  /* 0x000003c008137836 */ /* 0x000fe40000000000 */
[----:B------:R-:W-:-:S04]  /*3220*/  IMAD.WIDE.U32 R16, R16, 0x4, R14 ;  /* 0x0000000410107825 */ /* 0x000fc800078e000e */
[----:B------:R-:W-:Y:S01]  /*3230*/  FFMA R29, R24, R13, R29 ;  /* 0x0000000d181d7223 */ /* 0x000fe2000000001d */
[----:B------:R-:W-:Y:S01]  /*3240*/  IADD3 R13, PT, PT, R8, 0x3e0, RZ ;  /* 0x000003e0080d7810 */ /* 0x000fe20007ffe0ff */
[----:B------:R-:W-:Y:S01]  /*3250*/  FFMA R27, R24, R27, R20 ;  /* 0x0000001b181b7223 */ /* 0x000fe20000000014 */
[----:B------:R-:W-:Y:S01]  /*3260*/  IMAD.WIDE.U32 R18, R19, 0x4, R14 ;  /* 0x0000000413127825 */ /* 0x000fe200078e000e */
[----:B------:R1:W5:Y:S01]  /*3270*/  LDG.E.CONSTANT R7, desc[UR6][R16.64] ;  /* 0x0000000610077981 */ /* 0x000362000c1e9900 */
[----:B------:R-:W-:Y:S02]  /*3280*/  IADD3 R20, PT, PT, R8, 0x400, RZ ;  /* 0x0000040008147810 */ /* 0x000fe40007ffe0ff */
[----:B--2---:R-:W-:Y:S02]  /*3290*/  FFMA R9, R24, R11, R9 ;  /* 0x0000000b18097223 */ /* 0x004fe40000000009 */
[----:B------:R-:W2:Y:S01]  /*32a0*/  LDG.E.CONSTANT R18, desc[UR6][R18.64] ;  /* 0x0000000612127981 */ /* 0x000ea2000c1e9900 */
[----:B0-----:R-:W-:-:S04]  /*32b0*/  IMAD.WIDE.U32 R22, R20, 0x4, R14 ;  /* 0x0000000414167825 */ /* 0x001fc800078e000e */
[--C-:B-1----:R-:W-:Y:S01]  /*32c0*/  IMAD.WIDE.U32 R16, R13, 0x4, R14.reuse ;  /* 0x000000040d107825 */ /* 0x102fe200078e000e */
[C---:B------:R-:W-:Y:S01]  /*32d0*/  IADD3 R24, PT, PT, R8.reuse, 0x440, RZ ;  /* 0x0000044008187810 */ /* 0x040fe20007ffe0ff */
[----:B------:R0:W2:Y:S02]  /*32e0*/  LDG.E.CONSTANT R13, desc[UR6][R22.64] ;  /* 0x00000006160d7981 */ /* 0x0000a4000c1e9900 */
[----:B------:R-:W-:Y:S02]  /*32f0*/  VIADD R20, R8, 0x420 ;  /* 0x0000042008147836 */ /* 0x000fe40000000000 */
[----:B------:R1:W2:Y:S02]  /*3300*/  LDG.E.CONSTANT R11, desc[UR6][R16.64] ;  /* 0x00000006100b7981 */ /* 0x0002a4000c1e9900 */
[----:B0-----:R-:W-:-:S04]  /*3310*/  IMAD.WIDE.U32 R22, R20, 0x4, R14 ;  /* 0x0000000414167825 */ /* 0x001fc800078e000e */
[----:B-1----:R-:W-:Y:S01]  /*3320*/  IMAD.WIDE.U32 R16, R24, 0x4, R14 ;  /* 0x0000000418107825 */ /* 0x002fe200078e000e */
[----:B------:R-:W2:Y:S04]  /*3330*/  LDG.E.CONSTANT R20, desc[UR6][R22.64] ;  /* 0x0000000616147981 */ /* 0x000ea8000c1e9900 */
[----:B------:R0:W2:Y:S01]  /*3340*/  LDG.E.CONSTANT R19, desc[UR6][R16.64] ;  /* 0x0000000610137981 */ /* 0x0000a2000c1e9900 */
[----:B------:R-:W-:-:S03]  /*3350*/  IADD3 R8, PT, PT, R8, 0x460, RZ ;  /* 0x0000046008087810 */ /* 0x000fc60007ffe0ff */
[----:B------:R-:W-:Y:S02]  /*3360*/  LDS R24, [R5+0x288] ;  /* 0x0002880005187984 */ /* 0x000fe40000000800 */
[----:B------:R-:W-:Y:S02]  /*3370*/  IMAD.WIDE.U32 R14, R8, 0x4, R14 ;  /* 0x00000004080e7825 */ /* 0x000fe400078e000e */
[----:B------:R-:W-:Y:S04]  /*3380*/  LDS R8, [R5+0x28c] ;  /* 0x00028c0005087984 */ /* 0x000fe80000000800 */
[----:B------:R1:W2:Y:S04]  /*3390*/  LDG.E.CONSTANT R14, desc[UR6][R14.64] ;  /* 0x000000060e0e7981 */ /* 0x0002a8000c1e9900 */
[----:B0-----:R-:W-:Y:S04]  /*33a0*/  LDS R16, [R5+0x2b4] ;  /* 0x0002b40005107984 */ /* 0x001fe80000000800 */
[----:B-1----:R-:W0:Y:S01]  /*33b0*/  LDS R15, [R5+0x26c] ;  /* 0x00026c00050f7984 */ /* 0x002e220000000800 */
[----:B----4-:R-:W-:-:S03]  /*33c0*/  FFMA R17, R10, R21, R26 ;  /* 0x000000150a117223 */ /* 0x010fc6000000001a */
[----:B------:R-:W-:Y:S01]  /*33d0*/  LDS R26, [R5+0x290] ;  /* 0x00029000051a7984 */ /* 0x000fe20000000800 */
[----:B------:R-:W-:-:S03]  /*33e0*/  FFMA R27, R10, R12, R27 ;  /* 0x0000000c0a1b7223 */ /* 0x000fc6000000001b */
[----:B------:R-:W1:Y:S04]  /*33f0*/  LDS R21, [R5+0x2ac] ;  /* 0x0002ac0005157984 */ /* 0x000e680000000800 */
[----:B------:R-:W4:Y:S01]  /*3400*/  LDS R12, [R5+0x2b0] ;  /* 0x0002b000050c7984 */ /* 0x000f220000000800 */
[----:B0-----:R-:W-:-:S03]  /*3410*/  FFMA R9, R10, R15, R9 ;  /* 0x0000000f0a097223 */ /* 0x001fc60000000009 */
[----:B------:R-:W0:Y:S01]  /*3420*/  LDS R15, [R5+0x2d0] ;  /* 0x0002d000050f7984 */ /* 0x000e220000000800 */
[----:B------:R-:W-:-:S03]  /*3430*/  FFMA R29, R10, R25, R29 ;  /* 0x000000190a1d7223 */ /* 0x000fc6000000001d */
[----:B------:R-:W0:Y:S01]  /*3440*/  LDS R10, [R5+0x2d4] ;  /* 0x0002d400050a7984 */ /* 0x000e220000000800 */
[----:B---3--:R-:W-:-:S03]  /*3450*/  FFMA R23, R6, R24, R17 ;  /* 0x0000001806177223 */ /* 0x008fc60000000011 */
[----:B------:R-:W3:Y:S01]  /*3460*/  LDS R17, [R5+0x2f4] ;  /* 0x0002f40005117984 */ /* 0x000ee20000000800 */
[----:B-----5:R-:W-:-:S03]  /*3470*/  FFMA R22, R28, R8, R23 ;  /* 0x000000081c167223 */ /* 0x020fc60000000017 */
[----:B------:R-:W5:Y:S01]  /*3480*/  LDS R8, [R5+0x2d8] ;  /* 0x0002d80005087984 */ /* 0x000f620000000800 */
[-C--:B-1----:R-:W-:Y:S01]  /*3490*/  FFMA R29, R6, R21.reuse, R29 ;  /* 0x00000015061d7223 */ /* 0x082fe2000000001d */
[C---:B------:R-:W-:Y:S02]  /*34a0*/  FFMA R23, R7.reuse, R26, R22 ;  /* 0x0000001a07177223 */ /* 0x040fe40000000016 */
[----:B------:R-:W1:Y:S02]  /*34b0*/  LDS R22, [R5+0x2f8] ;  /* 0x0002f80005167984 */ /* 0x000e640000000800 */
[----:B--2---:R-:W-:Y:S01]  /*34c0*/  FFMA R24, R18, R21, R23 ;  /* 0x0000001512187223 */ /* 0x004fe20000000017 */
[----:B----4-:R-:W-:Y:S01]  /*34d0*/  FFMA R26, R28, R12, R29 ;  /* 0x0000000c1c1a7223 */ /* 0x010fe2000000001d */
[----:B------:R-:W-:Y:S03]  /*34e0*/  LDS R21, [R5+0x318] ;  /* 0x0003180005157984 */ /* 0x000fe60000000800 */
[----:B------:R-:W-:Y:S01]  /*34f0*/  FFMA R23, R7, R16, R26 ;  /* 0x0000001007177223 */ /* 0x000fe2000000001a */
[----:B------:R-:W-:-:S02]  /*3500*/  FFMA R24, R11, R12, R24 ;  /* 0x0000000c0b187223 */ /* 0x000fc40000000018 */
[----:B------:R-:W2:Y:S02]  /*3510*/  LDS R12, [R5+0x2fc] ;  /* 0x0002fc00050c7984 */ /* 0x000ea40000000800 */
[----:B------:R-:W-:Y:S01]  /*3520*/  FFMA R25, R13, R16, R24 ;  /* 0x000000100d197223 */ /* 0x000fe20000000018 */
[-C--:B0-----:R-:W-:Y:S01]  /*3530*/  FFMA R26, R18, R15.reuse, R23 ;  /* 0x0000000f121a7223 */ /* 0x081fe20000000017 */
[-C--:B------:R-:W-:Y:S01]  /*3540*/  FFMA R27, R6, R15.reuse, R27 ;  /* 0x0000000f061b7223 */ /* 0x080fe2000000001b */
[----:B------:R-:W0:Y:S01]  /*3550*/  LDS R16, [R5+0x31c] ;  /* 0x00031c0005107984 */ /* 0x000e220000000800 */
[----:B------:R-:W-:Y:S02]  /*3560*/  FFMA R23, R20, R15, R25 ;  /* 0x0000000f14177223 */ /* 0x000fe40000000019 */
[-C--:B------:R-:W-:Y:S01]  /*3570*/  FFMA R24, R28, R10.reuse, R27 ;  /* 0x0000000a1c187223 */ /* 0x080fe2000000001b */
[-C--:B------:R-:W-:Y:S01]  /*3580*/  FFMA R26, R11, R10.reuse, R26 ;  /* 0x0000000a0b1a7223 */ /* 0x080fe2000000001a */
[----:B---3--:R-:W-:Y:S01]  /*3590*/  FFMA R9, R6, R17, R9 ;  /* 0x0000001106097223 */ /* 0x008fe20000000009 */
[----:B------:R-:W-:Y:S01]  /*35a0*/  FFMA R23, R19, R10, R23 ;  /* 0x0000000a13177223 */ /* 0x000fe20000000017 */
[----:B------:R-:W-:Y:S04]  /*35b0*/  LDS R15, [R5+0x33c] ;  /* 0x00033c00050f7984 */ /* 0x000fe80000000800 */
[----:B------:R-:W3:Y:S04]  /*35c0*/  LDS R10, [R5+0x320] ;  /* 0x00032000050a7984 */ /* 0x000ee80000000800 */
[----:B------:R4:W4:Y:S01]  /*35d0*/  LDS R6, [R5+0x340] ;  /* 0x0003400005067984 */ /* 0x0009220000000800 */
[-C--:B-----5:R-:W-:Y:S01]  /*35e0*/  FFMA R25, R7, R8.reuse, R24 ;  /* 0x0000000807197223 */ /* 0x0a0fe20000000018 */
[----:B------:R-:W-:-:S03]  /*35f0*/  FFMA R27, R13, R8, R26 ;  /* 0x000000080d1b7223 */ /* 0x000fc6000000001a */
[-C--:B------:R-:W-:Y:S01]  /*3600*/  FFMA R26, R18, R17.reuse, R25 ;  /* 0x00000011121a7223 */ /* 0x080fe20000000019 */
[----:B------:R-:W-:Y:S01]  /*3610*/  FFMA R24, R20, R17, R27 ;  /* 0x0000001114187223 */ /* 0x000fe2000000001b */
[----:B------:R-:W-:-:S04]  /*3620*/  LOP3.LUT R17, R4, 0x7, RZ, 0x3c, !PT ;  /* 0x0000000704117812 */ /* 0x000fc800078e3cff */
[----:B------:R-:W-:Y:S01]  /*3630*/  VIMNMX.U32 R25, PT, PT, R17, 0x4, PT ;  /* 0x0000000411197848 */ /* 0x000fe20003fe0000 */
[----:B-1----:R-:W-:-:S03]  /*3640*/  FFMA R26, R11, R22, R26 ;  /* 0x000000160b1a7223 */ /* 0x002fc6000000001a */
[----:B------:R-:W-:Y:S01]  /*3650*/  ISETP.NE.AND P0, PT, R25, 0x4, PT ;  /* 0x000000041900780c */ /* 0x000fe20003f05270 */
[----:B--2---:R-:W-:-:S04]  /*3660*/  FFMA R17, R13, R12, R26 ;  /* 0x0000000c0d117223 */ /* 0x004fc8000000001a */
[----:B------:R-:W-:Y:S01]  /*3670*/  FFMA R25, R20, R21, R17 ;  /* 0x0000001514197223 */ /* 0x000fe20000000011 */
[----:B------:R-:W-:-:S03]  /*3680*/  FFMA R17, R19, R22, R24 ;  /* 0x0000001613117223 */ /* 0x000fc60000000018 */
[----:B0-----:R-:W-:Y:S01]  /*3690*/  FFMA R25, R19, R16, R25 ;  /* 0x0000001013197223 */ /* 0x001fe20000000019 */
[C---:B------:R-:W-:Y:S01]  /*36a0*/  FFMA R24, R14.reuse, R12, R17 ;  /* 0x0000000c0e187223 */ /* 0x040fe20000000011 */
[C---:B------:R-:W-:Y:S02]  /*36b0*/  FFMA R23, R14.reuse, R8, R23 ;  /* 0x000000080e177223 */ /* 0x040fe40000000017 */
[----:B---3--:R-:W-:Y:S01]  /*36c0*/  FFMA R17, R14, R10, R25 ;  /* 0x0000000a0e117223 */ /* 0x008fe20000000019 */
[----:B------:R-:W-:Y:S06]  /*36d0*/  @!P0 BRA `(.L_x_23) ;  /* 0x0000000000288947 */ /* 0x000fec0003800000 */
[----:B------:R-:W-:-:S13]  /*36e0*/  ISETP.GT.U32.AND P0, PT, R0, 0xdf, PT ;  /* 0x000000df0000780c */ /* 0x000fda0003f04070 */
[----:B------:R-:W-:Y:S05]  /*36f0*/  @P0 EXIT ;  /* 0x000000000000094d */ /* 0x000fea0003800000 */
[----:B----4-:R-:W0:Y:S01]  /*3700*/  LDC.64 R6, c[0x0][0x390] ;  /* 0x0000e400ff067b82 */ /* 0x010e220000000a00 */
[----:B------:R-:W-:-:S04]  /*3710*/  IMAD R3, R3, 0x31, R2 ;  /* 0x0000003103037824 */ /* 0x000fc800078e0202 */
[----:B------:R-:W-:-:S04]  /*3720*/  IMAD R3, R4, 0x7, R3 ;  /* 0x0000000704037824 */ /* 0x000fc800078e0203 */
[----:B0-----:R-:W-:-:S05]  /*3730*/  IMAD.WIDE.U32 R2, R3, 0x4, R6 ;  /* 0x0000000403027825 */ /* 0x001fca00078e0006 */
[----:B------:R-:W-:Y:S04]  /*3740*/  REDG.E.ADD.F32.FTZ.RN.STRONG.GPU desc[UR6][R2.64], R23 ;  /* 0x00000017020079a6 */ /* 0x000fe8000c12f306 */
[----:B------:R-:W-:Y:S04]  /*3750*/  REDG.E.ADD.F32.FTZ.RN.STRONG.GPU desc[UR6][R2.64+0x1c], R24 ;  /* 0x00001c18020079a6 */ /* 0x000fe8000c12f306 */
[----:B------:R-:W-:Y:S01]  /*3760*/  REDG.E.ADD.F32.FTZ.RN.STRONG.GPU desc[UR6][R2.64+0x38], R17 ;  /* 0x00003811020079a6 */ /* 0x000fe2000c12f306 */
[----:B------:R-:W-:Y:S05]  /*3770*/  EXIT ;  /* 0x000000000000794d */ /* 0x000fea0003800000 */
.L_x_23:
[----:B----4-:R-:W0:Y:S01]  /*3780*/  LDS R5, [R5+0x344] ;  /* 0x0003440005057984 */ /* 0x010e220000000800 */
[----:B------:R-:W-:Y:S01]  /*3790*/  ISETP.GT.U32.AND P0, PT, R0, 0xdf, PT ;  /* 0x000000df0000780c */ /* 0x000fe20003f04070 */
[----:B------:R-:W-:-:S12]  /*37a0*/  FFMA R22, R28, R22, R9 ;  /* 0x000000161c167223 */ /* 0x000fd80000000009 */
[----:B------:R-:W-:Y:S05]  /*37b0*/  @P0 EXIT ;  /* 0x000000000000094d */ /* 0x000fea0003800000 */
[----:B------:R-:W1:Y:S01]  /*37c0*/  LDC.64 R8, c[0x0][0x390] ;  /* 0x0000e400ff087b82 */ /* 0x000e620000000a00 */
[----:B------:R-:W-:Y:S01]  /*37d0*/  FFMA R7, R7, R12, R22 ;  /* 0x0000000c07077223 */ /* 0x000fe20000000016 */
[----:B------:R-:W-:-:S03]  /*37e0*/  IMAD R3, R3, 0x31, R2 ;  /* 0x0000003103037824 */ /* 0x000fc600078e0202 */
[----:B------:R-:W-:Y:S01]  /*37f0*/  FFMA R18, R18, R21, R7 ;  /* 0x0000001512127223 */ /* 0x000fe20000000007 */
[----:B------:R-:W-:-:S03]  /*3800*/  IMAD R3, R4, 0x7, R3 ;  /* 0x0000000704037824 */ /* 0x000fc600078e0203 */
[----:B------:R-:W-:-:S04]  /*3810*/  FFMA R18, R11, R16, R18 ;  /* 0x000000100b127223 */ /* 0x000fc80000000012 */
[----:B------:R-:W-:-:S04]  /*3820*/  FFMA R13, R13, R10, R18 ;  /* 0x0000000a0d0d7223 */ /* 0x000fc80000000012 */
[----:B------:R-:W-:-:S04]  /*3830*/  FFMA R20, R20, R15, R13 ;  /* 0x0000000f14147223 */ /* 0x000fc8000000000d */
[----:B------:R-:W-:Y:S01]  /*3840*/  FFMA R19, R19, R6, R20 ;  /* 0x0000000613137223 */ /* 0x000fe20000000014 */
[----:B-1----:R-:W-:-:S04]  /*3850*/  IMAD.WIDE.U32 R8, R3, 0x4, R8 ;  /* 0x0000000403087825 */ /* 0x002fc800078e0008 */
[----:B0-----:R-:W-:Y:S01]  /*3860*/  FFMA R5, R14, R5, R19 ;  /* 0x000000050e057223 */ /* 0x001fe20000000013 */
[----:B------:R-:W-:Y:S04]  /*3870*/  REDG.E.ADD.F32.FTZ.RN.STRONG.GPU desc[UR6][R8.64], R23 ;  /* 0x00000017080079a6 */ /* 0x000fe8000c12f306 */
[----:B------:R-:W-:Y:S04]  /*3880*/  REDG.E.ADD.F32.FTZ.RN.STRONG.GPU desc[UR6][R8.64+0x1c], R24 ;  /* 0x00001c18080079a6 */ /* 0x000fe8000c12f306 */
[----:B------:R-:W-:Y:S04]  /*3890*/  REDG.E.ADD.F32.FTZ.RN.STRONG.GPU desc[UR6][R8.64+0x38], R17 ;  /* 0x00003811080079a6 */ /* 0x000fe8000c12f306 */
[----:B------:R-:W-:Y:S01]  /*38a0*/  REDG.E.ADD.F32.FTZ.RN.STRONG.GPU desc[UR6][R8.64+0x54], R5 ;  /* 0x00005405080079a6 */ /* 0x000fe2000c12f306 */
[----:B------:R-:W-:Y:S05]  /*38b0*/  EXIT ;  /* 0x000000000000794d */ /* 0x000fea0003800000 */
.L_x_24:
[----:B------:R-:W-:-:S00]  /*38c0*/  BRA `(.L_x_24) ;  /* 0xfffffffc00fc7947 */ /* 0x000fc0000383ffff */
[----:B------:R-:W-:-:S00]  /*38d0*/  NOP ;  /* 0x0000000000007918 */ /* 0x000fc00000000000 */
        /* <DEDUP_REMOVED lines=10> */
.L_x_27:


//--------------------- .text.default_function_kernel0 --------------------------
	.section	.text.default_function_kernel0,"ax",@progbits
	.align	128
        .global         default_function_kernel0
        .type           default_function_kernel0,@function
        .size           default_function_kernel0,(.L_x_28 - default_function_kernel0)
        .other          default_function_kernel0,@"STO_CUDA_ENTRY STV_DEFAULT"
default_function_kernel0:
.text.default_function_kernel0:
[----:B------:R-:W-:Y:S01]  /*0000*/  LDC R1, c[0x0][0x37c] ;  /* 0x0000df00ff017b82 */ /* 0x000fe20000000800 */
[----:B------:R-:W0:Y:S01]  /*0010*/  S2R R0, SR_TID.X ;  /* 0x0000000000007919 */ /* 0x000e220000002100 */
[----:B------:R-:W-:Y:S01]  /*0020*/  LOP3.LUT R153, R153, 0xffffbfff, RZ, 0xc0, !PT ;  /* 0xffffbfff99997812 */ /* 0x000fe200078ec0ff */
[----:B------:R-:W1:Y:S01]  /*0030*/  LDCU.128 UR8, c[0x0][0x380] ;  /* 0x00007000ff0877ac */ /* 0x000e620008000c00 */
[----:B------:R-:W-:Y:S01]  /*0040*/  LOP3.LUT R152, R152, 0xffbfffff, RZ, 0xc0, !PT ;  /* 0xffbfffff98987812 */ /* 0x000fe200078ec0ff */
[----:B------:R-:W2:Y:S01]  /*0050*/  S2R R12, SR_TID.Z ;  /* 0x00000000000c7919 */ /* 0x000ea20000002300 */
[----:B------:R-:W-:Y:S01]  /*0060*/  IMAD.MOV.U32 R135, RZ, RZ, RZ ;  /* 0x000000ffff877224 */ /* 0x000fe200078e00ff */
[----:B------:R-:W-:Y:S01]  /*0070*/  UMOV UR4, URZ ;  /* 0x000000ff00047c82 */ /* 0x000fe20008000000 */
[----:B------:R-:W-:Y:S02]  /*0080*/  IMAD.MOV.U32 R127, RZ, RZ, RZ ;  /* 0x000000ffff7f7224 */ /* 0x000fe400078e00ff */
[----:B------:R-:W-:-:S02]  /*0090*/  IMAD.MOV.U32 R131, RZ, RZ, RZ ;  /* 0x000000ffff837224 */ /* 0x000fc400078e00ff */
[----:B------:R-:W-:Y:S01]  /*00a0*/  IMAD.MOV.U32 R107, RZ, RZ, RZ ;  /* 0x000000ffff6b7224 */ /* 0x000fe200078e00ff */
[----:B-1----:R-:W-:Y:S02]  /*00b0*/  UIADD3 UR5, UP0, UPT, UR10, 0x8, URZ ;  /* 0x000000080a057890 */ /* 0x002fe4000ff1e0ff */
[----:B------:R-:W-:Y:S02]  /*00c0*/  UIADD3 UR7, UP1, UPT, UR8, 0x8, URZ ;  /* 0x0000000808077890 */ /* 0x000fe4000ff3e0ff */
[----:B------:R-:W-:Y:S02]  /*00d0*/  UIADD3.X UR6, UPT, UPT, URZ, UR11, URZ, UP0, !UPT ;  /* 0x0000000bff067290 */ /* 0x000fe400087fe4ff */
[----:B------:R-:W-:Y:S01]  /*00e0*/  UIADD3.X UR8, UPT, UPT, URZ, UR9, URZ, UP1, !UPT ;  /* 0x00000009ff087290 */ /* 0x000fe20008ffe4ff */
[----:B------:R-:W-:Y:S01]  /*00f0*/  IMAD.U32 R182, RZ, RZ, UR5 ;  /* 0x00000005ffb67e24 */ /* 0x000fe2000f8e00ff */
[----:B------:R-:W1:Y:S01]  /*0100*/  LDCU.64 UR10, c[0x0][0x358] ;  /* 0x00006b00ff0a77ac */ /* 0x000e620008000a00 */
[----:B------:R-:W-:-:S02]  /*0110*/  IMAD.U32 R158, RZ, RZ, UR7 ;  /* 0x00000007ff9e7e24 */ /* 0x000fc4000f8e00ff */
[----:B------:R-:W-:Y:S01]  /*0120*/  IMAD.U32 R183, RZ, RZ, UR6 ;  /* 0x00000006ffb77e24 */ /* 0x000fe2000f8e00ff */
[----:B0-----:R-:W-:Y:S01]  /*0130*/  PRMT R19, R0, 0x9910, RZ ;  /* 0x0000991000137816 */ /* 0x001fe200000000ff */
[----:B------:R-:W-:Y:S02]  /*0140*/  IMAD.U32 R159, RZ, RZ, UR8 ;  /* 0x00000008ff9f7e24 */ /* 0x000fe4000f8e00ff */
[----:B--2---:R-:W-:Y:S02]  /*0150*/  IMAD.SHL.U32 R6, R12, 0x20, RZ ;  /* 0x000000200c067824 */ /* 0x004fe400078e00ff */
[C---:B------:R-:W-:Y:S02]  /*0160*/  IMAD R39, R19.reuse, 0xc, RZ ;  /* 0x0000000c13277824 */ /* 0x040fe400078e02ff */
[----:B------:R-:W-:Y:S02]  /*0170*/  IMAD R19, R19, 0xe, RZ ;  /* 0x0000000e13137824 */ /* 0x000fe400078e02ff */
[C---:B------:R-:W-:Y:S01]  /*0180*/  VIADD R38, R39.reuse, 0x1 ;  /* 0x0000000127267836 */ /* 0x040fe20000000000 */
[----:B------:R-:W-:Y:S01]  /*0190*/  PRMT R28, R39, 0x9910, RZ ;  /* 0x00009910271c7816 */ /* 0x000fe200000000ff */
[C---:B------:R-:W-:Y:S01]  /*01a0*/  VIADD R31, R19.reuse, 0x3 ;  /* 0x00000003131f7836 */ /* 0x040fe20000000000 */
[C---:B------:R-:W-:Y:S01]  /*01b0*/  LOP3.LUT R0, R19.reuse, 0xfe, RZ, 0xc0, !PT ;  /* 0x000000fe13007812 */ /* 0x040fe200078ec0ff */
[C---:B------:R-:W-:Y:S01]  /*01c0*/  VIADD R42, R19.reuse, 0x6 ;  /* 0x00000006132a7836 */ /* 0x040fe20000000000 */
[----:B------:R-:W-:Y:S01]  /*01d0*/  LOP3.LUT R2, R38, 0xffff, RZ, 0xc0, !PT ;  /* 0x0000ffff26027812 */ /* 0x000fe200078ec0ff */
[----:B------:R-:W-:Y:S01]  /*01e0*/  VIADD R30, R19, 0x2 ;  /* 0x00000002131e7836 */ /* 0x000fe20000000000 */
[----:B------:R-:W-:Y:S01]  /*01f0*/  LOP3.LUT R8, R31, 0xffff, RZ, 0xc0, !PT ;  /* 0x0000ffff1f087812 */ /* 0x000fe200078ec0ff */
[----:B------:R-:W-:Y:S01]  /*0200*/  IMAD R0, R0, 0xab, RZ ;  /* 0x000000ab00007824 */ /* 0x000fe200078e02ff */
[----:B------:R-:W-:Y:S01]  /*0210*/  LOP3.LUT R11, R42, 0xffff, RZ, 0xc0, !PT ;  /* 0x0000ffff2a0b7812 */ /* 0x000fe200078ec0ff */
[----:B------:R-:W-:Y:S01]  /*0220*/  IMAD R4, R2, 0x6187, RZ ;  /* 0x0000618702047824 */ /* 0x000fe200078e02ff */
[----:B------:R-:W-:Y:S01]  /*0230*/  LOP3.LUT R36, R30, 0xffff, RZ, 0xc0, !PT ;  /* 0x0000ffff1e247812 */ /* 0x000fe200078ec0ff */
[----:B------:R-:W-:Y:S01]  /*0240*/  IMAD R5, R2, 0x4925, RZ ;  /* 0x0000492502057824 */ /* 0x000fe200078e02ff */
[----:B------:R-:W-:Y:S01]  /*0250*/  SHF.R.U32.HI R0, RZ, 0xc, R0 ;  /* 0x0000000cff007819 */ /* 0x000fe20000011600 */
[----:B------:R-:W-:Y:S01]  /*0260*/  IMAD R25, R8, 0x5556, RZ ;  /* 0x0000555608197824 */ /* 0x000fe200078e02ff */
[----:B------:R-:W-:Y:S01]  /*0270*/  SHF.R.U32.HI R4, RZ, 0x13, R4 ;  /* 0x00000013ff047819 */ /* 0x000fe20000011604 */
[----:B------:R-:W-:Y:S01]  /*0280*/  VIADD R32, R19, 0x4 ;  /* 0x0000000413207836 */ /* 0x000fe20000000000 */
[----:B------:R-:W-:Y:S01]  /*0290*/  SHF.R.U32.HI R5, RZ, 0x11, R5 ;  /* 0x00000011ff057819 */ /* 0x000fe20000011605 */
[----:B------:R-:W-:Y:S01]  /*02a0*/  IMAD R49, R11, 0x5556, RZ ;  /* 0x000055560b317824 */ /* 0x000fe200078e02ff */
[-C--:B------:R-:W-:Y:S01]  /*02b0*/  LEA.HI R144, R25, R6.reuse, RZ, 0x10 ;  /* 0x0000000619907211 */ /* 0x080fe200078f80ff */
[----:B------:R-:W-:Y:S01]  /*02c0*/  IMAD R21, R36, 0x5556, RZ ;  /* 0x0000555624157824 */ /* 0x000fe200078e02ff */
[----:B------:R-:W-:Y:S01]  /*02d0*/  LOP3.LUT R9, R32, 0xffff, RZ, 0xc0, !PT ;  /* 0x0000ffff20097812 */ /* 0x000fe200078ec0ff */
[----:B------:R-:W-:Y:S01]  /*02e0*/  VIADD R40, R39, 0x2 ;  /* 0x0000000227287836 */ /* 0x000fe20000000000 */
[----:B------:R-:W-:Y:S01]  /*02f0*/  PRMT R20, R0, 0x9910, RZ ;  /* 0x0000991000147816 */ /* 0x000fe200000000ff */
[----:B------:R-:W-:Y:S01]  /*0300*/  VIADD R33, R19, 0x5 ;  /* 0x0000000513217836 */ /* 0x000fe20000000000 */
[----:B------:R-:W-:Y:S01]  /*0310*/  PRMT R25, R4, 0x9910, RZ ;  /* 0x0000991004197816 */ /* 0x000fe200000000ff */
[----:B------:R-:W-:Y:S01]  /*0320*/  IMAD R41, R9, 0x5556, RZ ;  /* 0x0000555609297824 */ /* 0x000fe200078e02ff */
[----:B------:R-:W-:Y:S01]  /*0330*/  PRMT R18, R5, 0x9910, RZ ;  /* 0x0000991005127816 */ /* 0x000fe200000000ff */
[----:B------:R-:W-:Y:S01]  /*0340*/  IMAD R20, R20, 0x18, RZ ;  /* 0x0000001814147824 */ /* 0x000fe200078e02ff */
[-C--:B------:R-:W-:Y:S01]  /*0350*/  LEA.HI R138, R49, R6.reuse, RZ, 0x10 ;  /* 0x00000006318a7211 */ /* 0x080fe200078f80ff */
[----:B------:R-:W-:Y:S01]  /*0360*/  IMAD R14, R25, 0x15, RZ ;  /* 0x00000015190e7824 */ /* 0x000fe200078e02ff */
[-C--:B------:R-:W-:Y:S01]  /*0370*/  LEA.HI R146, R21, R6.reuse, RZ, 0x10 ;  /* 0x0000000615927211 */ /* 0x080fe200078f80ff */
[----:B------:R-:W-:Y:S01]  /*0380*/  IMAD R18, R18, 0x7, RZ ;  /* 0x0000000712127824 */ /* 0x000fe200078e02ff */
[----:B------:R-:W-:Y:S01]  /*0390*/  LEA.HI R142, R41, R6, RZ, 0x10 ;  /* 0x00000006298e7211 */ /* 0x000fe200078f80ff */
[----:B------:R-:W-:Y:S01]  /*03a0*/  IMAD.MOV R20, RZ, RZ, -R20 ;  /* 0x000000ffff147224 */ /* 0x000fe200078e0a14 */
[----:B------:R-:W-:Y:S01]  /*03b0*/  LOP3.LUT R37, R19, 0xffff, RZ, 0xc0, !PT ;  /* 0x0000ffff13257812 */ /* 0x000fe200078ec0ff */
[----:B------:R-:W-:Y:S01]  /*03c0*/  IMAD.MOV R49, RZ, RZ, -R14 ;  /* 0x000000ffff317224 */ /* 0x000fe200078e0a0e */
[----:B------:R-:W-:Y:S01]  /*03d0*/  LOP3.LUT R10, R33, 0xffff, RZ, 0xc0, !PT ;  /* 0x0000ffff210a7812 */ /* 0x000fe200078ec0ff */
[----:B------:R-:W-:Y:S01]  /*03e0*/  IMAD.MOV R21, RZ, RZ, -R18 ;  /* 0x000000ffff157224 */ /* 0x000fe200078e0a12 */
[----:B------:R-:W-:Y:S01]  /*03f0*/  PRMT R14, R20, 0x7710, RZ ;  /* 0x00007710140e7816 */ /* 0x000fe200000000ff */
[----:B------:R-:W-:Y:S01]  /*0400*/  VIADD R41, R39, 0x3 ;  /* 0x0000000327297836 */ /* 0x000fe20000000000 */
[----:B------:R-:W-:Y:S01]  /*0410*/  LOP3.LUT R18, R40, 0xffff, RZ, 0xc0, !PT ;  /* 0x0000ffff28127812 */ /* 0x000fe200078ec0ff */
[----:B------:R-:W-:Y:S01]  /*0420*/  VIADD R27, R19, 0x1 ;  /* 0x00000001131b7836 */ /* 0x000fe20000000000 */
[----:B------:R-:W-:Y:S01]  /*0430*/  PRMT R49, R49, 0x7710, RZ ;  /* 0x0000771031317816 */ /* 0x000fe200000000ff */
[----:B------:R-:W-:Y:S01]  /*0440*/  VIADD R43, R19, 0x7 ;  /* 0x00000007132b7836 */ /* 0x000fe20000000000 */
[----:B------:R-:W-:Y:S01]  /*0450*/  PRMT R21, R21, 0x7710, RZ ;  /* 0x0000771015157816 */ /* 0x000fe200000000ff */
[----:B------:R-:W-:Y:S01]  /*0460*/  VIADD R44, R19, 0x8 ;  /* 0x00000008132c7836 */ /* 0x000fe20000000000 */
[----:B------:R-:W-:Y:S01]  /*0470*/  LOP3.LUT R20, R41, 0xffff, RZ, 0xc0, !PT ;  /* 0x0000ffff29147812 */ /* 0x000fe200078ec0ff */
[C---:B------:R-:W-:Y:S01]  /*0480*/  VIADD R45, R19.reuse, 0x9 ;  /* 0x00000009132d7836 */ /* 0x040fe20000000000 */
[C---:B------:R-:W-:Y:S01]  /*0490*/  IADD3 R14, PT, PT, R19.reuse, R14, RZ ;  /* 0x0000000e130e7210 */ /* 0x040fe20007ffe0ff */
[----:B------:R-:W-:Y:S01]  /*04a0*/  VIADD R46, R19, 0xa ;  /* 0x0000000a132e7836 */ /* 0x000fe20000000000 */
[----:B------:R-:W-:Y:S01]  /*04b0*/  LOP3.LUT R13, R43, 0xffff, RZ, 0xc0, !PT ;  /* 0x0000ffff2b0d7812 */ /* 0x000fe200078ec0ff */
[----:B------:R-:W-:Y:S01]  /*04c0*/  VIADD R61, R19, 0xb ;  /* 0x0000000b133d7836 */ /* 0x000fe20000000000 */
[----:B------:R-:W-:Y:S01]  /*04d0*/  LOP3.LUT R7, R27, 0xffff, RZ, 0xc0, !PT ;  /* 0x0000ffff1b077812 */ /* 0x000fe200078ec0ff */
[C---:B------:R-:W-:Y:S01]  /*04e0*/  VIADD R34, R19.reuse, 0xc ;  /* 0x0000000c13227836 */ /* 0x040fe20000000000 */
[----:B------:R-:W-:Y:S01]  /*04f0*/  LOP3.LUT R15, R44, 0xffff, RZ, 0xc0, !PT ;  /* 0x0000ffff2c0f7812 */ /* 0x000fe200078ec0ff */
[----:B------:R-:W-:Y:S01]  /*0500*/  VIADD R35, R19, 0xd ;  /* 0x0000000d13237836 */ /* 0x000fe20000000000 */
[----:B------:R-:W-:Y:S01]  /*0510*/  LOP3.LUT R16, R45, 0xffff, RZ, 0xc0, !PT ;  /* 0x0000ffff2d107812 */ /* 0x000fe200078ec0ff */
[----:B------:R-:W-:Y:S01]  /*0520*/  IMAD.IADD R49, R38, 0x1, R49 ;  /* 0x0000000126317824 */ /* 0x000fe200078e0231 */
[----:B------:R-:W-:Y:S01]  /*0530*/  LOP3.LUT R17, R46, 0xffff, RZ, 0xc0, !PT ;  /* 0x0000ffff2e117812 */ /* 0x000fe200078ec0ff */
[----:B------:R-:W-:Y:S01]  /*0540*/  IMAD R19, R18, 0x4925, RZ ;  /* 0x0000492512137824 */ /* 0x000fe200078e02ff */
[----:B------:R-:W-:Y:S01]  /*0550*/  LOP3.LUT R22, R61, 0xffff, RZ, 0xc0, !PT ;  /* 0x0000ffff3d167812 */ /* 0x000fe200078ec0ff */
[----:B------:R-:W-:Y:S01]  /*0560*/  IMAD.IADD R38, R38, 0x1, R21 ;  /* 0x0000000126267824 */ /* 0x000fe200078e0215 */
[----:B------:R-:W-:Y:S01]  /*0570*/  LOP3.LUT R23, R34, 0xffff, RZ, 0xc0, !PT ;  /* 0x0000ffff22177812 */ /* 0x000fe200078ec0ff */
[----:B------:R-:W-:Y:S01]  /*0580*/  IMAD R18, R18, 0x6187, RZ ;  /* 0x0000618712127824 */ /* 0x000fe200078e02ff */
[----:B------:R-:W-:Y:S01]  /*0590*/  SHF.R.U32.HI R19, RZ, 0x11, R19 ;  /* 0x00000011ff137819 */ /* 0x000fe20000011613 */
[C---:B------:R-:W-:Y:S01]  /*05a0*/  IMAD R21, R20.reuse, 0x6187, RZ ;  /* 0x0000618714157824 */ /* 0x040fe200078e02ff */
[----:B------:R-:W-:Y:S01]  /*05b0*/  LOP3.LUT R29, R35, 0xffff, RZ, 0xc0, !PT ;  /* 0x0000ffff231d7812 */ /* 0x000fe200078ec0ff */
[----:B------:R-:W-:Y:S01]  /*05c0*/  IMAD R24, R20, 0x4925, RZ ;  /* 0x0000492514187824 */ /* 0x000fe200078e02ff */
[----:B------:R-:W-:Y:S01]  /*05d0*/  SHF.R.U32.HI R18, RZ, 0x13, R18 ;  /* 0x00000013ff127819 */ /* 0x000fe20000011612 */
[----:B------:R-:W-:Y:S01]  /*05e0*/  IMAD R47, R10, 0x5556, RZ ;  /* 0x000055560a2f7824 */ /* 0x000fe200078e02ff */
[----:B------:R-:W-:Y:S01]  /*05f0*/  SHF.R.U32.HI R20, RZ, 0x13, R21 ;  /* 0x00000013ff147819 */ /* 0x000fe20000011615 */
[----:B------:R-:W-:Y:S01]  /*0600*/  IMAD R51, R13, 0x5556, RZ ;  /* 0x000055560d337824 */ /* 0x000fe200078e02ff */
[----:B------:R-:W-:Y:S01]  /*0610*/  SHF.R.U32.HI R21, RZ, 0x11, R24 ;  /* 0x00000011ff157819 */ /* 0x000fe20000011618 */
[----:B------:R-:W-:Y:S01]  /*0620*/  IMAD R55, R16, 0x5556, RZ ;  /* 0x0000555610377824 */ /* 0x000fe200078e02ff */
[----:B------:R-:W-:Y:S01]  /*0630*/  PRMT R24, R19, 0x9910, RZ ;  /* 0x0000991013187816 */ /* 0x000fe200000000ff */
[----:B------:R-:W-:Y:S01]  /*0640*/  IMAD R53, R15, 0x5556, RZ ;  /* 0x000055560f357824 */ /* 0x000fe200078e02ff */
[----:B------:R-:W-:Y:S01]  /*0650*/  PRMT R19, R18, 0x9910, RZ ;  /* 0x0000991012137816 */ /* 0x000fe200000000ff */
[----:B------:R-:W-:Y:S01]  /*0660*/  IMAD.MOV.U32 R18, RZ, RZ, R28 ;  /* 0x000000ffff127224 */ /* 0x000fe200078e001c */
[-C--:B------:R-:W-:Y:S01]  /*0670*/  LEA.HI R140, R47, R6.reuse, RZ, 0x10 ;  /* 0x000000062f8c7211 */ /* 0x080fe200078f80ff */
[----:B------:R-:W-:Y:S01]  /*0680*/  IMAD R24, R24, 0x7, RZ ;  /* 0x0000000718187824 */ /* 0x000fe200078e02ff */
[----:B------:R-:W-:Y:S01]  /*0690*/  PRMT R47, R20, 0x9910, RZ ;  /* 0x00009910142f7816 */ /* 0x000fe200000000ff */
[----:B------:R-:W-:Y:S01]  /*06a0*/  IMAD R3, R37, 0x5556, RZ ;  /* 0x0000555625037824 */ /* 0x000fe200078e02ff */
[----:B------:R-:W-:Y:S01]  /*06b0*/  PRMT R26, R21, 0x9910, RZ ;  /* 0x00009910151a7816 */ /* 0x000fe200000000ff */
[----:B------:R-:W-:Y:S01]  /*06c0*/  IMAD.MOV.U32 R21, RZ, RZ, R19 ;  /* 0x000000ffff157224 */ /* 0x000fe200078e0013 */
[----:B------:R-:W-:Y:S01]  /*06d0*/  LOP3.LUT R28, R27, 0xff, RZ, 0xc0, !PT ;  /* 0x000000ff1b1c7812 */ /* 0x000fe200078ec0ff */
[----:B------:R-:W-:Y:S01]  /*06e0*/  IMAD R19, R25, 0x1c, R18 ;  /* 0x0000001c19137824 */ /* 0x000fe200078e0212 */
[-C--:B------:R-:W-:Y:S01]  /*06f0*/  LEA.HI R136, R51, R6.reuse, RZ, 0x10 ;  /* 0x0000000633887211 */ /* 0x080fe200078f80ff */
[----:B------:R-:W-:Y:S01]  /*0700*/  IMAD R20, R21, 0x15, RZ ;  /* 0x0000001515147824 */ /* 0x000fe200078e02ff */
[-C--:B------:R-:W-:Y:S01]  /*0710*/  LEA.HI R2, R55, R6.reuse, RZ, 0x10 ;  /* 0x0000000637027211 */ /* 0x080fe200078f80ff */
[----:B------:R-:W-:Y:S01]  /*0720*/  IMAD R25, R47, 0x15, RZ ;  /* 0x000000152f197824 */ /* 0x000fe200078e02ff */
[-C--:B------:R-:W-:Y:S01]  /*0730*/  LEA.HI R0, R53, R6.reuse, RZ, 0x10 ;  /* 0x0000000635007211 */ /* 0x080fe200078f80ff */
[----:B------:R-:W-:Y:S01]  /*0740*/  IMAD R26, R26, 0x7, RZ ;  /* 0x000000071a1a7824 */ /* 0x000fe200078e02ff */
[----:B------:R-:W-:Y:S01]  /*0750*/  LEA.HI R150, R3, R6, RZ, 0x10 ;  /* 0x0000000603967211 */ /* 0x000fe200078f80ff */
[----:B------:R-:W-:-:S02]  /*0760*/  IMAD.MOV R20, RZ, RZ, -R20 ;  /* 0x000000ffff147224 */ /* 0x000fc400078e0a14 */
[----:B------:R-:W-:Y:S02]  /*0770*/  IMAD.MOV R50, RZ, RZ, -R25 ;  /* 0x000000ffff327224 */ /* 0x000fe400078e0a19 */
[----:B------:R-:W-:Y:S01]  /*0780*/  IMAD.MOV R26, RZ, RZ, -R26 ;  /* 0x000000ffff1a7224 */ /* 0x000fe200078e0a1a */
[----:B------:R-:W-:Y:S01]  /*0790*/  PRMT R25, R20, 0x7710, RZ ;  /* 0x0000771014197816 */ /* 0x000fe200000000ff */
[----:B------:R-:W-:Y:S01]  /*07a0*/  IMAD.MOV R24, RZ, RZ, -R24 ;  /* 0x000000ffff187224 */ /* 0x000fe200078e0a18 */
[----:B------:R-:W-:Y:S01]  /*07b0*/  PRMT R50, R50, 0x7710, RZ ;  /* 0x0000771032327816 */ /* 0x000fe200000000ff */
[--C-:B------:R-:W-:Y:S01]  /*07c0*/  IMAD R21, R21, 0x1c, R18.reuse ;  /* 0x0000001c15157824 */ /* 0x100fe200078e0212 */
[----:B------:R-:W-:Y:S01]  /*07d0*/  PRMT R20, R26, 0x7710, RZ ;  /* 0x000077101a147816 */ /* 0x000fe200000000ff */
[----:B------:R-:W-:Y:S01]  /*07e0*/  IMAD R18, R47, 0x1c, R18 ;  /* 0x0000001c2f127824 */ /* 0x000fe200078e0212 */
[----:B------:R-:W-:Y:S01]  /*07f0*/  PRMT R47, R24, 0x7710, RZ ;  /* 0x00007710182f7816 */ /* 0x000fe200000000ff */
[----:B------:R-:W-:Y:S01]  /*0800*/  IMAD.IADD R50, R41, 0x1, R50 ;  /* 0x0000000129327824 */ /* 0x000fe200078e0232 */
        /* <DEDUP_REMOVED lines=9> */
[----:B------:R-:W-:-:S02]  /*08a0*/  IMAD R24, R24, 0xab, RZ ;  /* 0x000000ab18187824 */ /* 0x000fc400078e02ff */
[----:B------:R-:W-:Y:S01]  /*08b0*/  IMAD R25, R25, 0xab, RZ ;  /* 0x000000ab19197824 */ /* 0x000fe200078e02ff */
[----:B------:R-:W-:Y:S01]  /*08c0*/  PRMT R28, R28, 0x9910, RZ ;  /* 0x000099101c1c7816 */ /* 0x000fe200000000ff */
[----:B------:R-:W-:Y:S01]  /*08d0*/  IMAD R26, R26, 0xab, RZ ;  /* 0x000000ab1a1a7824 */ /* 0x000fe200078e02ff */
[----:B------:R-:W-:Y:S01]  /*08e0*/  SHF.R.U32.HI R20, RZ, 0xc, R20 ;  /* 0x0000000cff147819 */ /* 0x000fe20000011614 */
[----:B------:R-:W-:Y:S01]  /*08f0*/  IMAD.IADD R40, R40, 0x1, R47 ;  /* 0x0000000128287824 */ /* 0x000fe200078e022f */
[----:B------:R-:W-:Y:S01]  /*0900*/  SHF.R.U32.HI R24, RZ, 0xc, R24 ;  /* 0x0000000cff187819 */ /* 0x000fe20000011618 */
[----:B------:R-:W-:Y:S01]  /*0910*/  IMAD R3, R7, 0x5556, RZ ;  /* 0x0000555607037824 */ /* 0x000fe200078e02ff */
[----:B------:R-:W-:Y:S01]  /*0920*/  SHF.R.U32.HI R25, RZ, 0xc, R25 ;  /* 0x0000000cff197819 */ /* 0x000fe20000011619 */
[----:B------:R-:W-:Y:S01]  /*0930*/  IMAD R57, R17, 0x5556, RZ ;  /* 0x0000555611397824 */ /* 0x000fe200078e02ff */
[----:B------:R-:W-:Y:S01]  /*0940*/  PRMT R47, R20, 0x9910, RZ ;  /* 0x00009910142f7816 */ /* 0x000fe200000000ff */
[----:B------:R-:W-:Y:S01]  /*0950*/  IMAD R20, R28, 0x18, RZ ;  /* 0x000000181c147824 */ /* 0x000fe200078e02ff */
[----:B------:R-:W-:Y:S01]  /*0960*/  SHF.R.U32.HI R26, RZ, 0xc, R26 ;  /* 0x0000000cff1a7819 */ /* 0x000fe2000001161a */
[----:B------:R-:W-:Y:S01]  /*0970*/  IMAD R59, R22, 0x5556, RZ ;  /* 0x00005556163b7824 */ /* 0x000fe200078e02ff */
[----:B------:R-:W-:Y:S01]  /*0980*/  PRMT R48, R24, 0x9910, RZ ;  /* 0x0000991018307816 */ /* 0x000fe200000000ff */
[----:B------:R-:W-:Y:S01]  /*0990*/  IMAD.MOV R20, RZ, RZ, -R20 ;  /* 0x000000ffff147224 */ /* 0x000fe200078e0a14 */
[----:B------:R-:W-:Y:S01]  /*09a0*/  PRMT R28, R25, 0x9910, RZ ;  /* 0x00009910191c7816 */ /* 0x000fe200000000ff */
[----:B------:R-:W-:Y:S01]  /*09b0*/  IMAD.MOV.U32 R24, RZ, RZ, R47 ;  /* 0x000000ffff187224 */ /* 0x000fe200078e002f */
[----:B------:R-:W-:Y:S01]  /*09c0*/  PRMT R51, R26, 0x9910, RZ ;  /* 0x000099101a337816 */ /* 0x000fe200000000ff */
[----:B------:R-:W-:Y:S01]  /*09d0*/  IMAD.MOV.U32 R25, RZ, RZ, R48 ;  /* 0x000000ffff197224 */ /* 0x000fe200078e0030 */
[----:B------:R-:W-:Y:S01]  /*09e0*/  PRMT R20, R20, 0x7710, RZ ;  /* 0x0000771014147816 */ /* 0x000fe200000000ff */
[----:B------:R-:W-:Y:S01]  /*09f0*/  IMAD.MOV.U32 R26, RZ, RZ, R28 ;  /* 0x000000ffff1a7224 */ /* 0x000fe200078e001c */
[-C--:B------:R-:W-:Y:S01]  /*0a00*/  LEA.HI R148, R3, R6.reuse, RZ, 0x10 ;  /* 0x0000000603947211 */ /* 0x080fe200078f80ff */
[----:B------:R-:W-:Y:S01]  /*0a10*/  IMAD.MOV.U32 R28, RZ, RZ, R51 ;  /* 0x000000ffff1c7224 */ /* 0x000fe200078e0033 */
[-C--:B------:R-:W-:Y:S01]  /*0a20*/  LEA.HI R3, R57, R6.reuse, RZ, 0x10 ;  /* 0x0000000639037211 */ /* 0x080fe200078f80ff */
[----:B------:R-:W-:Y:S01]  /*0a30*/  IMAD R24, R24, 0x18, RZ ;  /* 0x0000001818187824 */ /* 0x000fe200078e02ff */
[----:B------:R-:W-:Y:S01]  /*0a40*/  LEA.HI R4, R59, R6, RZ, 0x10 ;  /* 0x000000063b047211 */ /* 0x000fe200078f80ff */
[----:B------:R-:W-:-:S02]  /*0a50*/  IMAD R25, R25, 0x18, RZ ;  /* 0x0000001819197824 */ /* 0x000fc400078e02ff */
[----:B------:R-:W-:Y:S01]  /*0a60*/  IMAD R26, R26, 0x18, RZ ;  /* 0x000000181a1a7824 */ /* 0x000fe200078e02ff */
[----:B------:R-:W-:Y:S01]  /*0a70*/  IADD3 R24, PT, PT, RZ, -R24, RZ ;  /* 0x80000018ff187210 */ /* 0x000fe20007ffe0ff */
[----:B------:R-:W-:Y:S02]  /*0a80*/  IMAD R28, R28, 0x18, RZ ;  /* 0x000000181c1c7824 */ /* 0x000fe400078e02ff */
[----:B------:R-:W-:Y:S02]  /*0a90*/  IMAD.IADD R20, R27, 0x1, R20 ;  /* 0x000000011b147824 */ /* 0x000fe400078e0214 */
[----:B------:R-:W-:Y:S01]  /*0aa0*/  IMAD.MOV R27, RZ, RZ, -R25 ;  /* 0x000000ffff1b7224 */ /* 0x000fe200078e0a19 */
[----:B------:R-:W-:Y:S01]  /*0ab0*/  PRMT R25, R24, 0x7710, RZ ;  /* 0x0000771018197816 */ /* 0x000fe200000000ff */
[----:B------:R-:W-:Y:S02]  /*0ac0*/  IMAD.MOV R47, RZ, RZ, -R26 ;  /* 0x000000ffff2f7224 */ /* 0x000fe400078e0a1a */
[----:B------:R-:W-:Y:S01]  /*0ad0*/  IMAD.MOV R28, RZ, RZ, -R28 ;  /* 0x000000ffff1c7224 */ /* 0x000fe200078e0a1c */
[----:B------:R-:W-:Y:S01]  /*0ae0*/  PRMT R26, R27, 0x7710, RZ ;  /* 0x000077101b1a7816 */ /* 0x000fe200000000ff */
[----:B------:R-:W-:Y:S01]  /*0af0*/  IMAD.IADD R24, R30, 0x1, R25 ;  /* 0x000000011e187824 */ /* 0x000fe200078e0219 */
[----:B------:R-:W-:Y:S01]  /*0b00*/  PRMT R27, R47, 0x7710, RZ ;  /* 0x000077102f1b7816 */ /* 0x000fe200000000ff */
[----:B------:R-:W-:Y:S01]  /*0b10*/  IMAD R63, R23, 0x5556, RZ ;  /* 0x00005556173f7824 */ /* 0x000fe200078e02ff */
[----:B------:R-:W-:Y:S01]  /*0b20*/  PRMT R28, R28, 0x7710, RZ ;  /* 0x000077101c1c7816 */ /* 0x000fe200000000ff */
[----:B------:R-:W-:Y:S01]  /*0b30*/  IMAD.IADD R25, R31, 0x1, R26 ;  /* 0x000000011f197824 */ /* 0x000fe200078e021a */
[----:B------:R-:W-:Y:S01]  /*0b40*/  LOP3.LUT R30, R43, 0xff, RZ, 0xc0, !PT ;  /* 0x000000ff2b1e7812 */ /* 0x000fe200078ec0ff */
[----:B------:R-:W-:Y:S01]  /*0b50*/  IMAD.IADD R26, R32, 0x1, R27 ;  /* 0x00000001201a7824 */ /* 0x000fe200078e021b */
[----:B------:R-:W-:Y:S01]  /*0b60*/  LOP3.LUT R31, R44, 0xfe, RZ, 0xc0, !PT ;  /* 0x000000fe2c1f7812 */ /* 0x000fe200078ec0ff */
[----:B------:R-:W-:Y:S01]  /*0b70*/  IMAD.IADD R27, R33, 0x1, R28 ;  /* 0x00000001211b7824 */ /* 0x000fe200078e021c */
        /* <DEDUP_REMOVED lines=15> */
[----:B------:R-:W-:Y:S01]  /*0c70*/  IMAD R37, R37, 0x2aab, RZ ;  /* 0x00002aab25257824 */ /* 0x000fe200078e02ff */
[----:B------:R-:W-:Y:S01]  /*0c80*/  PRMT R31, R31, 0x9910, RZ ;  /* 0x000099101f1f7816 */ /* 0x000fe200000000ff */
[----:B------:R-:W-:Y:S01]  /*0c90*/  IMAD R30, R30, 0x18, RZ ;  /* 0x000000181e1e7824 */ /* 0x000fe200078e02ff */
[----:B------:R-:W-:Y:S01]  /*0ca0*/  SHF.R.U32.HI R33, RZ, 0xc, R33 ;  /* 0x0000000cff217819 */ /* 0x000fe20000011621 */
[----:B------:R-:W-:Y:S01]  /*0cb0*/  IMAD R28, R28, 0x18, RZ ;  /* 0x000000181c1c7824 */ /* 0x000fe200078e02ff */
[----:B------:R-:W-:Y:S01]  /*0cc0*/  SHF.R.U32.HI R32, RZ, 0xc, R32 ;  /* 0x0000000cff207819 */ /* 0x000fe20000011620 */
[----:B------:R-:W-:Y:S01]  /*0cd0*/  IMAD R31, R31, 0x18, RZ ;  /* 0x000000181f1f7824 */ /* 0x000fe200078e02ff */
[----:B------:R-:W-:Y:S01]  /*0ce0*/  PRMT R47, R33, 0x9910, RZ ;  /* 0x00009910212f7816 */ /* 0x000fe200000000ff */
[----:B------:R-:W-:Y:S01]  /*0cf0*/  IMAD.MOV R28, RZ, RZ, -R28 ;  /* 0x000000ffff1c7224 */ /* 0x000fe200078e0a1c */
[----:B------:R-:W-:Y:S01]  /*0d00*/  PRMT R32, R32, 0x9910, RZ ;  /* 0x0000991020207816 */ /* 0x000fe200000000ff */
[----:B------:R-:W-:Y:S01]  /*0d10*/  IMAD.MOV R30, RZ, RZ, -R30 ;  /* 0x000000ffff1e7224 */ /* 0x000fe200078e0a1e */
[-C--:B------:R-:W-:Y:S01]  /*0d20*/  LEA.HI R5, R63, R6.reuse, RZ, 0x10 ;  /* 0x000000063f057211 */ /* 0x080fe200078f80ff */
[----:B------:R-:W-:Y:S01]  /*0d30*/  IMAD.MOV R33, RZ, RZ, -R31 ;  /* 0x000000ffff217224 */ /* 0x000fe200078e0a1f */
[----:B------:R-:W-:Y:S01]  /*0d40*/  PRMT R31, R28, 0x7710, RZ ;  /* 0x000077101c1f7816 */ /* 0x000fe200000000ff */
[----:B------:R-:W-:Y:S01]  /*0d50*/  IMAD R32, R32, 0x18, RZ ;  /* 0x0000001820207824 */ /* 0x000fe200078e02ff */
[----:B------:R-:W-:Y:S01]  /*0d60*/  PRMT R30, R30, 0x7710, RZ ;  /* 0x000077101e1e7816 */ /* 0x000fe200000000ff */
[----:B------:R-:W-:Y:S01]  /*0d70*/  IMAD R71, R9, 0x2aab, RZ ;  /* 0x00002aab09477824 */ /* 0x000fe200078e02ff */
[----:B------:R-:W-:Y:S01]  /*0d80*/  PRMT R33, R33, 0x7710, RZ ;  /* 0x0000771021217816 */ /* 0x000fe200000000ff */
[----:B------:R-:W-:Y:S01]  /*0d90*/  IMAD.IADD R28, R42, 0x1, R31 ;  /* 0x000000012a1c7824 */ /* 0x000fe200078e021f */
[----:B------:R-:W-:Y:S01]  /*0da0*/  LEA.HI R6, R65, R6, RZ, 0x10 ;  /* 0x0000000641067211 */ /* 0x000fe200078f80ff */
[----:B------:R-:W-:Y:S01]  /*0db0*/  IMAD.IADD R30, R43, 0x1, R30 ;  /* 0x000000012b1e7824 */ /* 0x000fe200078e021e */
[----:B------:R-:W-:Y:S01]  /*0dc0*/  LOP3.LUT R43, R61, 0xff, RZ, 0xc0, !PT ;  /* 0x000000ff3d2b7812 */ /* 0x000fe200078ec0ff */
[----:B------:R-:W-:Y:S01]  /*0dd0*/  IMAD.MOV R32, RZ, RZ, -R32 ;  /* 0x000000ffff207224 */ /* 0x000fe200078e0a20 */
[----:B------:R-:W0:Y:S01]  /*0de0*/  S2R R65, SR_CTAID.Z ;  /* 0x0000000000417919 */ /* 0x000e220000002700 */
[----:B------:R-:W-:Y:S01]  /*0df0*/  IMAD.IADD R31, R44, 0x1, R33 ;  /* 0x000000012c1f7824 */ /* 0x000fe200078e0221 */
[----:B------:R-:W-:Y:S01]  /*0e00*/  LOP3.LUT R44, R34, 0xfe, RZ, 0xc0, !PT ;  /* 0x000000fe222c7812 */ /* 0x000fe200078ec0ff */
[----:B------:R-:W-:Y:S01]  /*0e10*/  IMAD R33, R47, 0x18, RZ ;  /* 0x000000182f217824 */ /* 0x000fe200078e02ff */
[----:B------:R-:W-:Y:S01]  /*0e20*/  PRMT R32, R32, 0x7710, RZ ;  /* 0x0000771020207816 */ /* 0x000fe200000000ff */
[----:B------:R-:W-:Y:S01]  /*0e30*/  IMAD R43, R43, 0xab, RZ ;  /* 0x000000ab2b2b7824 */ /* 0x000fe200078e02ff */
[----:B------:R-:W-:Y:S01]  /*0e40*/  SHF.R.U32.HI R37, RZ, 0x12, R37 ;  /* 0x00000012ff257819 */ /* 0x000fe20000011625 */
[----:B------:R-:W-:Y:S01]  /*0e50*/  IMAD.MOV R51, RZ, RZ, -R33 ;  /* 0x000000ffff337224 */ /* 0x000fe200078e0a21 */
[----:B------:R-:W-:Y:S01]  /*0e60*/  LOP3.LUT R33, R35, 0xff, RZ, 0xc0, !PT ;  /* 0x000000ff23217812 */ /* 0x000fe200078ec0ff */
[----:B------:R-:W-:Y:S01]  /*0e70*/  VIADD R42, R39, 0x4 ;  /* 0x00000004272a7836 */ /* 0x000fe20000000000 */
[----:B------:R-:W-:Y:S01]  /*0e80*/  SHF.R.U32.HI R43, RZ, 0xc, R43 ;  /* 0x0000000cff2b7819 */ /* 0x000fe2000001162b */
[----:B------:R-:W-:Y:S01]  /*0e90*/  IMAD R44, R44, 0xab, RZ ;  /* 0x000000ab2c2c7824 */ /* 0x000fe200078e02ff */
[----:B------:R-:W-:Y:S01]  /*0ea0*/  PRMT R51, R51, 0x7710, RZ ;  /* 0x0000771033337816 */ /* 0x000fe200000000ff */
[----:B------:R-:W-:Y:S01]  /*0eb0*/  IMAD.IADD R32, R45, 0x1, R32 ;  /* 0x000000012d207824 */ /* 0x000fe200078e0220 */
[----:B------:R-:W-:Y:S01]  /*0ec0*/  LOP3.LUT R47, R42, 0xffff, RZ, 0xc0, !PT ;  /* 0x0000ffff2a2f7812 */ /* 0x000fe200078ec0ff */
[----:B------:R-:W-:Y:S01]  /*0ed0*/  IMAD R45, R33, 0xab, RZ ;  /* 0x000000ab212d7824 */ /* 0x000fe200078e02ff */
[----:B------:R-:W-:Y:S01]  /*0ee0*/  SHF.R.U32.HI R44, RZ, 0xc, R44 ;  /* 0x0000000cff2c7819 */ /* 0x000fe2000001162c */
[----:B------:R-:W-:Y:S01]  /*0ef0*/  IMAD.IADD R33, R46, 0x1, R51 ;  /* 0x000000012e217824 */ /* 0x000fe200078e0233 */
[----:B------:R-:W-:Y:S01]  /*0f00*/  PRMT R43, R43, 0x9910, RZ ;  /* 0x000099102b2b7816 */ /* 0x000fe200000000ff */
[----:B------:R-:W-:Y:S01]  /*0f10*/  IMAD R62, R47, 0xc30d, RZ ;  /* 0x0000c30d2f3e7824 */ /* 0x000fe200078e02ff */
[----:B------:R-:W-:Y:S01]  /*0f20*/  SHF.R.U32.HI R45, RZ, 0xc, R45 ;  /* 0x0000000cff2d7819 */ /* 0x000fe2000001162d */
[----:B------:R-:W-:Y:S01]  /*0f30*/  IMAD R72, R11, 0x2aab, RZ ;  /* 0x00002aab0b487824 */ /* 0x000fe200078e02ff */
[----:B------:R-:W-:Y:S01]  /*0f40*/  PRMT R46, R44, 0x9910, RZ ;  /* 0x000099102c2e7816 */ /* 0x000fe200000000ff */
[----:B------:R-:W-:Y:S01]  /*0f50*/  IMAD R8, R8, 0x2aab, RZ ;  /* 0x00002aab08087824 */ /* 0x000fe200078e02ff */
[----:B------:R-:W-:Y:S01]  /*0f60*/  MOV R44, R43 ;  /* 0x0000002b002c7202 */ /* 0x000fe20000000f00 */
[----:B------:R-:W-:Y:S01]  /*0f70*/  IMAD R43, R47, 0x4925, RZ ;  /* 0x000049252f2b7824 */ /* 0x000fe200078e02ff */
[----:B------:R-:W-:Y:S01]  /*0f80*/  PRMT R47, R45, 0x9910, RZ ;  /* 0x000099102d2f7816 */ /* 0x000fe200000000ff */
[----:B------:R-:W-:Y:S01]  /*0f90*/  IMAD.MOV.U32 R45, RZ, RZ, R46 ;  /* 0x000000ffff2d7224 */ /* 0x000fe200078e002e */
[----:B------:R-:W-:Y:S01]  /*0fa0*/  SHF.R.U32.HI R62, RZ, 0x14, R62 ;  /* 0x00000014ff3e7819 */ /* 0x000fe2000001163e */
[----:B------:R-:W-:Y:S01]  /*0fb0*/  IMAD R44, R44, 0x18, RZ ;  /* 0x000000182c2c7824 */ /* 0x000fe200078e02ff */
[----:B------:R-:W-:Y:S01]  /*0fc0*/  SHF.R.U32.HI R43, RZ, 0x11, R43 ;  /* 0x00000011ff2b7819 */ /* 0x000fe2000001162b */
[----:B------:R-:W-:Y:S01]  /*0fd0*/  IMAD.MOV.U32 R46, RZ, RZ, R47 ;  /* 0x000000ffff2e7224 */ /* 0x000fe200078e002f */
[----:B------:R-:W-:Y:S01]  /*0fe0*/  PRMT R47, R62, 0x9910, RZ ;  /* 0x000099103e2f7816 */ /* 0x000fe200000000ff */
[----:B------:R-:W-:Y:S01]  /*0ff0*/  IMAD R45, R45, 0x18, RZ ;  /* 0x000000182d2d7824 */ /* 0x000fe200078e02ff */
[----:B------:R-:W-:Y:S01]  /*1000*/  PRMT R48, R43, 0x9910, RZ ;  /* 0x000099102b307816 */ /* 0x000fe200000000ff */
[----:B------:R-:W-:Y:S01]  /*1010*/  IMAD.MOV R51, RZ, RZ, -R44 ;  /* 0x000000ffff337224 */ /* 0x000fe200078e0a2c */
[----:B------:R-:W-:Y:S01]  /*1020*/  PRMT R32, R32, 0x9910, RZ ;  /* 0x0000991020207816 */ /* 0x000fe200000000ff */
[----:B------:R-:W-:Y:S01]  /*1030*/  IMAD R44, R46, 0x18, RZ ;  /* 0x000000182e2c7824 */ /* 0x000fe200078e02ff */
[----:B------:R-:W-:Y:S01]  /*1040*/  PRMT R31, R31, 0x9910, RZ ;  /* 0x000099101f1f7816 */ /* 0x000fe200000000ff */
[----:B------:R-:W-:Y:S01]  /*1050*/  IMAD.MOV.U32 R43, RZ, RZ, R47 ;  /* 0x000000ffff2b7224 */ /* 0x000fe200078e002f */
[----:B------:R-:W-:Y:S01]  /*1060*/  PRMT R46, R51, 0x7710, RZ ;  /* 0x00007710332e7816 */ /* 0x000fe200000000ff */
[----:B------:R-:W-:Y:S01]  /*1070*/  IMAD.MOV R45, RZ, RZ, -R45 ;  /* 0x000000ffff2d7224 */ /* 0x000fe200078e0a2d */
[----:B------:R-:W-:Y:S01]  /*1080*/  PRMT R30, R30, 0x9910, RZ ;  /* 0x000099101e1e7816 */ /* 0x000fe200000000ff */
[----:B------:R-:W-:Y:S01]  /*1090*/  IMAD.MOV R47, RZ, RZ, -R44 ;  /* 0x000000ffff2f7224 */ /* 0x000fe200078e0a2c */
[----:B------:R-:W-:Y:S01]  /*10a0*/  PRMT R33, R33, 0x9910, RZ ;  /* 0x0000991021217816 */ /* 0x000fe200000000ff */
[----:B------:R-:W-:Y:S01]  /*10b0*/  IMAD.MOV.U32 R44, RZ, RZ, R48 ;  /* 0x000000ffff2c7224 */ /* 0x000fe200078e0030 */
[----:B------:R-:W-:Y:S01]  /*10c0*/  PRMT R45, R45, 0x7710, RZ ;  /* 0x000077102d2d7816 */ /* 0x000fe200000000ff */
[----:B------:R-:W-:-:S02]  /*10d0*/  IMAD R43, R43, 0x15, RZ ;  /* 0x000000152b2b7824 */ /* 0x000fc400078e02ff */
[----:B------:R-:W-:Y:S02]  /*10e0*/  IMAD R44, R44, 0x7, RZ ;  /* 0x000000072c2c7824 */ /* 0x000fe400078e02ff */
[----:B------:R-:W-:Y:S01]  /*10f0*/  IMAD.IADD R61, R61, 0x1, R46 ;  /* 0x000000013d3d7824 */ /* 0x000fe200078e022e */
[----:B------:R-:W-:Y:S01]  /*1100*/  PRMT R46, R47, 0x7710, RZ ;  /* 0x000077102f2e7816 */ /* 0x000fe200000000ff */
[----:B------:R-:W-:Y:S02]  /*1110*/  IMAD.MOV R43, RZ, RZ, -R43 ;  /* 0x000000ffff2b7224 */ /* 0x000fe400078e0a2b */
[----:B------:R-:W-:Y:S02]  /*1120*/  IMAD.IADD R34, R34, 0x1, R45 ;  /* 0x0000000122227824 */ /* 0x000fe400078e022d */
[----:B------:R-:W-:Y:S01]  /*1130*/  IMAD.MOV R44, RZ, RZ, -R44 ;  /* 0x000000ffff2c7224 */ /* 0x000fe200078e0a2c */
[----:B------:R-:W-:Y:S01]  /*1140*/  PRMT R55, R43, 0x7710, RZ ;  /* 0x000077102b377816 */ /* 0x000fe200000000ff */
[----:B------:R-:W-:-:S02]  /*1150*/  VIADD R45, R39, 0x5 ;  /* 0x00000005272d7836 */ /* 0x000fc40000000000 */
[----:B------:R-:W-:Y:S01]  /*1160*/  IMAD.IADD R35, R35, 0x1, R46 ;  /* 0x0000000123237824 */ /* 0x000fe200078e022e */
[----:B------:R-:W-:Y:S01]  /*1170*/  PRMT R43, R44, 0x7710, RZ ;  /* 0x000077102c2b7816 */ /* 0x000fe200000000ff */
[----:B------:R-:W-:Y:S01]  /*1180*/  VIADD R46, R39, 0x6 ;  /* 0x00000006272e7836 */ /* 0x000fe20000000000 */
[----:B------:R-:W-:Y:S01]  /*1190*/  LOP3.LUT R44, R45, 0xffff, RZ, 0xc0, !PT ;  /* 0x0000ffff2d2c7812 */ /* 0x000fe200078ec0ff */
[----:B------:R-:W-:Y:S02]  /*11a0*/  VIADD R48, R39, 0x7 ;  /* 0x0000000727307836 */ /* 0x000fe40000000000 */
[----:B------:R-:W-:Y:S01]  /*11b0*/  IMAD.IADD R55, R42, 0x1, R55 ;  /* 0x000000012a377824 */ /* 0x000fe200078e0237 */
[----:B------:R-:W-:Y:S01]  /*11c0*/  LOP3.LUT R47, R46, 0xffff, RZ, 0xc0, !PT ;  /* 0x0000ffff2e2f7812 */ /* 0x000fe200078ec0ff */
[----:B------:R-:W-:Y:S01]  /*11d0*/  IMAD.IADD R42, R42, 0x1, R43 ;  /* 0x000000012a2a7824 */ /* 0x000fe200078e022b */
[----:B------:R-:W-:Y:S01]  /*11e0*/  LOP3.LUT R51, R48, 0xffff, RZ, 0xc0, !PT ;  /* 0x0000ffff30337812 */ /* 0x000fe200078ec0ff */
[----:B------:R-:W-:-:S02]  /*11f0*/  IMAD R43, R44, 0x4925, RZ ;  /* 0x000049252c2b7824 */ /* 0x000fc400078e02ff */
[----:B------:R-:W-:Y:S02]  /*1200*/  IMAD R66, R44, 0xc30d, RZ ;  /* 0x0000c30d2c427824 */ /* 0x000fe400078e02ff */
[C---:B------:R-:W-:Y:S01]  /*1210*/  IMAD R44, R47.reuse, 0x4925, RZ ;  /* 0x000049252f2c7824 */ /* 0x040fe200078e02ff */
[----:B------:R-:W-:Y:S01]  /*1220*/  SHF.R.U32.HI R43, RZ, 0x11, R43 ;  /* 0x00000011ff2b7819 */ /* 0x000fe2000001162b */
[----:B------:R-:W-:Y:S01]  /*1230*/  IMAD R67, R47, 0xc30d, RZ ;  /* 0x0000c30d2f437824 */ /* 0x000fe200078e02ff */
[----:B------:R-:W-:Y:S01]  /*1240*/  SHF.R.U32.HI R66, RZ, 0x14, R66 ;  /* 0x00000014ff427819 */ /* 0x000fe20000011642 */
[C---:B------:R-:W-:Y:S01]  /*1250*/  IMAD R47, R51.reuse, 0x4925, RZ ;  /* 0x00004925332f7824 */ /* 0x040fe200078e02ff */
[----:B------:R-:W-:Y:S01]  /*1260*/  SHF.R.U32.HI R44, RZ, 0x11, R44 ;  /* 0x00000011ff2c7819 */ /* 0x000fe2000001162c */
[----:B------:R-:W-:Y:S01]  /*1270*/  IMAD R68, R51, 0xc30d, RZ ;  /* 0x0000c30d33447824 */ /* 0x000fe200078e02ff */
[----:B------:R-:W-:Y:S01]  /*1280*/  PRMT R53, R43, 0x9910, RZ ;  /* 0x000099102b357816 */ /* 0x000fe200000000ff */
[----:B------:R-:W-:Y:S01]  /*1290*/  IMAD R74, R15, 0x2aab, RZ ;  /* 0x00002aab0f4a7824 */ /* 0x000fe200078e02ff */
[----:B------:R-:W-:Y:S01]  /*12a0*/  PRMT R51, R66, 0x9910, RZ ;  /* 0x0000991042337816 */ /* 0x000fe200000000ff */
[----:B------:R-:W-:Y:S01]  /*12b0*/  IMAD R75, R17, 0x2aab, RZ ;  /* 0x00002aab114b7824 */ /* 0x000fe200078e02ff */
[----:B------:R-:W-:Y:S01]  /*12c0*/  SHF.R.U32.HI R47, RZ, 0x11, R47 ;  /* 0x00000011ff2f7819 */ /* 0x000fe2000001162f */
[----:B------:R-:W-:Y:S01]  /*12d0*/  IMAD R16, R16, 0x2aab, RZ ;  /* 0x00002aab10107824 */ /* 0x000fe200078e02ff */
[----:B------:R-:W-:Y:S01]  /*12e0*/  PRMT R54, R44, 0x9910, RZ ;  /* 0x000099102c367816 */ /* 0x000fe200000000ff */
[----:B------:R-:W-:Y:S01]  /*12f0*/  IMAD.MOV.U32 R43, RZ, RZ, R51 ;  /* 0x000000ffff2b7224 */ /* 0x000fe200078e0033 */
[----:B------:R-:W-:Y:S01]  /*1300*/  MOV R44, R53 ;  /* 0x00000035002c7202 */ /* 0x000fe20000000f00 */
[----:B------:R-:W-:Y:S01]  /*1310*/  IMAD R81, R29, 0x2aab, RZ ;  /* 0x00002aab1d517824 */ /* 0x000fe200078e02ff */
[----:B------:R-:W-:Y:S01]  /*1320*/  SHF.R.U32.HI R67, RZ, 0x14, R67 ;  /* 0x00000014ff437819 */ /* 0x000fe20000011643 */
[----:B------:R-:W-:Y:S01]  /*1330*/  IMAD R43, R43, 0x15, RZ ;  /* 0x000000152b2b7824 */ /* 0x000fe200078e02ff */
[----:B------:R-:W-:Y:S01]  /*1340*/  SHF.R.U32.HI R68, RZ, 0x14, R68 ;  /* 0x00000014ff447819 */ /* 0x000fe20000011644 */
[----:B------:R-:W-:Y:S01]  /*1350*/  IMAD R44, R44, 0x7, RZ ;  /* 0x000000072c2c7824 */ /* 0x000fe200078e02ff */
[----:B------:R-:W-:Y:S01]  /*1360*/  PRMT R56, R47, 0x9910, RZ ;  /* 0x000099102f387816 */ /* 0x000fe200000000ff */
[----:B------:R-:W-:Y:S01]  /*1370*/  IMAD.MOV.U32 R47, RZ, RZ, R54 ;  /* 0x000000ffff2f7224 */ /* 0x000fe200078e0036 */
[----:B------:R-:W-:Y:S01]  /*1380*/  PRMT R51, R67, 0x9910, RZ ;  /* 0x0000991043337816 */ /* 0x000fe200000000ff */
[----:B------:R-:W-:Y:S01]  /*1390*/  IMAD.MOV R43, RZ, RZ, -R43 ;  /* 0x000000ffff2b7224 */ /* 0x000fe200078e0a2b */
[----:B------:R-:W-:Y:S01]  /*13a0*/  PRMT R57, R68, 0x9910, RZ ;  /* 0x0000991044397816 */ /* 0x000fe200000000ff */
[----:B------:R-:W-:Y:S01]  /*13b0*/  IMAD.MOV.U32 R53, RZ, RZ, R56 ;  /* 0x000000ffff357224 */ /* 0x000fe200078e0038 */
[----:B------:R-:W-:Y:S01]  /*13c0*/  SHF.R.U32.HI R29, RZ, 0x12, R71 ;  /* 0x00000012ff1d7819 */ /* 0x000fe20000011647 */
[----:B------:R-:W-:Y:S01]  /*13d0*/  IMAD.MOV R56, RZ, RZ, -R44 ;  /* 0x000000ffff387224 */ /* 0x000fe200078e0a2c */
[----:B------:R-:W-:Y:S01]  /*13e0*/  PRMT R54, R43, 0x7710, RZ ;  /* 0x000077102b367816 */ /* 0x000fe200000000ff */
[----:B------:R-:W-:Y:S01]  /*13f0*/  IMAD R44, R51, 0x15, RZ ;  /* 0x00000015332c7824 */ /* 0x000fe200078e02ff */
[----:B------:R-:W-:Y:S01]  /*1400*/  SHF.R.U32.HI R71, RZ, 0x12, R74 ;  /* 0x00000012ff477819 */ /* 0x000fe2000001164a */
[----:B------:R-:W-:Y:S01]  /*1410*/  IMAD R51, R57, 0x15, RZ ;  /* 0x0000001539337824 */ /* 0x000fe200078e02ff */
[----:B------:R-:W-:Y:S01]  /*1420*/  PRMT R56, R56, 0x7710, RZ ;  /* 0x0000771038387816 */ /* 0x000fe200000000ff */
[----:B------:R-:W-:Y:S01]  /*1430*/  IMAD R47, R47, 0x7, RZ ;  /* 0x000000072f2f7824 */ /* 0x000fe200078e02ff */
[----:B------:R-:W-:Y:S01]  /*1440*/  SHF.R.U32.HI R75, RZ, 0x12, R75 ;  /* 0x00000012ff4b7819 */ /* 0x000fe2000001164b */
[----:B------:R-:W-:Y:S01]  /*1450*/  IMAD R53, R53, 0x7, RZ ;  /* 0x0000000735357824 */ /* 0x000fe200078e02ff */
[----:B------:R-:W-:Y:S01]  /*1460*/  SHF.R.U32.HI R81, RZ, 0x12, R81 ;  /* 0x00000012ff517819 */ /* 0x000fe20000011651 */
[----:B------:R-:W-:-:S02]  /*1470*/  IMAD.MOV R51, RZ, RZ, -R51 ;  /* 0x000000ffff337224 */ /* 0x000fc400078e0a33 */
[----:B------:R-:W-:Y:S02]  /*1480*/  IMAD.MOV R44, RZ, RZ, -R44 ;  /* 0x000000ffff2c7224 */ /* 0x000fe400078e0a2c */
[----:B------:R-:W-:Y:S01]  /*1490*/  IMAD.MOV R47, RZ, RZ, -R47 ;  /* 0x000000ffff2f7224 */ /* 0x000fe200078e0a2f */
[----:B------:R-:W-:Y:S01]  /*14a0*/  PRMT R51, R51, 0x7710, RZ ;  /* 0x0000771033337816 */ /* 0x000fe200000000ff */
[----:B------:R-:W-:Y:S02]  /*14b0*/  IMAD.MOV R53, RZ, RZ, -R53 ;  /* 0x000000ffff357224 */ /* 0x000fe400078e0a35 */
[----:B------:R-:W-:Y:S01]  /*14c0*/  IMAD.IADD R57, R45, 0x1, R54 ;  /* 0x000000012d397824 */ /* 0x000fe200078e0236 */
[----:B------:R-:W-:Y:S01]  /*14d0*/  PRMT R47, R47, 0x7710, RZ ;  /* 0x000077102f2f7816 */ /* 0x000fe200000000ff */
[----:B------:R-:W-:Y:S01]  /*14e0*/  IMAD.IADD R43, R45, 0x1, R56 ;  /* 0x000000012d2b7824 */ /* 0x000fe200078e0238 */
[----:B------:R-:W-:Y:S01]  /*14f0*/  PRMT R45, R44, 0x7710, RZ ;  /* 0x000077102c2d7816 */ /* 0x000fe200000000ff */
[----:B------:R-:W-:Y:S01]  /*1500*/  IMAD.IADD R56, R48, 0x1, R51 ;  /* 0x0000000130387824 */ /* 0x000fe200078e0233 */
[----:B------:R-:W-:Y:S01]  /*1510*/  PRMT R53, R53, 0x7710, RZ ;  /* 0x0000771035357816 */ /* 0x000fe200000000ff */
[----:B------:R-:W-:-:S02]  /*1520*/  IMAD.IADD R44, R46, 0x1, R47 ;  /* 0x000000012e2c7824 */ /* 0x000fc400078e022f */
[----:B------:R-:W-:Y:S01]  /*1530*/  IMAD.IADD R58, R46, 0x1, R45 ;  /* 0x000000012e3a7824 */ /* 0x000fe200078e022d */
[C---:B------:R-:W-:Y:S01]  /*1540*/  LOP3.LUT R46, R39.reuse, 0xffff, RZ, 0xc0, !PT ;  /* 0x0000ffff272e7812 */ /* 0x040fe200078ec0ff */
[C---:B------:R-:W-:Y:S02]  /*1550*/  VIADD R51, R39.reuse, 0x8 ;  /* 0x0000000827337836 */ /* 0x040fe40000000000 */
[----:B------:R-:W-:Y:S02]  /*1560*/  IMAD.IADD R45, R48, 0x1, R53 ;  /* 0x00000001302d7824 */ /* 0x000fe400078e0235 */
[----:B------:R-:W-:Y:S01]  /*1570*/  VIADD R53, R39, 0x9 ;  /* 0x0000000927357836 */ /* 0x000fe20000000000 */
[----:B------:R-:W-:Y:S01]  /*1580*/  LOP3.LUT R54, R51, 0xffff, RZ, 0xc0, !PT ;  /* 0x0000ffff33367812 */ /* 0x000fe200078ec0ff */
[C---:B------:R-:W-:Y:S02]  /*1590*/  IMAD R47, R46.reuse, 0x6187, RZ ;  /* 0x000061872e2f7824 */ /* 0x040fe400078e02ff */
[----:B------:R-:W-:Y:S01]  /*15a0*/  IMAD R48, R46, 0x4925, RZ ;  /* 0x000049252e307824 */ /* 0x000fe200078e02ff */
[----:B------:R-:W-:Y:S01]  /*15b0*/  LOP3.LUT R59, R53, 0xffff, RZ, 0xc0, !PT ;  /* 0x0000ffff353b7812 */ /* 0x000fe200078ec0ff */
        /* <DEDUP_REMOVED lines=17> */
[----:B------:R-:W-:Y:S01]  /*16d0*/  SHF.R.U32.HI R47, RZ, 0x11, R59 ;  /* 0x00000011ff2f7819 */ /* 0x000fe2000001163b */
[----:B------:R-:W-:Y:S01]  /*16e0*/  IMAD R151, R12, 0x4, R37 ;  /* 0x000000040c977824 */ /* 0x000fe200078e0225 */
[----:B------:R-:W-:Y:S01]  /*16f0*/  PRMT R63, R54, 0x9910, RZ ;  /* 0x00009910363f7816 */ /* 0x000fe200000000ff */
[----:B------:R-:W-:Y:S01]  /*1700*/  IMAD R143, R12, 0x4, R29 ;  /* 0x000000040c8f7824 */ /* 0x000fe200078e021d */
[----:B------:R-:W-:Y:S01]  /*1710*/  PRMT R59, R46, 0x9910, RZ ;  /* 0x000099102e3b7816 */ /* 0x000fe200000000ff */
[----:B------:R-:W-:Y:S01]  /*1720*/  IMAD.MOV.U32 R46, RZ, RZ, R48 ;  /* 0x000000ffff2e7224 */ /* 0x000fe200078e0030 */
[----:B------:R-:W-:Y:S01]  /*1730*/  PRMT R64, R47, 0x9910, RZ ;  /* 0x000099102f407816 */ /* 0x000fe200000000ff */
[----:B------:R-:W-:Y:S01]  /*1740*/  IMAD.MOV.U32 R48, RZ, RZ, R60 ;  /* 0x000000ffff307224 */ /* 0x000fe200078e003c */
[----:B------:R-:W-:Y:S01]  /*1750*/  MOV R60, R63 ;  /* 0x0000003f003c7202 */ /* 0x000fe20000000f00 */
[----:B------:R-:W-:Y:S01]  /*1760*/  IMAD R46, R46, 0x15, RZ ;  /* 0x000000152e2e7824 */ /* 0x000fe200078e02ff */
[----:B------:R-:W-:Y:S01]  /*1770*/  SHF.R.U32.HI R23, RZ, 0x12, R8 ;  /* 0x00000012ff177819 */ /* 0x000fe20000011608 */
[----:B------:R-:W-:Y:S01]  /*1780*/  IMAD R47, R59, 0x7, RZ ;  /* 0x000000073b2f7824 */ /* 0x000fe200078e02ff */
[----:B------:R-:W-:Y:S01]  /*1790*/  SHF.R.U32.HI R7, RZ, 0x12, R7 ;  /* 0x00000012ff077819 */ /* 0x000fe20000011607 */
[----:B------:R-:W-:Y:S01]  /*17a0*/  IMAD.MOV.U32 R63, RZ, RZ, R64 ;  /* 0x000000ffff3f7224 */ /* 0x000fe200078e0040 */
[----:B------:R-:W-:Y:S01]  /*17b0*/  SHF.R.U32.HI R9, RZ, 0x12, R36 ;  /* 0x00000012ff097819 */ /* 0x000fe20000011624 */
[----:B------:R-:W-:Y:S01]  /*17c0*/  IMAD R59, R60, 0x15, RZ ;  /* 0x000000153c3b7824 */ /* 0x000fe200078e02ff */
[----:B------:R-:W-:Y:S01]  /*17d0*/  SHF.R.U32.HI R77, RZ, 0x12, R77 ;  /* 0x00000012ff4d7819 */ /* 0x000fe2000001164d */
[----:B------:R-:W-:Y:S01]  /*17e0*/  IMAD.MOV R60, RZ, RZ, -R46 ;  /* 0x000000ffff3c7224 */ /* 0x000fe200078e0a2e */
[----:B------:R-:W-:Y:S01]  /*17f0*/  SHF.R.U32.HI R79, RZ, 0x12, R79 ;  /* 0x00000012ff4f7819 */ /* 0x000fe2000001164f */
[----:B------:R-:W-:Y:S01]  /*1800*/  IMAD.MOV R64, RZ, RZ, -R47 ;  /* 0x000000ffff407224 */ /* 0x000fe200078e0a2f */
[----:B------:R-:W-:Y:S01]  /*1810*/  LEA R147, R12, R9, 0x2 ;  /* 0x000000090c937211 */ /* 0x000fe200078e10ff */
[----:B------:R-:W-:Y:S01]  /*1820*/  IMAD R46, R63, 0x7, RZ ;  /* 0x000000073f2e7824 */ /* 0x000fe200078e02ff */
[----:B------:R-:W-:Y:S01]  /*1830*/  PRMT R60, R60, 0x7710, RZ ;  /* 0x000077103c3c7816 */ /* 0x000fe200000000ff */
[----:B------:R-:W-:Y:S01]  /*1840*/  IMAD R48, R48, 0x7, RZ ;  /* 0x0000000730307824 */ /* 0x000fe200078e02ff */
[----:B------:R-:W-:Y:S01]  /*1850*/  PRMT R64, R64, 0x7710, RZ ;  /* 0x0000771040407816 */ /* 0x000fe200000000ff */
[----:B------:R-:W-:-:S02]  /*1860*/  IMAD.MOV R70, RZ, RZ, -R46 ;  /* 0x000000ffff467224 */ /* 0x000fc400078e0a2e */
[----:B------:R-:W-:Y:S02]  /*1870*/  IMAD.MOV R63, RZ, RZ, -R59 ;  /* 0x000000ffff3f7224 */ /* 0x000fe400078e0a3b */
[C---:B------:R-:W-:Y:S02]  /*1880*/  IMAD.IADD R59, R51.reuse, 0x1, R60 ;  /* 0x00000001333b7824 */ /* 0x040fe400078e023c */
[----:B------:R-:W-:Y:S01]  /*1890*/  IMAD.IADD R46, R51, 0x1, R64 ;  /* 0x00000001332e7824 */ /* 0x000fe200078e0240 */
[----:B------:R-:W-:Y:S01]  /*18a0*/  PRMT R64, R70, 0x7710, RZ ;  /* 0x0000771046407816 */ /* 0x000fe200000000ff */
[----:B------:R-:W-:Y:S01]  /*18b0*/  IMAD R47, R84, 0x15, RZ ;  /* 0x00000015542f7824 */ /* 0x000fe200078e02ff */
[----:B------:R-:W2:Y:S01]  /*18c0*/  S2R R51, SR_CTAID.Y ;  /* 0x0000000000337919 */ /* 0x000ea20000002600 */
[----:B------:R-:W-:Y:S01]  /*18d0*/  IMAD.MOV R70, RZ, RZ, -R48 ;  /* 0x000000ffff467224 */ /* 0x000fe200078e0a30 */
[----:B------:R-:W-:Y:S01]  /*18e0*/  PRMT R60, R63, 0x7710, RZ ;  /* 0x000077103f3c7816 */ /* 0x000fe200000000ff */
[----:B------:R-:W-:-:S02]  /*18f0*/  IMAD.MOV R47, RZ, RZ, -R47 ;  /* 0x000000ffff2f7224 */ /* 0x000fc400078e0a2f */
[C---:B------:R-:W-:Y:S01]  /*1900*/  IMAD.IADD R48, R53.reuse, 0x1, R64 ;  /* 0x0000000135307824 */ /* 0x040fe200078e0240 */
[----:B------:R-:W-:Y:S01]  /*1910*/  PRMT R70, R70, 0x7710, RZ ;  /* 0x0000771046467816 */ /* 0x000fe200000000ff */
[----:B------:R-:W-:Y:S01]  /*1920*/  IMAD.IADD R60, R53, 0x1, R60 ;  /* 0x00000001353c7824 */ /* 0x000fe200078e023c */
[----:B------:R-:W-:Y:S01]  /*1930*/  PRMT R64, R47, 0x7710, RZ ;  /* 0x000077102f407816 */ /* 0x000fe200000000ff */
[C---:B------:R-:W-:Y:S02]  /*1940*/  VIADD R53, R39.reuse, 0xa ;  /* 0x0000000a27357836 */ /* 0x040fe40000000000 */
[----:B------:R-:W-:Y:S02]  /*1950*/  IMAD.IADD R47, R39, 0x1, R70 ;  /* 0x00000001272f7824 */ /* 0x000fe400078e0246 */
[----:B0-----:R-:W-:Y:S02]  /*1960*/  IMAD R63, R65, 0x2, R12 ;  /* 0x00000002413f7824 */ /* 0x001fe400078e020c */
[----:B------:R-:W-:-:S02]  /*1970*/  VIADD R70, R39, 0xb ;  /* 0x0000000b27467836 */ /* 0x000fc40000000000 */
[----:B------:R-:W-:Y:S01]  /*1980*/  IMAD.IADD R65, R39, 0x1, R64 ;  /* 0x0000000127417824 */ /* 0x000fe200078e0240 */
[----:B------:R-:W-:Y:S01]  /*1990*/  LOP3.LUT R39, R53, 0xffff, RZ, 0xc0, !PT ;  /* 0x0000ffff35277812 */ /* 0x000fe200078ec0ff */
[----:B------:R-:W-:Y:S01]  /*19a0*/  IMAD R64, R63, 0x900, RZ ;  /* 0x000009003f407824 */ /* 0x000fe200078e02ff */
[----:B------:R-:W-:Y:S01]  /*19b0*/  LOP3.LUT R63, R70, 0xffff, RZ, 0xc0, !PT ;  /* 0x0000ffff463f7812 */ /* 0x000fe200078ec0ff */
[C---:B------:R-:W-:Y:S02]  /*19c0*/  IMAD R145, R12.reuse, 0x4, R23 ;  /* 0x000000040c917824 */ /* 0x040fe400078e0217 */
[C---:B------:R-:W-:Y:S02]  /*19d0*/  IMAD R13, R39.reuse, 0xc30d, RZ ;  /* 0x0000c30d270d7824 */ /* 0x040fe400078e02ff */
[----:B------:R-:W-:Y:S01]  /*19e0*/  IMAD R11, R39, 0x4925, RZ ;  /* 0x00004925270b7824 */ /* 0x000fe200078e02ff */
[----:B------:R-:W-:Y:S01]  /*19f0*/  SHF.R.U32.HI R39, RZ, 0x12, R72 ;  /* 0x00000012ff277819 */ /* 0x000fe20000011648 */
[C---:B------:R-:W-:Y:S01]  /*1a00*/  IMAD R15, R63.reuse, 0x4925, RZ ;  /* 0x000049253f0f7824 */ /* 0x040fe200078e02ff */
[----:B------:R-:W-:Y:S01]  /*1a10*/  SHF.R.U32.HI R13, RZ, 0x14, R13 ;  /* 0x00000014ff0d7819 */ /* 0x000fe2000001160d */
[----:B------:R-:W-:Y:S01]  /*1a20*/  IMAD R17, R63, 0xc30d, RZ ;  /* 0x0000c30d3f117824 */ /* 0x000fe200078e02ff */
[----:B------:R-:W-:Y:S01]  /*1a30*/  SHF.R.U32.HI R11, RZ, 0x11, R11 ;  /* 0x00000011ff0b7819 */ /* 0x000fe2000001160b */
[--C-:B------:R-:W-:Y:S01]  /*1a40*/  IMAD R83, R37, 0x240, R64.reuse ;  /* 0x0000024025537824 */ /* 0x100fe200078e0240 */
[----:B------:R-:W-:Y:S01]  /*1a50*/  SHF.R.U32.HI R63, RZ, 0x12, R73 ;  /* 0x00000012ff3f7819 */ /* 0x000fe20000011649 */
[----:B------:R-:W-:Y:S01]  /*1a60*/  IMAD R74, R29, 0x240, R64 ;  /* 0x000002401d4a7824 */ /* 0x000fe200078e0240 */
[----:B------:R-:W-:Y:S01]  /*1a70*/  SHF.R.U32.HI R15, RZ, 0x11, R15 ;  /* 0x00000011ff0f7819 */ /* 0x000fe2000001160f */
[C---:B------:R-:W-:Y:S01]  /*1a80*/  IMAD R139, R12.reuse, 0x4, R39 ;  /* 0x000000040c8b7824 */ /* 0x040fe200078e0227 */
[----:B------:R-:W-:Y:S01]  /*1a90*/  SHF.R.U32.HI R73, RZ, 0x12, R16 ;  /* 0x00000012ff497819 */ /* 0x000fe20000011610 */
[--C-:B------:R-:W-:Y:S01]  /*1aa0*/  IMAD R76, R39, 0x240, R64.reuse ;  /* 0x00000240274c7824 */ /* 0x100fe200078e0240 */
[----:B------:R-:W-:Y:S01]  /*1ab0*/  SHF.R.U32.HI R17, RZ, 0x14, R17 ;  /* 0x00000014ff117819 */ /* 0x000fe20000011611 */
[--C-:B------:R-:W-:Y:S01]  /*1ac0*/  IMAD R85, R23, 0x240, R64.reuse ;  /* 0x0000024017557824 */ /* 0x100fe200078e0240 */
[----:B------:R-:W-:Y:S01]  /*1ad0*/  PRMT R16, R13, 0x9910, RZ ;  /* 0x000099100d107816 */ /* 0x000fe200000000ff */
[C---:B------:R-:W-:Y:S01]  /*1ae0*/  IMAD R39, R12.reuse, 0x4, R71 ;  /* 0x000000040c277824 */ /* 0x040fe200078e0247 */
[----:B------:R-:W-:Y:S01]  /*1af0*/  PRMT R22, R11, 0x9910, RZ ;  /* 0x000099100b167816 */ /* 0x000fe200000000ff */
[----:B------:R-:W-:Y:S01]  /*1b00*/  IMAD R78, R71, 0x240, R64 ;  /* 0x00000240474e7824 */ /* 0x000fe200078e0240 */
[----:B------:R-:W-:Y:S01]  /*1b10*/  SHF.R.U32.HI R37, RZ, 0x12, R10 ;  /* 0x00000012ff257819 */ /* 0x000fe2000001160a */
[----:B--2---:R-:W-:Y:S01]  /*1b20*/  IMAD R71, R12, 0x1c, R51 ;  /* 0x0000001c0c477824 */ /* 0x004fe200078e0233 */
[----:B------:R-:W-:Y:S01]  /*1b30*/  PRMT R29, R15, 0x9910, RZ ;  /* 0x000099100f1d7816 */ /* 0x000fe200000000ff */
[----:B------:R-:W-:Y:S01]  /*1b40*/  IMAD R15, R16, 0x15, RZ ;  /* 0x00000015100f7824 */ /* 0x000fe200078e02ff */
[----:B------:R-:W-:Y:S01]  /*1b50*/  PRMT R23, R17, 0x9910, RZ ;  /* 0x0000991011177816 */ /* 0x000fe200000000ff */
[----:B------:R-:W-:-:S02]  /*1b60*/  IMAD R149, R12, 0x4, R7 ;  /* 0x000000040c957824 */ /* 0x000fc400078e0207 */
[--C-:B------:R-:W-:Y:S02]  /*1b70*/  IMAD R36, R7, 0x240, R64.reuse ;  /* 0x0000024007247824 */ /* 0x100fe400078e0240 */
[----:B------:R-:W-:Y:S02]  /*1b80*/  IMAD R72, R9, 0x240, R64 ;  /* 0x0000024009487824 */ /* 0x000fe400078e0240 */
[----:B------:R-:W-:Y:S02]  /*1b90*/  IMAD R16, R22, 0x7, RZ ;  /* 0x0000000716107824 */ /* 0x000fe400078e02ff */
[C---:B------:R-:W-:Y:S02]  /*1ba0*/  IMAD R141, R12.reuse, 0x4, R37 ;  /* 0x000000040c8d7824 */ /* 0x040fe400078e0225 */
[C---:B------:R-:W-:Y:S02]  /*1bb0*/  IMAD R137, R12.reuse, 0x4, R63 ;  /* 0x000000040c897824 */ /* 0x040fe400078e023f */
[----:B------:R-:W-:-:S02]  /*1bc0*/  IMAD R7, R12, 0x4, R73 ;  /* 0x000000040c077824 */ /* 0x000fc400078e0249 */
[C---:B------:R-:W-:Y:S02]  /*1bd0*/  IMAD R8, R12.reuse, 0x4, R75 ;  /* 0x000000040c087824 */ /* 0x040fe400078e024b */
[C---:B------:R-:W-:Y:S02]  /*1be0*/  IMAD R9, R12.reuse, 0x4, R77 ;  /* 0x000000040c097824 */ /* 0x040fe400078e024d */
[C---:B------:R-:W-:Y:S02]  /*1bf0*/  IMAD R10, R12.reuse, 0x4, R79 ;  /* 0x000000040c0a7824 */ /* 0x040fe400078e024f */
[----:B------:R-:W-:Y:S02]  /*1c00*/  IMAD R11, R12, 0x4, R81 ;  /* 0x000000040c0b7824 */ /* 0x000fe400078e0251 */
[----:B------:R-:W-:Y:S01]  /*1c10*/  IMAD.MOV.U32 R22, RZ, RZ, R29 ;  /* 0x000000ffff167224 */ /* 0x000fe200078e001d */
[----:B------:R-:W-:Y:S01]  /*1c20*/  PRMT R29, R20, 0x9910, RZ ;  /* 0x00009910141d7816 */ /* 0x000fe200000000ff */
[----:B------:R-:W-:-:S02]  /*1c30*/  IMAD R71, R71, 0x7, RZ ;  /* 0x0000000747477824 */ /* 0x000fc400078e02ff */
[----:B------:R-:W-:Y:S01]  /*1c40*/  IMAD R12, R23, 0x15, RZ ;  /* 0x00000015170c7824 */ /* 0x000fe200078e02ff */
[----:B------:R-:W-:Y:S01]  /*1c50*/  LOP3.LUT R23, R55, 0xffff, RZ, 0xc0, !PT ;  /* 0x0000ffff37177812 */ /* 0x000fe200078ec0ff */
[----:B------:R-:W-:Y:S02]  /*1c60*/  IMAD R89, R63, 0x240, R64 ;  /* 0x000002403f597824 */ /* 0x000fe400078e0240 */
[----:B------:R-:W-:Y:S02]  /*1c70*/  IMAD.MOV R15, RZ, RZ, -R15 ;  /* 0x000000ffff0f7224 */ /* 0x000fe400078e0a0f */
[----:B------:R-:W-:Y:S02]  /*1c80*/  IMAD R62, R62, 0x31, R71 ;  /* 0x000000313e3e7824 */ /* 0x000fe400078e0247 */
[----:B------:R-:W-:Y:S02]  /*1c90*/  IMAD.MOV R16, RZ, RZ, -R16 ;  /* 0x000000ffff107224 */ /* 0x000fe400078e0a10 */
[----:B------:R-:W-:Y:S01]  /*1ca0*/  IMAD.MOV R63, RZ, RZ, -R12 ;  /* 0x000000ffff3f7224 */ /* 0x000fe200078e0a0c */
[----:B------:R-:W-:Y:S01]  /*1cb0*/  IADD3 R23, PT, PT, R62, -0x8, R23 ;  /* 0xfffffff83e177810 */ /* 0x000fe20007ffe017 */
[----:B------:R-:W-:Y:S01]  /*1cc0*/  IMAD R29, R29, 0x3, RZ ;  /* 0x000000031d1d7824 */ /* 0x000fe200078e02ff */
[----:B------:R-:W-:Y:S01]  /*1cd0*/  PRMT R16, R16, 0x7710, RZ ;  /* 0x0000771010107816 */ /* 0x000fe200000000ff */
[--C-:B------:R-:W-:Y:S01]  /*1ce0*/  IMAD R80, R75, 0x240, R64.reuse ;  /* 0x000002404b507824 */ /* 0x100fe200078e0240 */
[----:B------:R-:W-:Y:S01]  /*1cf0*/  PRMT R63, R63, 0x7710, RZ ;  /* 0x000077103f3f7816 */ /* 0x000fe200000000ff */
[--C-:B------:R-:W-:Y:S01]  /*1d00*/  IMAD R87, R37, 0x240, R64.reuse ;  /* 0x0000024025577824 */ /* 0x100fe200078e0240 */
[----:B------:R-:W-:Y:S01]  /*1d10*/  LOP3.LUT R62, R19, 0xffff, RZ, 0xc0, !PT ;  /* 0x0000ffff133e7812 */ /* 0x000fe200078ec0ff */
[--C-:B------:R-:W-:Y:S01]  /*1d20*/  IMAD R73, R73, 0x240, R64.reuse ;  /* 0x0000024049497824 */ /* 0x100fe200078e0240 */
[----:B------:R-:W-:Y:S01]  /*1d30*/  LOP3.LUT R29, R29, 0xff, RZ, 0xc0, !PT ;  /* 0x000000ff1d1d7812 */ /* 0x000fe200078ec0ff */
[--C-:B------:R-:W-:Y:S01]  /*1d40*/  IMAD R77, R77, 0x240, R64.reuse ;  /* 0x000002404d4d7824 */ /* 0x100fe200078e0240 */
[----:B------:R-:W-:Y:S01]  /*1d50*/  IADD3 R63, PT, PT, R70, R63, RZ ;  /* 0x0000003f463f7210 */ /* 0x000fe20007ffe0ff */
[----:B------:R-:W-:Y:S01]  /*1d60*/  IMAD R82, R79, 0x240, R64 ;  /* 0x000002404f527824 */ /* 0x000fe200078e0240 */
[----:B------:R-:W-:Y:S01]  /*1d70*/  IADD3 R19, PT, PT, R71, -0x7, R62 ;  /* 0xfffffff947137810 */ /* 0x000fe20007ffe03e */
[----:B------:R-:W-:Y:S01]  /*1d80*/  IMAD R75, R81, 0x240, R64 ;  /* 0x00000240514b7824 */ /* 0x000fe200078e0240 */
[----:B------:R-:W-:Y:S01]  /*1d90*/  PRMT R64, R15, 0x7710, RZ ;  /* 0x000077100f407816 */ /* 0x000fe200000000ff */
[----:B------:R-:W-:Y:S01]  /*1da0*/  IMAD R12, R22, 0x7, RZ ;  /* 0x00000007160c7824 */ /* 0x000fe200078e02ff */
[----:B------:R-:W-:Y:S01]  /*1db0*/  PRMT R62, R24, 0x9910, RZ ;  /* 0x00009910183e7816 */ /* 0x000fe200000000ff */
[----:B------:R-:W-:Y:S01]  /*1dc0*/  IMAD R15, R13, 0x31, R71 ;  /* 0x000000310d0f7824 */ /* 0x000fe200078e0247 */
[----:B------:R-:W-:Y:S01]  /*1dd0*/  LOP3.LUT R13, R60, 0xffff, RZ, 0xc0, !PT ;  /* 0x0000ffff3c0d7812 */ /* 0x000fe200078ec0ff */
[----:B------:R-:W-:Y:S01]  /*1de0*/  IMAD.MOV R12, RZ, RZ, -R12 ;  /* 0x000000ffff0c7224 */ /* 0x000fe200078e0a0c */
[----:B------:R-:W-:Y:S01]  /*1df0*/  LOP3.LUT R37, R63, 0xffff, RZ, 0xc0, !PT ;  /* 0x0000ffff3f257812 */ /* 0x000fe200078ec0ff */
[----:B------:R-:W-:-:S02]  /*1e00*/  IMAD.IADD R64, R53, 0x1, R64 ;  /* 0x0000000135407824 */ /* 0x000fc400078e0240 */
[----:B------:R-:W-:Y:S02]  /*1e10*/  IMAD.IADD R53, R53, 0x1, R16 ;  /* 0x0000000135357824 */ /* 0x000fe400078e0210 */
[--C-:B------:R-:W-:Y:S01]  /*1e20*/  IMAD R16, R17, 0x31, R71.reuse ;  /* 0x0000003111107824 */ /* 0x100fe200078e0247 */
[----:B------:R-:W-:Y:S01]  /*1e30*/  PRMT R17, R12, 0x7710, RZ ;  /* 0x000077100c117816 */ /* 0x000fe200000000ff */
[----:B------:R-:W-:Y:S01]  /*1e40*/  IMAD R22, R54, 0x31, R71 ;  /* 0x0000003136167824 */ /* 0x000fe200078e0247 */
[----:B------:R-:W-:Y:S01]  /*1e50*/  LOP3.LUT R12, R64, 0xffff, RZ, 0xc0, !PT ;  /* 0x0000ffff400c7812 */ /* 0x000fe200078ec0ff */
[----:B------:R-:W-:Y:S01]  /*1e60*/  IMAD.IADD R24, R29, 0x1, R36 ;  /* 0x000000011d187824 */ /* 0x000fe200078e0224 */
[----:B------:R-:W-:Y:S01]  /*1e70*/  PRMT R36, R26, 0x9910, RZ ;  /* 0x000099101a247816 */ /* 0x000fe200000000ff */
[----:B------:R-:W-:Y:S01]  /*1e80*/  IMAD.IADD R54, R70, 0x1, R17 ;  /* 0x0000000146367824 */ /* 0x000fe200078e0211 */
[----:B------:R-:W-:Y:S01]  /*1e90*/  PRMT R29, R25, 0x9910, RZ ;  /* 0x00009910191d7816 */ /* 0x000fe200000000ff */
[----:B------:R-:W-:Y:S01]  /*1ea0*/  IMAD.MOV.U32 R25, RZ, RZ, R62 ;  /* 0x000000ffff197224 */ /* 0x000fe200078e003e */
[----:B------:R-:W-:Y:S01]  /*1eb0*/  IADD3 R13, PT, PT, R22, -0x8, R13 ;  /* 0xfffffff8160d7810 */ /* 0x000fe20007ffe00d */
[--C-:B------:R-:W-:Y:S01]  /*1ec0*/  IMAD R67, R67, 0x31, R71.reuse ;  /* 0x0000003143437824 */ /* 0x100fe200078e0247 */
[----:B------:R-:W-:Y:S01]  /*1ed0*/  PRMT R62, R27, 0x9910, RZ ;  /* 0x000099101b3e7816 */ /* 0x000fe200000000ff */
[----:B------:R-:W-:Y:S01]  /*1ee0*/  IMAD R66, R66, 0x31, R71 ;  /* 0x0000003142427824 */ /* 0x000fe200078e0247 */
[----:B------:R-:W-:Y:S01]  /*1ef0*/  IADD3 R37, PT, PT, R16, -0x8, R37 ;  /* 0xfffffff810257810 */ /* 0x000fe20007ffe025 */
[----:B------:R-:W-:Y:S01]  /*1f00*/  IMAD.MOV.U32 R27, RZ, RZ, R36 ;  /* 0x000000ffff1b7224 */ /* 0x000fe200078e0024 */
[----:B------:R-:W-:Y:S01]  /*1f10*/  PRMT R22, R14, 0x9910, RZ ;  /* 0x000099100e167816 */ /* 0x000fe200000000ff */
[----:B------:R-:W-:Y:S01]  /*1f20*/  IMAD R68, R68, 0x31, R71 ;  /* 0x0000003144447824 */ /* 0x000fe200078e0247 */
[----:B------:R-:W-:Y:S01]  /*1f30*/  LOP3.LUT R16, R58, 0xffff, RZ, 0xc0, !PT ;  /* 0x0000ffff3a107812 */ /* 0x000fe200078ec0ff */
[----:B------:R-:W-:Y:S01]  /*1f40*/  IMAD.MOV.U32 R26, RZ, RZ, R29 ;  /* 0x000000ffff1a7224 */ /* 0x000fe200078e001d */
[----:B------:R-:W-:Y:S01]  /*1f50*/  LOP3.LUT R17, R57, 0xffff, RZ, 0xc0, !PT ;  /* 0x0000ffff39117812 */ /* 0x000fe200078ec0ff */
[----:B------:R-:W-:Y:S01]  /*1f60*/  IMAD R22, R22, 0x3, RZ ;  /* 0x0000000316167824 */ /* 0x000fe200078e02ff */
[----:B------:R-:W-:Y:S01]  /*1f70*/  PRMT R36, R61, 0x9910, RZ ;  /* 0x000099103d247816 */ /* 0x000fe200000000ff */
[----:B------:R-:W-:Y:S01]  /*1f80*/  IMAD R69, R69, 0x31, R71 ;  /* 0x0000003145457824 */ /* 0x000fe200078e0247 */
[----:B------:R-:W-:Y:S01]  /*1f90*/  IADD3 R16, PT, PT, R67, -0x8, R16 ;  /* 0xfffffff843107810 */ /* 0x000fe20007ffe010 */
[----:B------:R-:W-:Y:S01]  /*1fa0*/  IMAD R32, R32, 0x3, RZ ;  /* 0x0000000320207824 */ /* 0x000fe200078e02ff */
[----:B------:R-:W-:Y:S01]  /*1fb0*/  IADD3 R17, PT, PT, R66, -0x8, R17 ;  /* 0xfffffff842117810 */ /* 0x000fe20007ffe011 */
[----:B------:R-:W-:Y:S01]  /*1fc0*/  IMAD R36, R36, 0x3, RZ ;  /* 0x0000000324247824 */ /* 0x000fe200078e02ff */
[----:B------:R-:W-:Y:S01]  /*1fd0*/  PRMT R67, R65, 0x9910, RZ ;  /* 0x0000991041437816 */ /* 0x000fe200000000ff */
[----:B------:R-:W-:Y:S01]  /*1fe0*/  IMAD R25, R25, 0x3, RZ ;  /* 0x0000000319197824 */ /* 0x000fe200078e02ff */
[----:B------:R-:W-:Y:S01]  /*1ff0*/  LOP3.LUT R66, R21, 0xffff, RZ, 0xc0, !PT ;  /* 0x0000ffff15427812 */ /* 0x000fe200078ec0ff */
[----:B------:R-:W-:Y:S01]  /*2000*/  IMAD R27, R27, 0x3, RZ ;  /* 0x000000031b1b7824 */ /* 0x000fe200078e02ff */
[----:B------:R-:W-:Y:S01]  /*2010*/  IADD3 R12, PT, PT, R15, -0x8, R12 ;  /* 0xfffffff80f0c7810 */ /* 0x000fe20007ffe00c */
[----:B------:R-:W-:Y:S01]  /*2020*/  IMAD R31, R31, 0x3, RZ ;  /* 0x000000031f1f7824 */ /* 0x000fe200078e02ff */
[----:B------:R-:W-:Y:S01]  /*2030*/  LOP3.LUT R15, R56, 0xffff, RZ, 0xc0, !PT ;  /* 0x0000ffff380f7812 */ /* 0x000fe200078ec0ff */
[----:B------:R-:W-:Y:S01]  /*2040*/  IMAD R26, R26, 0x3, RZ ;  /* 0x000000031a1a7824 */ /* 0x000fe200078e02ff */
[----:B------:R-:W-:Y:S01]  /*2050*/  LOP3.LUT R20, R22, 0xfe, RZ, 0xc0, !PT ;  /* 0x000000fe16147812 */ /* 0x000fe200078ec0ff */
[----:B------:R-:W-:Y:S01]  /*2060*/  IMAD R22, R84, 0x31, R67 ;  /* 0x0000003154167824 */ /* 0x000fe200078e0243 */
[----:B------:R-:W-:Y:S01]  /*2070*/  IADD3 R21, PT, PT, R71, -0x6, R66 ;  /* 0xfffffffa47157810 */ /* 0x000fe20007ffe042 */
[----:B------:R-:W-:Y:S01]  /*2080*/  IMAD R30, R30, 0x3, RZ ;  /* 0x000000031e1e7824 */ /* 0x000fe200078e02ff */
[----:B------:R-:W-:Y:S01]  /*2090*/  PRMT R66, R28, 0x9910, RZ ;  /* 0x000099101c427816 */ /* 0x000fe200000000ff */
[----:B------:R-:W-:Y:S01]  /*20a0*/  IMAD.MOV.U32 R28, RZ, RZ, R62 ;  /* 0x000000ffff1c7224 */ /* 0x000fe200078e003e */
[----:B------:R-:W-:Y:S01]  /*20b0*/  LOP3.LUT R36, R36, 0xff, RZ, 0xc0, !PT ;  /* 0x000000ff24247812 */ /* 0x000fe200078ec0ff */
[----:B------:R-:W-:Y:S01]  /*20c0*/  IMAD R33, R33, 0x3, RZ ;  /* 0x0000000321217824 */ /* 0x000fe200078e02ff */
[----:B------:R-:W-:Y:S01]  /*20d0*/  IADD3 R15, PT, PT, R68, -0x8, R15 ;  /* 0xfffffff8440f7810 */ /* 0x000fe20007ffe00f */
[----:B------:R-:W-:Y:S01]  /*20e0*/  IMAD.MOV.U32 R29, RZ, RZ, R66 ;  /* 0x000000ffff1d7224 */ /* 0x000fe200078e0042 */
[----:B------:R-:W-:Y:S01]  /*20f0*/  LOP3.LUT R68, R18, 0xffff, RZ, 0xc0, !PT ;  /* 0x0000ffff12447812 */ /* 0x000fe200078ec0ff */
[----:B------:R-:W-:Y:S01]  /*2100*/  IMAD R28, R28, 0x3, RZ ;  /* 0x000000031c1c7824 */ /* 0x000fe200078e02ff */
[----:B------:R-:W-:Y:S01]  /*2110*/  PRMT R61, R49, 0x9910, RZ ;  /* 0x00009910313d7816 */ /* 0x000fe200000000ff */
[----:B------:R-:W-:Y:S01]  /*2120*/  IMAD R29, R29, 0x3, RZ ;  /* 0x000000031d1d7824 */ /* 0x000fe200078e02ff */
[----:B------:R-:W-:Y:S01]  /*2130*/  PRMT R62, R34, 0x9910, RZ ;  /* 0x00009910223e7816 */ /* 0x000fe200000000ff */
[----:B------:R-:W-:Y:S01]  /*2140*/  IMAD.IADD R34, R36, 0x1, R77 ;  /* 0x0000000124227824 */ /* 0x000fe200078e024d */
[----:B------:R-:W-:Y:S01]  /*2150*/  LOP3.LUT R18, R22, 0xffff, RZ, 0xc0, !PT ;  /* 0x0000ffff16127812 */ /* 0x000fe200078ec0ff */
[----:B------:R-:W-:Y:S01]  /*2160*/  IMAD.IADD R20, R20, 0x1, R83 ;  /* 0x0000000114147824 */ /* 0x000fe200078e0253 */
[----:B------:R-:W-:-:S02]  /*2170*/  IADD3 R22, PT, PT, R71, -0x5, R68 ;  /* 0xfffffffb47167810 */ /* 0x000fc40007ffe044 */
[----:B------:R-:W-:Y:S01]  /*2180*/  MOV R36, R61 ;  /* 0x0000003d00247202 */ /* 0x000fe20000000f00 */
[----:B------:R-:W-:Y:S01]  /*2190*/  IMAD.MOV.U32 R61, RZ, RZ, R62 ;  /* 0x000000ffff3d7224 */ /* 0x000fe200078e003e */
[----:B------:R-:W-:Y:S01]  /*21a0*/  PRMT R68, R35, 0x9910, RZ ;  /* 0x0000991023447816 */ /* 0x000fe200000000ff */
[----:B------:R-:W-:Y:S01]  /*21b0*/  IMAD R35, R67, 0x25, RZ ;  /* 0x0000002543237824 */ /* 0x000fe200078e02ff */
[----:B------:R-:W-:Y:S01]  /*21c0*/  PRMT R66, R52, 0x9910, RZ ;  /* 0x0000991034427816 */ /* 0x000fe200000000ff */
[----:B------:R-:W-:Y:S01]  /*21d0*/  IMAD R61, R61, 0x3, RZ ;  /* 0x000000033d3d7824 */ /* 0x000fe200078e02ff */
[----:B------:R-:W-:Y:S01]  /*21e0*/  LOP3.LUT R14, R59, 0xffff, RZ, 0xc0, !PT ;  /* 0x0000ffff3b0e7812 */ /* 0x000fe200078ec0ff */
[----:B------:R-:W-:Y:S01]  /*21f0*/  IMAD R36, R36, 0x25, RZ ;  /* 0x0000002524247824 */ /* 0x000fe200078e02ff */
[----:B------:R-:W-:Y:S01]  /*2200*/  LOP3.LUT R62, R35, 0xffff, RZ, 0xc0, !PT ;  /* 0x0000ffff233e7812 */ /* 0x000fe200078ec0ff */
[----:B------:R-:W-:Y:S01]  /*2210*/  IMAD R66, R66, 0x25, RZ ;  /* 0x0000002542427824 */ /* 0x000fe200078e02ff */
[----:B------:R-:W-:-:S02]  /*2220*/  LOP3.LUT R35, R61, 0xfe, RZ, 0xc0, !PT ;  /* 0x000000fe3d237812 */ /* 0x000fc400078ec0ff */
[----:B------:R-:W-:Y:S02]  /*2230*/  SHF.R.U32.HI R61, RZ, 0x8, R62 ;  /* 0x00000008ff3d7819 */ /* 0x000fe4000001163e */
[----:B------:R-:W-:Y:S01]  /*2240*/  LOP3.LUT R66, R66, 0xffff, RZ, 0xc0, !PT ;  /* 0x0000ffff42427812 */ /* 0x000fe200078ec0ff */
[----:B------:R-:W-:Y:S01]  /*2250*/  IMAD.IADD R35, R35, 0x1, R82 ;  /* 0x0000000123237824 */ /* 0x000fe200078e0252 */
[----:B------:R-:W-:Y:S01]  /*2260*/  LOP3.LUT R67, R36, 0xffff, RZ, 0xc0, !PT ;  /* 0x0000ffff24437812 */ /* 0x000fe200078ec0ff */
[----:B------:R-:W-:Y:S01]  /*2270*/  IMAD R36, R68, 0x3, RZ ;  /* 0x0000000344247824 */ /* 0x000fe200078e02ff */
[----:B------:R-:W-:Y:S01]  /*2280*/  SHF.R.U32.HI R66, RZ, 0x8, R66 ;  /* 0x00000008ff427819 */ /* 0x000fe20000011642 */
[----:B------:R-:W-:Y:S01]  /*2290*/  IMAD.MOV R68, RZ, RZ, -R61 ;  /* 0x000000ffff447224 */ /* 0x000fe200078e0a3d */
[----:B------:R-:W-:Y:S02]  /*22a0*/  SHF.R.U32.HI R62, RZ, 0x8, R67 ;  /* 0x00000008ff3e7819 */ /* 0x000fe40000011643 */
[----:B------:R-:W-:Y:S01]  /*22b0*/  IADD3 R14, PT, PT, R69, -0x8, R14 ;  /* 0xfffffff8450e7810 */ /* 0x000fe20007ffe00e */
[----:B------:R-:W-:Y:S01]  /*22c0*/  IMAD.MOV R67, RZ, RZ, -R66 ;  /* 0x000000ffff437224 */ /* 0x000fe200078e0a42 */
[----:B------:R-:W-:Y:S01]  /*22d0*/  PRMT R68, R68, 0x7710, RZ ;  /* 0x0000771044447816 */ /* 0x000fe200000000ff */
[----:B------:R-:W-:Y:S01]  /*22e0*/  IMAD.MOV R70, RZ, RZ, -R62 ;  /* 0x000000ffff467224 */ /* 0x000fe200078e0a3e */
[----:B------:R-:W-:-:S02]  /*22f0*/  PRMT R69, R55, 0x9910, RZ ;  /* 0x0000991037457816 */ /* 0x000fc400000000ff */
[----:B------:R-:W-:Y:S01]  /*2300*/  PRMT R67, R67, 0x7710, RZ ;  /* 0x0000771043437816 */ /* 0x000fe200000000ff */
[----:B------:R-:W-:Y:S01]  /*2310*/  IMAD.IADD R65, R65, 0x1, R68 ;  /* 0x0000000141417824 */ /* 0x000fe200078e0244 */
[----:B------:R-:W-:Y:S02]  /*2320*/  PRMT R68, R50, 0x9910, RZ ;  /* 0x0000991032447816 */ /* 0x000fe400000000ff */
[----:B------:R-:W-:Y:S01]  /*2330*/  PRMT R70, R70, 0x7710, RZ ;  /* 0x0000771046467816 */ /* 0x000fe200000000ff */
[----:B------:R-:W-:Y:S01]  /*2340*/  IMAD.IADD R52, R52, 0x1, R67 ;  /* 0x0000000134347824 */ /* 0x000fe200078e0243 */
[----:B------:R-:W-:Y:S01]  /*2350*/  IADD3 R18, PT, PT, R71, -0x8, R18 ;  /* 0xfffffff847127810 */ /* 0x000fe20007ffe012 */
[----:B------:R-:W-:Y:S01]  /*2360*/  IMAD R67, R68, 0x25, RZ ;  /* 0x0000002544437824 */ /* 0x000fe200078e02ff */
[----:B------:R-:W-:Y:S01]  /*2370*/  PRMT R71, R58, 0x9910, RZ ;  /* 0x000099103a477816 */ /* 0x000fe200000000ff */
[----:B------:R-:W-:Y:S01]  /*2380*/  IMAD.IADD R49, R49, 0x1, R70 ;  /* 0x0000000131317824 */ /* 0x000fe200078e0246 */
[----:B------:R-:W-:Y:S01]  /*2390*/  PRMT R70, R57, 0x9910, RZ ;  /* 0x0000991039467816 */ /* 0x000fe200000000ff */
[----:B------:R-:W-:Y:S01]  /*23a0*/  IMAD R68, R69, 0x25, RZ ;  /* 0x0000002545447824 */ /* 0x000fe200078e02ff */
[----:B------:R-:W-:-:S02]  /*23b0*/  LOP3.LUT R67, R67, 0xffff, RZ, 0xc0, !PT ;  /* 0x0000ffff43437812 */ /* 0x000fc400078ec0ff */
[----:B------:R-:W-:Y:S01]  /*23c0*/  LOP3.LUT R32, R32, 0xff, RZ, 0xc0, !PT ;  /* 0x000000ff20207812 */ /* 0x000fe200078ec0ff */
[----:B------:R-:W-:Y:S01]  /*23d0*/  IMAD R69, R70, 0x25, RZ ;  /* 0x0000002546457824 */ /* 0x000fe200078e02ff */
[----:B------:R-:W-:Y:S01]  /*23e0*/  SHF.R.U32.HI R67, RZ, 0x8, R67 ;  /* 0x00000008ff437819 */ /* 0x000fe20000011643 */
[----:B------:R-:W-:Y:S01]  /*23f0*/  IMAD R70, R71, 0x25, RZ ;  /* 0x0000002547467824 */ /* 0x000fe200078e02ff */
[----:B------:R-:W-:Y:S01]  /*2400*/  LOP3.LUT R68, R68, 0xffff, RZ, 0xc0, !PT ;  /* 0x0000ffff44447812 */ /* 0x000fe200078ec0ff */
[----:B------:R-:W-:Y:S01]  /*2410*/  IMAD.IADD R32, R32, 0x1, R73 ;  /* 0x0000000120207824 */ /* 0x000fe200078e0249 */
[----:B------:R-:W-:Y:S01]  /*2420*/  LOP3.LUT R25, R25, 0xfe, RZ, 0xc0, !PT ;  /* 0x000000fe19197812 */ /* 0x000fe200078ec0ff */
[----:B------:R-:W-:Y:S01]  /*2430*/  IMAD.MOV R73, RZ, RZ, -R67 ;  /* 0x000000ffff497224 */ /* 0x000fe200078e0a43 */
[----:B------:R-:W-:Y:S02]  /*2440*/  LOP3.LUT R71, R69, 0xffff, RZ, 0xc0, !PT ;  /* 0x0000ffff45477812 */ /* 0x000fe400078ec0ff */
[----:B------:R-:W-:Y:S01]  /*2450*/  LOP3.LUT R36, R36, 0xff, RZ, 0xc0, !PT ;  /* 0x000000ff24247812 */ /* 0x000fe200078ec0ff */
[----:B------:R-:W-:Y:S01]  /*2460*/  IMAD.IADD R25, R25, 0x1, R72 ;  /* 0x0000000119197824 */ /* 0x000fe200078e0248 */
[----:B------:R-:W-:-:S02]  /*2470*/  LOP3.LUT R70, R70, 0xffff, RZ, 0xc0, !PT ;  /* 0x0000ffff46467812 */ /* 0x000fc400078ec0ff */
[----:B------:R-:W-:Y:S01]  /*2480*/  SHF.R.U32.HI R69, RZ, 0x8, R68 ;  /* 0x00000008ff457819 */ /* 0x000fe20000011644 */
[----:B------:R-:W-:Y:S01]  /*2490*/  IMAD.IADD R36, R36, 0x1, R75 ;  /* 0x0000000124247824 */ /* 0x000fe200078e024b */
[----:B------:R-:W-:Y:S02]  /*24a0*/  LOP3.LUT R27, R27, 0xfe, RZ, 0xc0, !PT ;  /* 0x000000fe1b1b7812 */ /* 0x000fe400078ec0ff */
[----:B------:R-:W-:Y:S02]  /*24b0*/  SHF.R.U32.HI R71, RZ, 0x8, R71 ;  /* 0x00000008ff477819 */ /* 0x000fe40000011647 */
[----:B------:R-:W-:Y:S01]  /*24c0*/  LOP3.LUT R29, R29, 0xfe, RZ, 0xc0, !PT ;  /* 0x000000fe1d1d7812 */ /* 0x000fe200078ec0ff */
[----:B------:R-:W-:Y:S01]  /*24d0*/  IMAD.IADD R27, R27, 0x1, R74 ;  /* 0x000000011b1b7824 */ /* 0x000fe200078e024a */
[----:B------:R-:W-:Y:S01]  /*24e0*/  SHF.R.U32.HI R72, RZ, 0x8, R70 ;  /* 0x00000008ff487819 */ /* 0x000fe20000011646 */
[----:B------:R-:W-:Y:S01]  /*24f0*/  IMAD.MOV R70, RZ, RZ, -R69 ;  /* 0x000000ffff467224 */ /* 0x000fe200078e0a45 */
[----:B------:R-:W-:Y:S01]  /*2500*/  PRMT R73, R73, 0x7710, RZ ;  /* 0x0000771049497816 */ /* 0x000fe200000000ff */
[----:B------:R-:W-:Y:S01]  /*2510*/  IMAD.MOV R74, RZ, RZ, -R71 ;  /* 0x000000ffff4a7224 */ /* 0x000fe200078e0a47 */
[----:B------:R-:W-:Y:S01]  /*2520*/  PRMT R75, R56, 0x9910, RZ ;  /* 0x00009910384b7816 */ /* 0x000fe200000000ff */
[----:B------:R-:W-:Y:S01]  /*2530*/  IMAD.IADD R29, R29, 0x1, R76 ;  /* 0x000000011d1d7824 */ /* 0x000fe200078e024c */
[----:B------:R-:W-:Y:S01]  /*2540*/  PRMT R70, R70, 0x7710, RZ ;  /* 0x0000771046467816 */ /* 0x000fe200000000ff */
[----:B------:R-:W-:Y:S01]  /*2550*/  IMAD.MOV R76, RZ, RZ, -R72 ;  /* 0x000000ffff4c7224 */ /* 0x000fe200078e0a48 */
[----:B------:R-:W-:Y:S01]  /*2560*/  PRMT R74, R74, 0x7710, RZ ;  /* 0x000077104a4a7816 */ /* 0x000fe200000000ff */
[----:B------:R-:W-:Y:S01]  /*2570*/  IMAD.IADD R68, R50, 0x1, R73 ;  /* 0x0000000132447824 */ /* 0x000fe200078e0249 */
[----:B------:R-:W-:Y:S01]  /*2580*/  PRMT R77, R63, 0x9910, RZ ;  /* 0x000099103f4d7816 */ /* 0x000fe200000000ff */
[----:B------:R-:W-:Y:S01]  /*2590*/  IMAD R50, R75, 0x25, RZ ;  /* 0x000000254b327824 */ /* 0x000fe200078e02ff */
[----:B------:R-:W-:Y:S01]  /*25a0*/  PRMT R73, R76, 0x7710, RZ ;  /* 0x000077104c497816 */ /* 0x000fe200000000ff */
[----:B------:R-:W-:Y:S01]  /*25b0*/  IMAD.IADD R70, R55, 0x1, R70 ;  /* 0x0000000137467824 */ /* 0x000fe200078e0246 */
[----:B------:R-:W-:Y:S01]  /*25c0*/  PRMT R55, R59, 0x9910, RZ ;  /* 0x000099103b377816 */ /* 0x000fe200000000ff */
[----:B------:R-:W-:Y:S01]  /*25d0*/  IMAD.IADD R57, R57, 0x1, R74 ;  /* 0x0000000139397824 */ /* 0x000fe200078e024a */
[----:B------:R-:W-:Y:S01]  /*25e0*/  LOP3.LUT R50, R50, 0xffff, RZ, 0xc0, !PT ;  /* 0x0000ffff32327812 */ /* 0x000fe200078ec0ff */
[----:B------:R-:W-:Y:S01]  /*25f0*/  IMAD.IADD R58, R58, 0x1, R73 ;  /* 0x000000013a3a7824 */ /* 0x000fe200078e0249 */
[----:B------:R-:W-:Y:S01]  /*2600*/  PRMT R74, R60, 0x9910, RZ ;  /* 0x000099103c4a7816 */ /* 0x000fe200000000ff */
[----:B------:R-:W-:Y:S01]  /*2610*/  IMAD R77, R77, 0x25, RZ ;  /* 0x000000254d4d7824 */ /* 0x000fe200078e02ff */
[----:B------:R-:W-:-:S02]  /*2620*/  PRMT R75, R64, 0x9910, RZ ;  /* 0x00009910404b7816 */ /* 0x000fc400000000ff */
[----:B------:R-:W-:Y:S01]  /*2630*/  SHF.R.U32.HI R73, RZ, 0x8, R50 ;  /* 0x00000008ff497819 */ /* 0x000fe20000011632 */
[----:B------:R-:W-:Y:S01]  /*2640*/  IMAD R50, R55, 0x25, RZ ;  /* 0x0000002537327824 */ /* 0x000fe200078e02ff */
[----:B------:R-:W-:Y:S01]  /*2650*/  LOP3.LUT R77, R77, 0xffff, RZ, 0xc0, !PT ;  /* 0x0000ffff4d4d7812 */ /* 0x000fe200078ec0ff */
[----:B------:R-:W-:Y:S01]  /*2660*/  IMAD R55, R74, 0x25, RZ ;  /* 0x000000254a377824 */ /* 0x000fe200078e02ff */
[----:B------:R-:W-:Y:S01]  /*2670*/  IADD3 R76, PT, PT, RZ, -R73, RZ ;  /* 0x80000049ff4c7210 */ /* 0x000fe20007ffe0ff */
[----:B------:R-:W-:Y:S01]  /*2680*/  IMAD R74, R75, 0x25, RZ ;  /* 0x000000254b4a7824 */ /* 0x000fe200078e02ff */
[----:B------:R-:W-:Y:S02]  /*2690*/  LOP3.LUT R50, R50, 0xffff, RZ, 0xc0, !PT ;  /* 0x0000ffff32327812 */ /* 0x000fe400078ec0ff */
[----:B------:R-:W-:Y:S02]  /*26a0*/  PRMT R75, R76, 0x7710, RZ ;  /* 0x000077104c4b7816 */ /* 0x000fe400000000ff */
[----:B------:R-:W-:-:S02]  /*26b0*/  LOP3.LUT R76, R74, 0xffff, RZ, 0xc0, !PT ;  /* 0x0000ffff4a4c7812 */ /* 0x000fc400078ec0ff */
[----:B------:R-:W-:Y:S01]  /*26c0*/  LOP3.LUT R55, R55, 0xffff, RZ, 0xc0, !PT ;  /* 0x0000ffff37377812 */ /* 0x000fe200078ec0ff */
[----:B------:R-:W-:Y:S01]  /*26d0*/  IMAD.IADD R56, R56, 0x1, R75 ;  /* 0x0000000138387824 */ /* 0x000fe200078e024b */
[----:B------:R-:W-:Y:S02]  /*26e0*/  SHF.R.U32.HI R74, RZ, 0x8, R50 ;  /* 0x00000008ff4a7819 */ /* 0x000fe40000011632 */
[----:B------:R-:W-:Y:S02]  /*26f0*/  SHF.R.U32.HI R75, RZ, 0x8, R55 ;  /* 0x00000008ff4b7819 */ /* 0x000fe40000011637 */
[----:B------:R-:W-:Y:S01]  /*2700*/  LOP3.LUT R31, R31, 0xfe, RZ, 0xc0, !PT ;  /* 0x000000fe1f1f7812 */ /* 0x000fe200078ec0ff */
[----:B------:R-:W-:Y:S01]  /*2710*/  IMAD.MOV R50, RZ, RZ, -R74 ;  /* 0x000000ffff327224 */ /* 0x000fe200078e0a4a */
[----:B------:R-:W-:Y:S01]  /*2720*/  SHF.R.U32.HI R77, RZ, 0x8, R77 ;  /* 0x00000008ff4d7819 */ /* 0x000fe2000001164d */
[----:B------:R-:W-:Y:S01]  /*2730*/  IMAD.MOV R55, RZ, RZ, -R75 ;  /* 0x000000ffff377224 */ /* 0x000fe200078e0a4b */
[----:B------:R-:W-:Y:S01]  /*2740*/  LOP3.LUT R49, R49, 0xfe, RZ, 0xc0, !PT ;  /* 0x000000fe31317812 */ /* 0x000fe200078ec0ff */
[----:B------:R-:W-:Y:S01]  /*2750*/  IMAD.IADD R31, R31, 0x1, R78 ;  /* 0x000000011f1f7824 */ /* 0x000fe200078e024e */
[----:B------:R-:W-:Y:S01]  /*2760*/  PRMT R50, R50, 0x7710, RZ ;  /* 0x0000771032327816 */ /* 0x000fe200000000ff */
[----:B------:R-:W-:Y:S01]  /*2770*/  IMAD.MOV R78, RZ, RZ, -R77 ;  /* 0x000000ffff4e7224 */ /* 0x000fe200078e0a4d */
[----:B------:R-:W-:-:S02]  /*2780*/  PRMT R55, R55, 0x7710, RZ ;  /* 0x0000771037377816 */ /* 0x000fc400000000ff */
[----:B------:R-:W-:Y:S01]  /*2790*/  LOP3.LUT R56, R56, 0xfe, RZ, 0xc0, !PT ;  /* 0x000000fe38387812 */ /* 0x000fe200078ec0ff */
[----:B------:R-:W-:Y:S01]  /*27a0*/  IMAD.IADD R59, R59, 0x1, R50 ;  /* 0x000000013b3b7824 */ /* 0x000fe200078e0232 */
[----:B------:R-:W-:Y:S01]  /*27b0*/  LOP3.LUT R50, R65, 0xfe, RZ, 0xc0, !PT ;  /* 0x000000fe41327812 */ /* 0x000fe200078ec0ff */
[----:B------:R-:W-:Y:S01]  /*27c0*/  IMAD.IADD R60, R60, 0x1, R55 ;  /* 0x000000013c3c7824 */ /* 0x000fe200078e0237 */
[----:B------:R-:W-:Y:S02]  /*27d0*/  LOP3.LUT R55, R52, 0xfe, RZ, 0xc0, !PT ;  /* 0x000000fe34377812 */ /* 0x000fe400078ec0ff */
[----:B------:R-:W-:Y:S02]  /*27e0*/  LEA.HI R50, R50, R61, RZ, 0x1f ;  /* 0x0000003d32327211 */ /* 0x000fe400078ff8ff */
[----:B------:R-:W-:Y:S02]  /*27f0*/  LOP3.LUT R52, R57, 0xfe, RZ, 0xc0, !PT ;  /* 0x000000fe39347812 */ /* 0x000fe400078ec0ff */
[----:B------:R-:W-:-:S02]  /*2800*/  PRMT R78, R78, 0x7710, RZ ;  /* 0x000077104e4e7816 */ /* 0x000fc400000000ff */
[----:B------:R-:W-:Y:S02]  /*2810*/  LOP3.LUT R50, R50, 0xfc, RZ, 0xc0, !PT ;  /* 0x000000fc32327812 */ /* 0x000fe400078ec0ff */
[----:B------:R-:W-:Y:S01]  /*2820*/  LEA.HI R71, R52, R71, RZ, 0x1f ;  /* 0x0000004734477211 */ /* 0x000fe200078ff8ff */
[----:B------:R-:W-:Y:S01]  /*2830*/  IMAD.IADD R63, R63, 0x1, R78 ;  /* 0x000000013f3f7824 */ /* 0x000fe200078e024e */
[----:B------:R-:W-:Y:S02]  /*2840*/  PRMT R52, R47, 0x9910, RZ ;  /* 0x000099102f347816 */ /* 0x000fe400000000ff */
[----:B------:R-:W-:Y:S02]  /*2850*/  SHF.R.U32.HI R50, RZ, 0x2, R50 ;  /* 0x00000002ff327819 */ /* 0x000fe40000011632 */
[----:B------:R-:W-:Y:S02]  /*2860*/  LEA.HI R49, R49, R62, RZ, 0x1f ;  /* 0x0000003e31317211 */ /* 0x000fe400078ff8ff */
[----:B------:R-:W-:Y:S01]  /*2870*/  LEA.HI R73, R56, R73, RZ, 0x1f ;  /* 0x0000004938497211 */ /* 0x000fe200078ff8ff */
[----:B------:R-:W-:Y:S01]  /*2880*/  IMAD.MOV.U32 R56, RZ, RZ, R52 ;  /* 0x000000ffff387224 */ /* 0x000fe200078e0034 */
[----:B------:R-:W-:Y:S01]  /*2890*/  LOP3.LUT P3, RZ, R51, R50, RZ, 0xfc, !PT ;  /* 0x0000003233ff7212 */ /* 0x000fe2000786fcff */
[----:B------:R-:W-:Y:S01]  /*28a0*/  IMAD.IADD R50, R50, 0x1, R51 ;  /* 0x0000000132327824 */ /* 0x000fe200078e0233 */
[----:B------:R-:W-:-:S02]  /*28b0*/  LOP3.LUT R52, R63, 0xfe, RZ, 0xc0, !PT ;  /* 0x000000fe3f347812 */ /* 0x000fc400078ec0ff */
[----:B------:R-:W-:Y:S02]  /*28c0*/  LOP3.LUT R49, R49, 0xfc, RZ, 0xc0, !PT ;  /* 0x000000fc31317812 */ /* 0x000fe400078ec0ff */
[----:B------:R-:W-:Y:S02]  /*28d0*/  ISETP.EQ.OR P0, PT, R56, RZ, !P3 ;  /* 0x000000ff3800720c */ /* 0x000fe40005f02670 */
[----:B------:R-:W-:Y:S02]  /*28e0*/  LEA.HI R77, R52, R77, RZ, 0x1f ;  /* 0x0000004d344d7211 */ /* 0x000fe400078ff8ff */
[----:B------:R-:W-:Y:S02]  /*28f0*/  LEA.HI R55, R55, R66, RZ, 0x1f ;  /* 0x0000004237377211 */ /* 0x000fe400078ff8ff */
[----:B------:R-:W-:Y:S02]  /*2900*/  SHF.R.U32.HI R52, RZ, 0x2, R49 ;  /* 0x00000002ff347819 */ /* 0x000fe40000011631 */
[----:B------:R-:W-:-:S02]  /*2910*/  ISETP.GT.U32.OR P0, PT, R50, 0x7, P0 ;  /* 0x000000073200780c */ /* 0x000fc40000704470 */
[----:B------:R-:W-:Y:S02]  /*2920*/  LOP3.LUT R57, R58, 0xfe, RZ, 0xc0, !PT ;  /* 0x000000fe3a397812 */ /* 0x000fe400078ec0ff */
[----:B------:R-:W-:Y:S02]  /*2930*/  PRMT R58, R38, 0x9910, RZ ;  /* 0x00009910263a7816 */ /* 0x000fe400000000ff */
[----:B------:R-:W-:Y:S02]  /*2940*/  LOP3.LUT R55, R55, 0xfc, RZ, 0xc0, !PT ;  /* 0x000000fc37377812 */ /* 0x000fe400078ec0ff */
[----:B------:R-:W-:Y:S01]  /*2950*/  LOP3.LUT P1, RZ, R51, R52, RZ, 0xfc, !PT ;  /* 0x0000003433ff7212 */ /* 0x000fe2000782fcff */
[----:B------:R-:W-:Y:S01]  /*2960*/  IMAD.IADD R52, R52, 0x1, R51 ;  /* 0x0000000134347824 */ /* 0x000fe200078e0233 */
[----:B------:R-:W-:Y:S02]  /*2970*/  PRMT R62, R40, 0x9910, RZ ;  /* 0x00009910283e7816 */ /* 0x000fe400000000ff */
[----:B------:R-:W-:-:S02]  /*2980*/  ISETP.LT.U32.AND P4, PT, R50, 0x8, P3 ;  /* 0x000000083200780c */ /* 0x000fc40001f81070 */
[----:B------:R-:W-:Y:S01]  /*2990*/  SHF.R.U32.HI R56, RZ, 0x2, R55 ;  /* 0x00000002ff387819 */ /* 0x000fe20000011637 */
[----:B------:R-:W-:Y:S01]  /*29a0*/  IMAD.MOV.U32 R49, RZ, RZ, R62 ;  /* 0x000000ffff317224 */ /* 0x000fe200078e003e */
[----:B------:R-:W-:Y:S02]  /*29b0*/  ISETP.EQ.OR P3, PT, R58, RZ, !P1 ;  /* 0x000000ff3a00720c */ /* 0x000fe40004f62670 */
[----:B------:R-:W-:Y:S01]  /*29c0*/  LOP3.LUT P2, RZ, R51, R56, RZ, 0xfc, !PT ;  /* 0x0000003833ff7212 */ /* 0x000fe2000784fcff */
[----:B------:R-:W-:Y:S01]  /*29d0*/  IMAD.IADD R56, R56, 0x1, R51 ;  /* 0x0000000138387824 */ /* 0x000fe200078e0233 */
[----:B------:R-:W-:Y:S02]  /*29e0*/  ISETP.GT.U32.OR P3, PT, R52, 0x7, P3 ;  /* 0x000000073400780c */ /* 0x000fe40001f64470 */
[----:B------:R-:W-:Y:S02]  /*29f0*/  LOP3.LUT R68, R68, 0xfe, RZ, 0xc0, !PT ;  /* 0x000000fe44447812 */ /* 0x000fe400078ec0ff */
[----:B------:R-:W-:-:S02]  /*2a00*/  @P0 LOP3.LUT R153, R153, 0x4000, RZ, 0xfc, !PT ;  /* 0x0000400099990812 */ /* 0x000fc400078efcff */
[----:B------:R-:W-:Y:S02]  /*2a10*/  ISETP.LT.U32.AND P1, PT, R52, 0x8, P1 ;  /* 0x000000083400780c */ /* 0x000fe40000f21070 */
[----:B------:R-:W-:Y:S02]  /*2a20*/  ISETP.EQ.OR P0, PT, R49, RZ, !P2 ;  /* 0x000000ff3100720c */ /* 0x000fe40005702670 */
[----:B------:R-:W-:Y:S02]  /*2a30*/  LEA.HI R68, R68, R67, RZ, 0x1f ;  /* 0x0000004344447211 */ /* 0x000fe400078ff8ff */
[----:B------:R-:W-:Y:S02]  /*2a40*/  @P4 LOP3.LUT R152, R152, 0x400000, RZ, 0xfc, !PT ;  /* 0x0040000098984812 */ /* 0x000fe400078efcff */
[----:B------:R-:W-:Y:S02]  /*2a50*/  ISETP.GT.U32.OR P0, PT, R56, 0x7, P0 ;  /* 0x000000073800780c */ /* 0x000fe40000704470 */
[----:B------:R-:W-:-:S02]  /*2a60*/  LOP3.LUT R68, R68, 0xfc, RZ, 0xc0, !PT ;  /* 0x000000fc44447812 */ /* 0x000fc400078ec0ff */
[----:B------:R-:W-:Y:S02]  /*2a70*/  LOP3.LUT R153, R153, 0xffffdfff, RZ, 0xc0, !PT ;  /* 0xffffdfff99997812 */ /* 0x000fe400078ec0ff */
[----:B------:R-:W-:Y:S02]  /*2a80*/  LOP3.LUT R152, R152, 0xffdfffff, RZ, 0xc0, !PT ;  /* 0xffdfffff98987812 */ /* 0x000fe400078ec0ff */
[----:B------:R-:W-:Y:S02]  /*2a90*/  SHF.R.U32.HI R68, RZ, 0x2, R68 ;  /* 0x00000002ff447819 */ /* 0x000fe40000011644 */
[----:B------:R-:W-:Y:S02]  /*2aa0*/  @P3 LOP3.LUT R153, R153, 0x2000, RZ, 0xfc, !PT ;  /* 0x0000200099993812 */ /* 0x000fe400078efcff */
[----:B------:R-:W-:Y:S02]  /*2ab0*/  ISETP.LT.U32.AND P2, PT, R56, 0x8, P2 ;  /* 0x000000083800780c */ /* 0x000fe40001741070 */
[----:B------:R-:W-:-:S02]  /*2ac0*/  @P1 LOP3.LUT R152, R152, 0x200000, RZ, 0xfc, !PT ;  /* 0x0020000098981812 */ /* 0x000fc400078efcff */
[----:B------:R-:W-:Y:S01]  /*2ad0*/  LOP3.LUT P1, RZ, R51, R68, RZ, 0xfc, !PT ;  /* 0x0000004433ff7212 */ /* 0x000fe2000782fcff */
[----:B------:R-:W-:Y:S01]  /*2ae0*/  IMAD.IADD R68, R68, 0x1, R51 ;  /* 0x0000000144447824 */ /* 0x000fe200078e0233 */
[----:B------:R-:W-:Y:S02]  /*2af0*/  LOP3.LUT R153, R153, 0xffffefff, RZ, 0xc0, !PT ;  /* 0xffffefff99997812 */ /* 0x000fe400078ec0ff */
[----:B------:R-:W-:Y:S02]  /*2b00*/  PRMT R49, R41, 0x9910, RZ ;  /* 0x0000991029317816 */ /* 0x000fe400000000ff */
[----:B------:R-:W-:Y:S02]  /*2b10*/  LOP3.LUT R70, R70, 0xfe, RZ, 0xc0, !PT ;  /* 0x000000fe46467812 */ /* 0x000fe400078ec0ff */
[----:B------:R-:W-:Y:S02]  /*2b20*/  @P0 LOP3.LUT R153, R153, 0x1000, RZ, 0xfc, !PT ;  /* 0x0000100099990812 */ /* 0x000fe400078efcff */
[----:B------:R-:W-:-:S02]  /*2b30*/  ISETP.EQ.OR P0, PT, R49, RZ, !P1 ;  /* 0x000000ff3100720c */ /* 0x000fc40004f02670 */
[----:B------:R-:W-:Y:S02]  /*2b40*/  ISETP.LT.U32.AND P1, PT, R68, 0x8, P1 ;  /* 0x000000084400780c */ /* 0x000fe40000f21070 */
[----:B------:R-:W-:Y:S02]  /*2b50*/  LEA.HI R70, R70, R69, RZ, 0x1f ;  /* 0x0000004546467211 */ /* 0x000fe400078ff8ff */
[----:B------:R-:W-:Y:S02]  /*2b60*/  LOP3.LUT R152, R152, 0xffefffff, RZ, 0xc0, !PT ;  /* 0xffefffff98987812 */ /* 0x000fe400078ec0ff */
[----:B------:R-:W-:Y:S02]  /*2b70*/  ISETP.GT.U32.OR P0, PT, R68, 0x7, P0 ;  /* 0x000000074400780c */ /* 0x000fe40000704470 */
[----:B------:R-:W-:Y:S02]  /*2b80*/  LOP3.LUT R70, R70, 0xfc, RZ, 0xc0, !PT ;  /* 0x000000fc46467812 */ /* 0x000fe400078ec0ff */
[----:B------:R-:W-:-:S02]  /*2b90*/  @P2 LOP3.LUT R152, R152, 0x100000, RZ, 0xfc, !PT ;  /* 0x0010000098982812 */ /* 0x000fc400078efcff */
[----:B------:R-:W-:Y:S02]  /*2ba0*/  SHF.R.U32.HI R70, RZ, 0x2, R70 ;  /* 0x00000002ff467819 */ /* 0x000fe40000011646 */
[----:B------:R-:W-:Y:S02]  /*2bb0*/  LOP3.LUT R152, R152, 0xfff7ffff, RZ, 0xc0, !PT ;  /* 0xfff7ffff98987812 */ /* 0x000fe400078ec0ff */
[----:B------:R-:W-:Y:S01]  /*2bc0*/  LOP3.LUT R153, R153, 0xfffff7ff, RZ, 0xc0, !PT ;  /* 0xfffff7ff99997812 */ /* 0x000fe200078ec0ff */
[----:B------:R-:W-:Y:S01]  /*2bd0*/  IMAD.IADD R55, R70, 0x1, R51 ;  /* 0x0000000146377824 */ /* 0x000fe200078e0233 */
[----:B------:R-:W-:Y:S02]  /*2be0*/  @P1 LOP3.LUT R152, R152, 0x80000, RZ, 0xfc, !PT ;  /* 0x0008000098981812 */ /* 0x000fe400078efcff */
[----:B------:R-:W-:Y:S02]  /*2bf0*/  PRMT R49, R42, 0x9910, RZ ;  /* 0x000099102a317816 */ /* 0x000fe400000000ff */
[----:B------:R-:W-:-:S02]  /*2c00*/  LOP3.LUT P1, RZ, R51, R70, RZ, 0xfc, !PT ;  /* 0x0000004633ff7212 */ /* 0x000fc4000782fcff */
[----:B------:R-:W-:Y:S02]  /*2c10*/  @P0 LOP3.LUT R153, R153, 0x800, RZ, 0xfc, !PT ;  /* 0x0000080099990812 */ /* 0x000fe400078efcff */
[----:B------:R-:W-:Y:S02]  /*2c20*/  ISETP.EQ.OR P0, PT, R49, RZ, !P1 ;  /* 0x000000ff3100720c */ /* 0x000fe40004f02670 */
[C---:B------:R-:W-:Y:S02]  /*2c30*/  ISETP.LT.U32.AND P1, PT, R55.reuse, 0x8, P1 ;  /* 0x000000083700780c */ /* 0x040fe40000f21070 */
[----:B------:R-:W-:Y:S02]  /*2c40*/  ISETP.GT.U32.OR P0, PT, R55, 0x7, P0 ;  /* 0x000000073700780c */ /* 0x000fe40000704470 */
[----:B------:R-:W-:Y:S02]  /*2c50*/  LOP3.LUT R71, R71, 0xfc, RZ, 0xc0, !PT ;  /* 0x000000fc47477812 */ /* 0x000fe400078ec0ff */
[----:B------:R-:W-:-:S02]  /*2c60*/  PRMT R52, R43, 0x9910, RZ ;  /* 0x000099102b347816 */ /* 0x000fc400000000ff */
[----:B------:R-:W-:Y:S02]  /*2c70*/  LOP3.LUT R152, R152, 0xfffbffff, RZ, 0xc0, !PT ;  /* 0xfffbffff98987812 */ /* 0x000fe400078ec0ff */
[----:B------:R-:W-:Y:S01]  /*2c80*/  SHF.R.U32.HI R50, RZ, 0x2, R71 ;  /* 0x00000002ff327819 */ /* 0x000fe20000011647 */
[----:B------:R-:W-:Y:S01]  /*2c90*/  IMAD.MOV.U32 R49, RZ, RZ, R52 ;  /* 0x000000ffff317224 */ /* 0x000fe200078e0034 */
[----:B------:R-:W-:Y:S02]  /*2ca0*/  LOP3.LUT R153, R153, 0xfffffbff, RZ, 0xc0, !PT ;  /* 0xfffffbff99997812 */ /* 0x000fe400078ec0ff */
[----:B------:R-:W-:Y:S02]  /*2cb0*/  @P1 LOP3.LUT R152, R152, 0x40000, RZ, 0xfc, !PT ;  /* 0x0004000098981812 */ /* 0x000fe400078efcff */
[----:B------:R-:W-:Y:S02]  /*2cc0*/  LOP3.LUT P1, RZ, R51, R50, RZ, 0xfc, !PT ;  /* 0x0000003233ff7212 */ /* 0x000fe4000782fcff */
[----:B------:R-:W-:-:S02]  /*2cd0*/  @P0 LOP3.LUT R153, R153, 0x400, RZ, 0xfc, !PT ;  /* 0x0000040099990812 */ /* 0x000fc400078efcff */
[----:B------:R-:W-:Y:S02]  /*2ce0*/  IADD3 R52, PT, PT, R50, R51, RZ ;  /* 0x0000003332347210 */ /* 0x000fe40007ffe0ff */
[----:B------:R-:W-:Y:S02]  /*2cf0*/  ISETP.EQ.OR P0, PT, R49, RZ, !P1 ;  /* 0x000000ff3100720c */ /* 0x000fe40004f02670 */
[----:B------:R-:W-:Y:S02]  /*2d00*/  LEA.HI R57, R57, R72, RZ, 0x1f ;  /* 0x0000004839397211 */ /* 0x000fe400078ff8ff */
[C---:B------:R-:W-:Y:S02]  /*2d10*/  ISETP.GT.U32.OR P0, PT, R52.reuse, 0x7, P0 ;  /* 0x000000073400780c */ /* 0x040fe40000704470 */
[----:B------:R-:W-:Y:S02]  /*2d20*/  ISETP.LT.U32.AND P1, PT, R52, 0x8, P1 ;  /* 0x000000083400780c */ /* 0x000fe40000f21070 */
[----:B------:R-:W-:-:S02]  /*2d30*/  LOP3.LUT R57, R57, 0xfc, RZ, 0xc0, !PT ;  /* 0x000000fc39397812 */ /* 0x000fc400078ec0ff */
[----:B------:R-:W-:Y:S02]  /*2d40*/  LOP3.LUT R153, R153, 0xfffffdff, RZ, 0xc0, !PT ;  /* 0xfffffdff99997812 */ /* 0x000fe400078ec0ff */
[----:B------:R-:W-:Y:S02]  /*2d50*/  SHF.R.U32.HI R50, RZ, 0x2, R57 ;  /* 0x00000002ff327819 */ /* 0x000fe40000011639 */
[----:B------:R-:W-:Y:S02]  /*2d60*/  LOP3.LUT R152, R152, 0xfffdffff, RZ, 0xc0, !PT ;  /* 0xfffdffff98987812 */ /* 0x000fe400078ec0ff */
[----:B------:R-:W-:Y:S01]  /*2d70*/  PRMT R49, R44, 0x9910, RZ ;  /* 0x000099102c317816 */ /* 0x000fe200000000ff */
[----:B------:R-:W-:Y:S01]  /*2d80*/  IMAD.IADD R56, R50, 0x1, R51 ;  /* 0x0000000132387824 */ /* 0x000fe200078e0233 */
[----:B------:R-:W-:Y:S02]  /*2d90*/  @P0 LOP3.LUT R153, R153, 0x200, RZ, 0xfc, !PT ;  /* 0x0000020099990812 */ /* 0x000fe400078efcff */
        /* <DEDUP_REMOVED lines=11> */
[----:B------:R-:W-:Y:S01]  /*2e50*/  LOP3.LUT R60, R60, 0xfe, RZ, 0xc0, !PT ;  /* 0x000000fe3c3c7812 */ /* 0x000fe200078ec0ff */
[----:B------:R-:W-:Y:S01]  /*2e60*/  IMAD.IADD R50, R52, 0x1, R51 ;  /* 0x0000000134327824 */ /* 0x000fe200078e0233 */
[----:B------:R-:W-:Y:S02]  /*2e70*/  @P0 LOP3.LUT R153, R153, 0x100, RZ, 0xfc, !PT ;  /* 0x0000010099990812 */ /* 0x000fe400078efcff */
[----:B------:R-:W-:-:S02]  /*2e80*/  LOP3.LUT P0, RZ, R51, R52, RZ, 0xfc, !PT ;  /* 0x0000003433ff7212 */ /* 0x000fc4000780fcff */
[----:B------:R-:W-:Y:S02]  /*2e90*/  LEA.HI R59, R59, R74, RZ, 0x1f ;  /* 0x0000004a3b3b7211 */ /* 0x000fe400078ff8ff */
[----:B------:R-:W-:Y:S02]  /*2ea0*/  ISETP.EQ.OR P1, PT, R49, RZ, !P0 ;  /* 0x000000ff3100720c */ /* 0x000fe40004722670 */
[C---:B------:R-:W-:Y:S02]  /*2eb0*/  ISETP.LT.U32.AND P6, PT, R50.reuse, 0x8, P0 ;  /* 0x000000083200780c */ /* 0x040fe400007c1070 */
[----:B------:R-:W-:Y:S02]  /*2ec0*/  ISETP.GT.U32.OR P0, PT, R50, 0x7, P1 ;  /* 0x000000073200780c */ /* 0x000fe40000f04470 */
[----:B------:R-:W-:Y:S02]  /*2ed0*/  LOP3.LUT R59, R59, 0xfc, RZ, 0xc0, !PT ;  /* 0x000000fc3b3b7812 */ /* 0x000fe400078ec0ff */
[----:B------:R-:W-:-:S02]  /*2ee0*/  LOP3.LUT R153, R153, 0xffffff7f, RZ, 0xc0, !PT ;  /* 0xffffff7f99997812 */ /* 0x000fc400078ec0ff */
[----:B------:R-:W-:Y:S02]  /*2ef0*/  SHF.R.U32.HI R50, RZ, 0x2, R59 ;  /* 0x00000002ff327819 */ /* 0x000fe4000001163b */
[----:B------:R-:W-:Y:S02]  /*2f00*/  PRMT R49, R46, 0x9910, RZ ;  /* 0x000099102e317816 */ /* 0x000fe400000000ff */
[----:B------:R-:W-:Y:S01]  /*2f10*/  SHF.R.U32.HI R76, RZ, 0x8, R76 ;  /* 0x00000008ff4c7819 */ /* 0x000fe2000001164c */
[----:B------:R-:W-:Y:S01]  /*2f20*/  IMAD.IADD R55, R50, 0x1, R51 ;  /* 0x0000000132377824 */ /* 0x000fe200078e0233 */
[----:B------:R-:W-:Y:S02]  /*2f30*/  LEA.HI R60, R60, R75, RZ, 0x1f ;  /* 0x0000004b3c3c7211 */ /* 0x000fe400078ff8ff */
[----:B------:R-:W-:Y:S01]  /*2f40*/  @P0 LOP3.LUT R153, R153, 0x80, RZ, 0xfc, !PT ;  /* 0x0000008099990812 */ /* 0x000fe200078efcff */
[----:B------:R-:W-:Y:S01]  /*2f50*/  IMAD.MOV R79, RZ, RZ, -R76 ;  /* 0x000000ffff4f7224 */ /* 0x000fe200078e0a4c */
[----:B------:R-:W-:-:S02]  /*2f60*/  LOP3.LUT P0, RZ, R51, R50, RZ, 0xfc, !PT ;  /* 0x0000003233ff7212 */ /* 0x000fc4000780fcff */
[----:B------:R-:W-:Y:S02]  /*2f70*/  LOP3.LUT R60, R60, 0xfc, RZ, 0xc0, !PT ;  /* 0x000000fc3c3c7812 */ /* 0x000fe400078ec0ff */
[----:B------:R-:W-:Y:S02]  /*2f80*/  ISETP.EQ.OR P1, PT, R49, RZ, !P0 ;  /* 0x000000ff3100720c */ /* 0x000fe40004722670 */
[C---:B------:R-:W-:Y:S02]  /*2f90*/  ISETP.LT.U32.AND P5, PT, R55.reuse, 0x8, P0 ;  /* 0x000000083700780c */ /* 0x040fe400007a1070 */
[----:B------:R-:W-:Y:S02]  /*2fa0*/  ISETP.GT.U32.OR P0, PT, R55, 0x7, P1 ;  /* 0x000000073700780c */ /* 0x000fe40000f04470 */
[----:B------:R-:W-:Y:S02]  /*2fb0*/  PRMT R52, R48, 0x9910, RZ ;  /* 0x0000991030347816 */ /* 0x000fe400000000ff */
[----:B------:R-:W-:-:S02]  /*2fc0*/  LOP3.LUT R153, R153, 0xffffffbf, RZ, 0xc0, !PT ;  /* 0xffffffbf99997812 */ /* 0x000fc400078ec0ff */
[----:B------:R-:W-:Y:S01]  /*2fd0*/  PRMT R79, R79, 0x7710, RZ ;  /* 0x000077104f4f7816 */ /* 0x000fe200000000ff */
[----:B------:R-:W-:Y:S01]  /*2fe0*/  IMAD.MOV.U32 R49, RZ, RZ, R52 ;  /* 0x000000ffff317224 */ /* 0x000fe200078e0034 */
[----:B------:R-:W-:Y:S02]  /*2ff0*/  SHF.R.U32.HI R60, RZ, 0x2, R60 ;  /* 0x00000002ff3c7819 */ /* 0x000fe4000001163c */
[----:B------:R-:W-:Y:S01]  /*3000*/  LOP3.LUT R152, R152, 0xfffeffff, RZ, 0xc0, !PT ;  /* 0xfffeffff98987812 */ /* 0x000fe200078ec0ff */
[----:B------:R-:W-:Y:S01]  /*3010*/  IMAD.IADD R64, R64, 0x1, R79 ;  /* 0x0000000140407824 */ /* 0x000fe200078e024f */
[----:B------:R-:W-:Y:S01]  /*3020*/  LOP3.LUT R77, R77, 0xfc, RZ, 0xc0, !PT ;  /* 0x000000fc4d4d7812 */ /* 0x000fe200078ec0ff */
[----:B------:R-:W-:Y:S01]  /*3030*/  IMAD.IADD R50, R60, 0x1, R51 ;  /* 0x000000013c327824 */ /* 0x000fe200078e0233 */
[----:B------:R-:W-:Y:S02]  /*3040*/  @P0 LOP3.LUT R153, R153, 0x40, RZ, 0xfc, !PT ;  /* 0x0000004099990812 */ /* 0x000fe400078efcff */
[----:B------:R-:W-:-:S02]  /*3050*/  LOP3.LUT P0, RZ, R51, R60, RZ, 0xfc, !PT ;  /* 0x0000003c33ff7212 */ /* 0x000fc4000780fcff */
[----:B------:R-:W-:Y:S02]  /*3060*/  LOP3.LUT R61, R64, 0xfe, RZ, 0xc0, !PT ;  /* 0x000000fe403d7812 */ /* 0x000fe400078ec0ff */
[----:B------:R-:W-:Y:S02]  /*3070*/  ISETP.EQ.OR P1, PT, R49, RZ, !P0 ;  /* 0x000000ff3100720c */ /* 0x000fe40004722670 */
[C---:B------:R-:W-:Y:S02]  /*3080*/  ISETP.LT.U32.AND P4, PT, R50.reuse, 0x8, P0 ;  /* 0x000000083200780c */ /* 0x040fe40000781070 */
[----:B------:R-:W-:Y:S02]  /*3090*/  ISETP.GT.U32.OR P0, PT, R50, 0x7, P1 ;  /* 0x000000073200780c */ /* 0x000fe40000f04470 */
[----:B------:R-:W-:Y:S02]  /*30a0*/  LEA.HI R61, R61, R76, RZ, 0x1f ;  /* 0x0000004c3d3d7211 */ /* 0x000fe400078ff8ff */
[----:B------:R-:W-:-:S02]  /*30b0*/  LOP3.LUT R153, R153, 0xffffffdf, RZ, 0xc0, !PT ;  /* 0xffffffdf99997812 */ /* 0x000fc400078ec0ff */
[----:B------:R-:W-:Y:S02]  /*30c0*/  LOP3.LUT R61, R61, 0xfc, RZ, 0xc0, !PT ;  /* 0x000000fc3d3d7812 */ /* 0x000fe400078ec0ff */
[----:B------:R-:W-:Y:S02]  /*30d0*/  PRMT R49, R53, 0x9910, RZ ;  /* 0x0000991035317816 */ /* 0x000fe400000000ff */
[----:B------:R-:W-:Y:S02]  /*30e0*/  SHF.R.U32.HI R50, RZ, 0x2, R61 ;  /* 0x00000002ff327819 */ /* 0x000fe4000001163d */
[----:B------:R-:W-:Y:S02]  /*30f0*/  @P2 LOP3.LUT R152, R152, 0x10000, RZ, 0xfc, !PT ;  /* 0x0001000098982812 */ /* 0x000fe400078efcff */
[----:B------:R-:W-:Y:S01]  /*3100*/  @P0 LOP3.LUT R153, R153, 0x20, RZ, 0xfc, !PT ;  /* 0x0000002099990812 */ /* 0x000fe200078efcff */
[----:B------:R-:W-:Y:S01]  /*3110*/  IMAD.IADD R59, R50, 0x1, R51 ;  /* 0x00000001323b7824 */ /* 0x000fe200078e0233 */
[----:B------:R-:W-:-:S02]  /*3120*/  LOP3.LUT P0, RZ, R51, R50, RZ, 0xfc, !PT ;  /* 0x0000003233ff7212 */ /* 0x000fc4000780fcff */
[----:B------:R-:W-:Y:S02]  /*3130*/  LOP3.LUT R152, R152, 0xffff7fff, RZ, 0xc0, !PT ;  /* 0xffff7fff98987812 */ /* 0x000fe400078ec0ff */
[----:B------:R-:W-:Y:S02]  /*3140*/  ISETP.EQ.OR P1, PT, R49, RZ, !P0 ;  /* 0x000000ff3100720c */ /* 0x000fe40004722670 */
[C---:B------:R-:W-:Y:S02]  /*3150*/  ISETP.LT.U32.AND P3, PT, R59.reuse, 0x8, P0 ;  /* 0x000000083b00780c */ /* 0x040fe40000761070 */
[----:B------:R-:W-:Y:S02]  /*3160*/  ISETP.GT.U32.OR P0, PT, R59, 0x7, P1 ;  /* 0x000000073b00780c */ /* 0x000fe40000f04470 */
[----:B------:R-:W-:Y:S02]  /*3170*/  @P6 LOP3.LUT R152, R152, 0x8000, RZ, 0xfc, !PT ;  /* 0x0000800098986812 */ /* 0x000fe400078efcff */
[----:B------:R-:W-:-:S02]  /*3180*/  PRMT R55, R54, 0x9910, RZ ;  /* 0x0000991036377816 */ /* 0x000fc400000000ff */
[----:B------:R-:W-:Y:S02]  /*3190*/  LOP3.LUT R152, R152, 0xffffbfff, RZ, 0xc0, !PT ;  /* 0xffffbfff98987812 */ /* 0x000fe400078ec0ff */
[----:B------:R-:W-:Y:S01]  /*31a0*/  LOP3.LUT R153, R153, 0xffffffef, RZ, 0xc0, !PT ;  /* 0xffffffef99997812 */ /* 0x000fe200078ec0ff */
[----:B------:R-:W-:Y:S01]  /*31b0*/  IMAD.MOV.U32 R49, RZ, RZ, R55 ;  /* 0x000000ffff317224 */ /* 0x000fe200078e0037 */
[----:B------:R-:W-:Y:S02]  /*31c0*/  SHF.R.U32.HI R52, RZ, 0x2, R77 ;  /* 0x00000002ff347819 */ /* 0x000fe4000001164d */
[----:B------:R-:W-:Y:S02]  /*31d0*/  @P5 LOP3.LUT R152, R152, 0x4000, RZ, 0xfc, !PT ;  /* 0x0000400098985812 */ /* 0x000fe400078efcff */
[----:B------:R-:W-:Y:S01]  /*31e0*/  @P0 LOP3.LUT R153, R153, 0x10, RZ, 0xfc, !PT ;  /* 0x0000001099990812 */ /* 0x000fe200078efcff */
[----:B------:R-:W-:Y:S01]  /*31f0*/  IMAD.IADD R55, R52, 0x1, R51 ;  /* 0x0000000134377824 */ /* 0x000fe200078e0233 */
[----:B------:R-:W-:-:S02]  /*3200*/  LOP3.LUT P0, RZ, R51, R52, RZ, 0xfc, !PT ;  /* 0x0000003433ff7212 */ /* 0x000fc4000780fcff */
[----:B------:R-:W-:Y:S02]  /*3210*/  LOP3.LUT R152, R152, 0xffffdfff, RZ, 0xc0, !PT ;  /* 0xffffdfff98987812 */ /* 0x000fe400078ec0ff */
[----:B------:R-:W-:Y:S02]  /*3220*/  ISETP.EQ.OR P1, PT, R49, RZ, !P0 ;  /* 0x000000ff3100720c */ /* 0x000fe40004722670 */
[----:B------:R-:W-:Y:S02]  /*3230*/  @P4 LOP3.LUT R152, R152, 0x2000, RZ, 0xfc, !PT ;  /* 0x0000200098984812 */ /* 0x000fe400078efcff */
[C---:B------:R-:W-:Y:S02]  /*3240*/  ISETP.LT.U32.AND P2, PT, R55.reuse, 0x8, P0 ;  /* 0x000000083700780c */ /* 0x040fe40000741070 */
[----:B------:R-:W-:Y:S02]  /*3250*/  ISETP.GT.U32.OR P0, PT, R55, 0x7, P1 ;  /* 0x000000073700780c */ /* 0x000fe40000f04470 */
[----:B------:R-:W-:-:S02]  /*3260*/  LOP3.LUT R152, R152, 0xffffefff, RZ, 0xc0, !PT ;  /* 0xffffefff98987812 */ /* 0x000fc400078ec0ff */
[----:B------:R-:W-:Y:S02]  /*3270*/  P2R R50, PR, RZ, 0x8 ;  /* 0x00000008ff327803 */ /* 0x000fe40000000000 */
[----:B------:R-:W-:Y:S02]  /*3280*/  @P3 LOP3.LUT R152, R152, 0x1000, RZ, 0xfc, !PT ;  /* 0x0000100098983812 */ /* 0x000fe400078efcff */
[----:B------:R-:W-:Y:S02]  /*3290*/  P2R R57, PR, RZ, 0x20 ;  /* 0x00000020ff397803 */ /* 0x000fe40000000000 */
[C---:B------:R-:W-:Y:S02]  /*32a0*/  LOP3.LUT P3, RZ, R152.reuse, 0x200000, RZ, 0xc0, !PT ;  /* 0x0020000098ff7812 */ /* 0x040fe4000786c0ff */
[----:B------:R-:W-:Y:S02]  /*32b0*/  LOP3.LUT R153, R153, 0xfffffff7, RZ, 0xc0, !PT ;  /* 0xfffffff799997812 */ /* 0x000fe400078ec0ff */
[----:B------:R-:W-:-:S02]  /*32c0*/  LOP3.LUT P5, RZ, R152, 0x80000, RZ, 0xc0, !PT ;  /* 0x0008000098ff7812 */ /* 0x000fc400078ac0ff */
[----:B------:R-:W-:Y:S02]  /*32d0*/  LOP3.LUT R41, R41, 0xffff, RZ, 0xc0, !PT ;  /* 0x0000ffff29297812 */ /* 0x000fe400078ec0ff */
[----:B------:R-:W-:Y:S02]  /*32e0*/  P2R R58, PR, RZ, 0x40 ;  /* 0x00000040ff3a7803 */ /* 0x000fe40000000000 */
[----:B------:R-:W-:Y:S02]  /*32f0*/  P2R R56, PR, RZ, 0x10 ;  /* 0x00000010ff387803 */ /* 0x000fe40000000000 */
[----:B------:R-:W-:Y:S02]  /*3300*/  P2R R49, PR, RZ, 0x8 ;  /* 0x00000008ff317803 */ /* 0x000fe40000000000 */
[----:B------:R-:W-:Y:S02]  /*3310*/  @P0 LOP3.LUT R153, R153, 0x8, RZ, 0xfc, !PT ;  /* 0x0000000899990812 */ /* 0x000fe400078efcff */
[----:B------:R-:W-:-:S02]  /*3320*/  LOP3.LUT P3, RZ, R152, 0x400000, RZ, 0xc0, !PT ;  /* 0x0040000098ff7812 */ /* 0x000fc4000786c0ff */
[C---:B------:R-:W-:Y:S02]  /*3330*/  LOP3.LUT P4, RZ, R152.reuse, 0x100000, RZ, 0xc0, !PT ;  /* 0x0010000098ff7812 */ /* 0x040fe4000788c0ff */
[C---:B------:R-:W-:Y:S02]  /*3340*/  LOP3.LUT P6, RZ, R152.reuse, 0x40000, RZ, 0xc0, !PT ;  /* 0x0004000098ff7812 */ /* 0x040fe400078cc0ff */
[C---:B------:R-:W-:Y:S02]  /*3350*/  LOP3.LUT P1, RZ, R152.reuse, 0x20000, RZ, 0xc0, !PT ;  /* 0x0002000098ff7812 */ /* 0x040fe4000782c0ff */
[----:B------:R-:W-:Y:S02]  /*3360*/  LOP3.LUT P0, RZ, R152, 0x10000, RZ, 0xc0, !PT ;  /* 0x0001000098ff7812 */ /* 0x000fe4000780c0ff */
[----:B------:R-:W-:Y:S02]  /*3370*/  LOP3.LUT R47, R47, 0xffff, RZ, 0xc0, !PT ;  /* 0x0000ffff2f2f7812 */ /* 0x000fe400078ec0ff */
[----:B------:R-:W-:-:S02]  /*3380*/  ISETP.LT.U32.AND P5, PT, R41, 0x6, P5 ;  /* 0x000000062900780c */ /* 0x000fc40002fa1070 */
[----:B------:R-:W-:Y:S02]  /*3390*/  LOP3.LUT R152, R152, 0xfffff7ff, RZ, 0xc0, !PT ;  /* 0xfffff7ff98987812 */ /* 0x000fe400078ec0ff */
[----:B------:R-:W-:Y:S02]  /*33a0*/  LOP3.LUT R42, R42, 0xffff, RZ, 0xc0, !PT ;  /* 0x0000ffff2a2a7812 */ /* 0x000fe400078ec0ff */
[----:B------:R-:W-:Y:S02]  /*33b0*/  ISETP.LT.U32.AND P3, PT, R47, 0x6, P3 ;  /* 0x000000062f00780c */ /* 0x000fe40001f61070 */
[----:B------:R-:W-:Y:S02]  /*33c0*/  @P2 LOP3.LUT R152, R152, 0x800, RZ, 0xfc, !PT ;  /* 0x0000080098982812 */ /* 0x000fe400078efcff */
[----:B------:R-:W-:Y:S02]  /*33d0*/  ISETP.LT.U32.AND P6, PT, R42, 0x6, P6 ;  /* 0x000000062a00780c */ /* 0x000fe400037c1070 */
[----:B------:R-:W-:-:S02]  /*33e0*/  LOP3.LUT R152, R152, 0x7fffffff, RZ, 0xc0, !PT ;  /* 0x7fffffff98987812 */ /* 0x000fc400078ec0ff */
[----:B------:R-:W-:Y:S02]  /*33f0*/  LOP3.LUT R43, R43, 0xffff, RZ, 0xc0, !PT ;  /* 0x0000ffff2b2b7812 */ /* 0x000fe400078ec0ff */
[----:B------:R-:W-:Y:S02]  /*3400*/  LOP3.LUT R153, R153, 0xfffffffb, RZ, 0xc0, !PT ;  /* 0xfffffffb99997812 */ /* 0x000fe400078ec0ff */
[----:B------:R-:W-:Y:S02]  /*3410*/  @P5 LOP3.LUT R152, R152, 0x80000000, RZ, 0xfc, !PT ;  /* 0x8000000098985812 */ /* 0x000fe400078efcff */
[----:B------:R-:W-:Y:S02]  /*3420*/  ISETP.LT.U32.AND P1, PT, R43, 0x6, P1 ;  /* 0x000000062b00780c */ /* 0x000fe40000f21070 */
[----:B------:R-:W-:Y:S02]  /*3430*/  @P3 LOP3.LUT R153, R153, 0x4, RZ, 0xfc, !PT ;  /* 0x0000000499993812 */ /* 0x000fe400078efcff */
[----:B------:R-:W-:-:S02]  /*3440*/  LOP3.LUT R152, R152, 0xbfffffff, RZ, 0xc0, !PT ;  /* 0xbfffffff98987812 */ /* 0x000fc400078ec0ff */
[----:B------:R-:W-:Y:S02]  /*3450*/  LOP3.LUT R38, R38, 0xffff, RZ, 0xc0, !PT ;  /* 0x0000ffff26267812 */ /* 0x000fe400078ec0ff */
[----:B------:R-:W-:Y:S02]  /*3460*/  ISETP.NE.AND P3, PT, R49, RZ, PT ;  /* 0x000000ff3100720c */ /* 0x000fe40003f65270 */
[----:B------:R-:W-:Y:S02]  /*3470*/  LOP3.LUT R44, R44, 0xffff, RZ, 0xc0, !PT ;  /* 0x0000ffff2c2c7812 */ /* 0x000fe400078ec0ff */
[----:B------:R-:W-:Y:S02]  /*3480*/  @P6 LOP3.LUT R152, R152, 0x40000000, RZ, 0xfc, !PT ;  /* 0x4000000098986812 */ /* 0x000fe400078efcff */
[----:B------:R-:W-:Y:S02]  /*3490*/  ISETP.LT.U32.AND P3, PT, R38, 0x6, P3 ;  /* 0x000000062600780c */ /* 0x000fe40001f61070 */
[----:B------:R-:W-:-:S02]  /*34a0*/  ISETP.LT.U32.AND P0, PT, R44, 0x6, P0 ;  /* 0x000000062c00780c */ /* 0x000fc40000701070 */
[----:B------:R-:W-:Y:S02]  /*34b0*/  LOP3.LUT R152, R152, 0xdfffffff, RZ, 0xc0, !PT ;  /* 0xdfffffff98987812 */ /* 0x000fe400078ec0ff */
[----:B------:R-:W-:Y:S02]  /*34c0*/  LOP3.LUT R40, R40, 0xffff, RZ, 0xc0, !PT ;  /* 0x0000ffff28287812 */ /* 0x000fe400078ec0ff */
[----:B------:R-:W-:Y:S02]  /*34d0*/  LOP3.LUT R45, R45, 0xffff, RZ, 0xc0, !PT ;  /* 0x0000ffff2d2d7812 */ /* 0x000fe400078ec0ff */
[----:B------:R-:W-:Y:S02]  /*34e0*/  ISETP.NE.AND P6, PT, R58, RZ, PT ;  /* 0x000000ff3a00720c */ /* 0x000fe40003fc5270 */
[----:B------:R-:W-:Y:S02]  /*34f0*/  @P1 LOP3.LUT R152, R152, 0x20000000, RZ, 0xfc, !PT ;  /* 0x2000000098981812 */ /* 0x000fe400078efcff */
[----:B------:R-:W-:-:S02]  /*3500*/  ISETP.LT.U32.AND P4, PT, R40, 0x6, P4 ;  /* 0x000000062800780c */ /* 0x000fc40002781070 */
[----:B------:R-:W-:Y:S02]  /*3510*/  LOP3.LUT R153, R153, 0xfffffffd, RZ, 0xc0, !PT ;  /* 0xfffffffd99997812 */ /* 0x000fe400078ec0ff */
[----:B------:R-:W-:Y:S02]  /*3520*/  ISETP.LT.U32.AND P1, PT, R45, 0x6, P6 ;  /* 0x000000062d00780c */ /* 0x000fe40003721070 */
[----:B------:R-:W-:Y:S02]  /*3530*/  LOP3.LUT R152, R152, 0xefffffff, RZ, 0xc0, !PT ;  /* 0xefffffff98987812 */ /* 0x000fe400078ec0ff */
[----:B------:R-:W-:Y:S02]  /*3540*/  @P3 LOP3.LUT R153, R153, 0x2, RZ, 0xfc, !PT ;  /* 0x0000000299993812 */ /* 0x000fe400078efcff */
[----:B------:R-:W-:Y:S02]  /*3550*/  LOP3.LUT R46, R46, 0xffff, RZ, 0xc0, !PT ;  /* 0x0000ffff2e2e7812 */ /* 0x000fe400078ec0ff */
[----:B------:R-:W-:-:S02]  /*3560*/  ISETP.NE.AND P5, PT, R57, RZ, PT ;  /* 0x000000ff3900720c */ /* 0x000fc40003fa5270 */
[----:B------:R-:W-:Y:S02]  /*3570*/  @P0 LOP3.LUT R152, R152, 0x10000000, RZ, 0xfc, !PT ;  /* 0x1000000098980812 */ /* 0x000fe400078efcff */
[----:B------:R-:W-:Y:S02]  /*3580*/  LOP3.LUT R153, R153, 0xfffffffe, RZ, 0xc0, !PT ;  /* 0xfffffffe99997812 */ /* 0x000fe400078ec0ff */
[----:B------:R-:W-:Y:S02]  /*3590*/  ISETP.LT.U32.AND P0, PT, R46, 0x6, P5 ;  /* 0x000000062e00780c */ /* 0x000fe40002f01070 */
[----:B------:R-:W-:Y:S02]  /*35a0*/  LOP3.LUT R152, R152, 0xf7ffffff, RZ, 0xc0, !PT ;  /* 0xf7ffffff98987812 */ /* 0x000fe400078ec0ff */
[----:B------:R-:W-:Y:S02]  /*35b0*/  @P4 LOP3.LUT R153, R153, 0x1, RZ, 0xfc, !PT ;  /* 0x0000000199994812 */ /* 0x000fe400078efcff */
[----:B------:R-:W-:-:S02]  /*35c0*/  LOP3.LUT R48, R48, 0xffff, RZ, 0xc0, !PT ;  /* 0x0000ffff30307812 */ /* 0x000fc400078ec0ff */
[----:B------:R-:W-:Y:S02]  /*35d0*/  ISETP.NE.AND P4, PT, R56, RZ, PT ;  /* 0x000000ff3800720c */ /* 0x000fe40003f85270 */
[----:B------:R-:W-:Y:S02]  /*35e0*/  @P1 LOP3.LUT R152, R152, 0x8000000, RZ, 0xfc, !PT ;  /* 0x0800000098981812 */ /* 0x000fe400078efcff */
[----:B------:R-:W-:Y:S02]  /*35f0*/  ISETP.LT.U32.AND P4, PT, R48, 0x6, P4 ;  /* 0x000000063000780c */ /* 0x000fe40002781070 */
[----:B------:R-:W-:Y:S02]  /*3600*/  LOP3.LUT R152, R152, 0xfbffffff, RZ, 0xc0, !PT ;  /* 0xfbffffff98987812 */ /* 0x000fe400078ec0ff */
[----:B------:R-:W-:Y:S02]  /*3610*/  LOP3.LUT R53, R53, 0xffff, RZ, 0xc0, !PT ;  /* 0x0000ffff35357812 */ /* 0x000fe400078ec0ff */
[----:B------:R-:W-:-:S02]  /*3620*/  @P0 LOP3.LUT R152, R152, 0x4000000, RZ, 0xfc, !PT ;  /* 0x0400000098980812 */ /* 0x000fc400078efcff */
[----:B------:R-:W-:Y:S02]  /*3630*/  ISETP.NE.AND P3, PT, R50, RZ, PT ;  /* 0x000000ff3200720c */ /* 0x000fe40003f65270 */
[----:B------:R-:W-:Y:S02]  /*3640*/  LOP3.LUT R152, R152, 0xfdffffff, RZ, 0xc0, !PT ;  /* 0xfdffffff98987812 */ /* 0x000fe400078ec0ff */
[----:B------:R-:W-:Y:S02]  /*3650*/  LOP3.LUT R54, R54, 0xffff, RZ, 0xc0, !PT ;  /* 0x0000ffff36367812 */ /* 0x000fe400078ec0ff */
[----:B------:R-:W-:Y:S02]  /*3660*/  ISETP.LT.U32.AND P1, PT, R53, 0x6, P3 ;  /* 0x000000063500780c */ /* 0x000fe40001f21070 */
[----:B------:R-:W-:Y:S02]  /*3670*/  @P4 LOP3.LUT R152, R152, 0x2000000, RZ, 0xfc, !PT ;  /* 0x0200000098984812 */ /* 0x000fe400078efcff */
[----:B------:R-:W-:-:S02]  /*3680*/  ISETP.LT.U32.AND P0, PT, R54, 0x6, P2 ;  /* 0x000000063600780c */ /* 0x000fc40001701070 */
[----:B------:R-:W-:Y:S02]  /*3690*/  LOP3.LUT R152, R152, 0xff7fffff, RZ, 0xc0, !PT ;  /* 0xff7fffff98987812 */ /* 0x000fe400078ec0ff */
[----:B------:R-:W-:Y:S02]  /*36a0*/  LOP3.LUT R26, R26, 0xff, RZ, 0xc0, !PT ;  /* 0x000000ff1a1a7812 */ /* 0x000fe400078ec0ff */
[----:B------:R-:W-:Y:S02]  /*36b0*/  LOP3.LUT R152, R152, 0xfeffffff, RZ, 0xc0, !PT ;  /* 0xfeffffff98987812 */ /* 0x000fe400078ec0ff */
[----:B------:R-:W-:Y:S01]  /*36c0*/  LOP3.LUT R28, R28, 0xff, RZ, 0xc0, !PT ;  /* 0x000000ff1c1c7812 */ /* 0x000fe200078ec0ff */
[----:B------:R-:W-:Y:S01]  /*36d0*/  IMAD.IADD R26, R26, 0x1, R85 ;  /* 0x000000011a1a7824 */ /* 0x000fe200078e0255 */
[----:B------:R-:W-:Y:S02]  /*36e0*/  LOP3.LUT R30, R30, 0xff, RZ, 0xc0, !PT ;  /* 0x000000ff1e1e7812 */ /* 0x000fe400078ec0ff */
[----:B------:R-:W-:Y:S01]  /*36f0*/  LOP3.LUT R33, R33, 0xfe, RZ, 0xc0, !PT ;  /* 0x000000fe21217812 */ /* 0x000fe200078ec0ff */
[----:B------:R-:W-:Y:S01]  /*3700*/  IMAD.IADD R28, R28, 0x1, R87 ;  /* 0x000000011c1c7824 */ /* 0x000fe200078e0257 */
[----:B------:R-:W-:Y:S01]  /*3710*/  @P1 LOP3.LUT R152, R152, 0x1000000, RZ, 0xfc, !PT ;  /* 0x0100000098981812 */ /* 0x000fe200078efcff */
[----:B------:R-:W-:-:S02]  /*3720*/  IMAD.IADD R30, R30, 0x1, R89 ;  /* 0x000000011e1e7824 */ /* 0x000fc400078e0259 */
[----:B------:R-:W-:Y:S01]  /*3730*/  IMAD.IADD R33, R33, 0x1, R80 ;  /* 0x0000000121217824 */ /* 0x000fe200078e0250 */
[----:B-1----:R-:W-:-:S07]  /*3740*/  @P0 LOP3.LUT R152, R152, 0x800000, RZ, 0xfc, !PT ;  /* 0x0080000098980812 */ /* 0x002fce00078efcff */
.L_x_25:
[----:B------:R-:W0:Y:S01]  /*3750*/  S2R R110, SR_TID.X ;  /* 0x00000000006e7919 */ /* 0x000e220000002100 */
[----:B------:R-:W-:Y:S02]  /*3760*/  ISETP.GT.U32.AND P4, PT, R150, 0x3f, PT ;  /* 0x0000003f9600780c */ /* 0x000fe40003f84070 */
[----:B------:R-:W-:Y:S01]  /*3770*/  ISETP.GT.U32.AND P3, PT, R148, 0x3f, PT ;  /* 0x0000003f9400780c */ /* 0x000fe20003f64070 */
[----:B------:R-:W1:Y:S01]  /*3780*/  S2R R59, SR_TID.Z ;  /* 0x00000000003b7919 */ /* 0x000e620000002300 */
[----:B------:R-:W-:Y:S02]  /*3790*/  ISETP.GT.U32.OR P4, PT, R151, 0x7, P4 ;  /* 0x000000079700780c */ /* 0x000fe40002784470 */
[----:B------:R-:W-:Y:S02]  /*37a0*/  ISETP.GT.U32.OR P3, PT, R149, 0x7, P3 ;  /* 0x000000079500780c */ /* 0x000fe40001f64470 */
[----:B------:R-:W-:Y:S02]  /*37b0*/  ISETP.GT.U32.AND P2, PT, R146, 0x3f, PT ;  /* 0x0000003f9200780c */ /* 0x000fe40003f44070 */
[----:B------:R-:W-:-:S02]  /*37c0*/  ISETP.GT.U32.AND P1, PT, R144, 0x3f, PT ;  /* 0x0000003f9000780c */ /* 0x000fc40003f24070 */
[----:B------:R-:W-:Y:S02]  /*37d0*/  LOP3.LUT R152, R152, 0xffffffbf, RZ, 0xc0, !PT ;  /* 0xffffffbf98987812 */ /* 0x000fe400078ec0ff */
[----:B------:R-:W-:Y:S01]  /*37e0*/  ISETP.GT.U32.AND P0, PT, R142, 0x3f, PT ;  /* 0x0000003f8e00780c */ /* 0x000fe20003f04070 */
[----:B------:R-:W-:Y:S01]  /*37f0*/  IMAD.MOV.U32 R60, RZ, RZ, RZ ;  /* 0x000000ffff3c7224 */ /* 0x000fe200078e00ff */
[----:B------:R-:W-:Y:S01]  /*3800*/  ISETP.GT.U32.OR P2, PT, R147, 0x7, P2 ;  /* 0x000000079300780c */ /* 0x000fe20001744470 */
[--C-:B------:R-:W-:Y:S01]  /*3810*/  IMAD.WIDE R180, R19, 0x4, R158.reuse ;  /* 0x0000000413b47825 */ /* 0x100fe200078e029e */
[----:B------:R-:W-:Y:S02]  /*3820*/  ISETP.GT.U32.OR P1, PT, R145, 0x7, P1 ;  /* 0x000000079100780c */ /* 0x000fe40000f24470 */
[----:B------:R-:W-:Y:S01]  /*3830*/  LOP3.LUT P5, RZ, R153, 0x4000, RZ, 0xc0, !PT ;  /* 0x0000400099ff7812 */ /* 0x000fe200078ac0ff */
[----:B------:R-:W-:Y:S01]  /*3840*/  IMAD.MOV.U32 R62, RZ, RZ, RZ ;  /* 0x000000ffff3e7224 */ /* 0x000fe200078e00ff */
[----:B------:R-:W-:Y:S01]  /*3850*/  ISETP.GT.U32.OR P0, PT, R143, 0x7, P0 ;  /* 0x000000078f00780c */ /* 0x000fe20000704470 */
[----:B------:R-:W-:-:S04]  /*3860*/  IMAD.WIDE R178, R21, 0x4, R158 ;  /* 0x0000000415b27825 */ /* 0x000fc800078e029e */
[----:B------:R-:W-:Y:S01]  /*3870*/  HFMA2 R58, -RZ, RZ, 0, 0 ;  /* 0x00000000ff3a7431 */ /* 0x000fe200000001ff */
[----:B------:R-:W-:Y:S01]  /*3880*/  BAR.SYNC.DEFER_BLOCKING 0x0 ;  /* 0x0000000000007b1d */ /* 0x000fe20000010000 */
[----:B0-----:R-:W-:-:S04]  /*3890*/  IMAD R38, R110, 0xe, RZ ;  /* 0x0000000e6e267824 */ /* 0x001fc800078e02ff */
[----:B-1----:R-:W-:-:S05]  /*38a0*/  IMAD R155, R59, 0x60, R38 ;  /* 0x000000603b9b7824 */ /* 0x002fca00078e0226 */
[C---:B------:R-:W-:Y:S02]  /*38b0*/  ISETP.GT.U32.OR P4, PT, R155.reuse, 0xbf, P4 ;  /* 0x000000bf9b00780c */ /* 0x040fe40002784470 */
[C---:B------:R-:W-:Y:S02]  /*38c0*/  ISETP.GT.U32.OR P3, PT, R155.reuse, 0xbe, P3 ;  /* 0x000000be9b00780c */ /* 0x040fe40001f64470 */
[C---:B------:R-:W-:Y:S02]  /*38d0*/  ISETP.GT.U32.OR P4, PT, R110.reuse, 0x6, P4 ;  /* 0x000000066e00780c */ /* 0x040fe40002784470 */
[----:B------:R-:W-:Y:S02]  /*38e0*/  ISETP.GT.U32.OR P3, PT, R110, 0x6, P3 ;  /* 0x000000066e00780c */ /* 0x000fe40001f64470 */
[C---:B------:R-:W-:Y:S02]  /*38f0*/  ISETP.GT.U32.OR P2, PT, R155.reuse, 0xbd, P2 ;  /* 0x000000bd9b00780c */ /* 0x040fe40001744470 */
[----:B------:R-:W-:-:S02]  /*3900*/  ISETP.GT.U32.OR P1, PT, R155, 0xbc, P1 ;  /* 0x000000bc9b00780c */ /* 0x000fc40000f24470 */
[C---:B------:R-:W-:Y:S02]  /*3910*/  ISETP.GT.U32.OR P2, PT, R110.reuse, 0x6, P2 ;  /* 0x000000066e00780c */ /* 0x040fe40001744470 */
[----:B------:R-:W-:Y:S02]  /*3920*/  ISETP.GT.U32.OR P1, PT, R110, 0x6, P1 ;  /* 0x000000066e00780c */ /* 0x000fe40000f24470 */
[----:B------:R-:W-:Y:S01]  /*3930*/  ISETP.GT.U32.OR P0, PT, R155, 0xbb, P0 ;  /* 0x000000bb9b00780c */ /* 0x000fe20000704470 */
[--C-:B------:R-:W-:Y:S01]  /*3940*/  @!P4 IMAD.WIDE.U32 R40, R20, 0x4, R182.reuse ;  /* 0x000000041428c825 */ /* 0x100fe200078e00b6 */
[----:B------:R-:W-:Y:S02]  /*3950*/  @P4 LOP3.LUT R152, R152, 0x40, RZ, 0xfc, !PT ;  /* 0x0000004098984812 */ /* 0x000fe400078efcff */
[----:B------:R-:W-:Y:S01]  /*3960*/  ISETP.GT.U32.OR P6, PT, R110, 0x6, P0 ;  /* 0x000000066e00780c */ /* 0x000fe200007c4470 */
[--C-:B------:R-:W-:Y:S01]  /*3970*/  @!P3 IMAD.WIDE.U32 R42, R24, 0x4, R182.reuse ;  /* 0x00000004182ab825 */ /* 0x100fe200078e00b6 */
[----:B------:R-:W-:Y:S01]  /*3980*/  LOP3.LUT R152, R152, 0xffffffdf, RZ, 0xc0, !PT ;  /* 0xffffffdf98987812 */ /* 0x000fe200078ec0ff */
[----:B------:R-:W2:Y:S02]  /*3990*/  @!P4 LDG.E.CONSTANT R82, desc[UR10][R40.64+-0x8] ;  /* 0xfffff80a2852c981 */ /* 0x000ea4000c1e9900 */
[--C-:B------:R-:W-:Y:S01]  /*39a0*/  @!P2 IMAD.WIDE.U32 R44, R25, 0x4, R182.reuse ;  /* 0x00000004192ca825 */ /* 0x100fe200078e00b6 */
[----:B------:R-:W-:Y:S01]  /*39b0*/  @P3 LOP3.LUT R152, R152, 0x20, RZ, 0xfc, !PT ;  /* 0x0000002098983812 */ /* 0x000fe200078efcff */
[----:B------:R-:W3:Y:S02]  /*39c0*/  @!P3 LDG.E.CONSTANT R84, desc[UR10][R42.64+-0x8] ;  /* 0xfffff80a2a54b981 */ /* 0x000ee4000c1e9900 */
[--C-:B------:R-:W-:Y:S01]  /*39d0*/  @!P1 IMAD.WIDE.U32 R46, R26, 0x4, R182.reuse ;  /* 0x000000041a2e9825 */ /* 0x100fe200078e00b6 */
[----:B------:R-:W-:Y:S01]  /*39e0*/  LOP3.LUT R152, R152, 0xffffffef, RZ, 0xc0, !PT ;  /* 0xffffffef98987812 */ /* 0x000fe200078ec0ff */
[----:B------:R-:W4:Y:S02]  /*39f0*/  @!P2 LDG.E.CONSTANT R86, desc[UR10][R44.64+-0x8] ;  /* 0xfffff80a2c56a981 */ /* 0x000f24000c1e9900 */
[----:B------:R-:W-:Y:S01]  /*3a00*/  @!P6 IMAD.WIDE.U32 R48, R27, 0x4, R182 ;  /* 0x000000041b30e825 */ /* 0x000fe200078e00b6 */
[----:B------:R-:W-:Y:S01]  /*3a10*/  @P2 LOP3.LUT R152, R152, 0x10, RZ, 0xfc, !PT ;  /* 0x0000001098982812 */ /* 0x000fe200078efcff */
[----:B------:R0:W5:Y:S03]  /*3a20*/  @!P1 LDG.E.CONSTANT R88, desc[UR10][R46.64+-0x8] ;  /* 0xfffff80a2e589981 */ /* 0x000166000c1e9900 */
[----:B------:R-:W-:Y:S01]  /*3a30*/  LOP3.LUT R152, R152, 0xfffffff7, RZ, 0xc0, !PT ;  /* 0xfffffff798987812 */ /* 0x000fe200078ec0ff */
[----:B------:R1:W5:Y:S03]  /*3a40*/  @!P6 LDG.E.CONSTANT R90, desc[UR10][R48.64+-0x8] ;  /* 0xfffff80a305ae981 */ /* 0x000366000c1e9900 */
[----:B------:R-:W-:-:S02]  /*3a50*/  @P1 LOP3.LUT R152, R152, 0x8, RZ, 0xfc, !PT ;  /* 0x0000000898981812 */ /* 0x000fc400078efcff */
[----:B------:R-:W-:Y:S02]  /*3a60*/  ISETP.GT.U32.AND P1, PT, R140, 0x3f, PT ;  /* 0x0000003f8c00780c */ /* 0x000fe40003f24070 */
[----:B------:R-:W-:Y:S02]  /*3a70*/  LOP3.LUT R152, R152, 0xfffffffb, RZ, 0xc0, !PT ;  /* 0xfffffffb98987812 */ /* 0x000fe400078ec0ff */
[----:B------:R-:W-:Y:S02]  /*3a80*/  ISETP.GT.U32.OR P1, PT, R141, 0x7, P1 ;  /* 0x000000078d00780c */ /* 0x000fe40000f24470 */
[----:B------:R-:W-:Y:S02]  /*3a90*/  ISETP.GT.U32.AND P0, PT, R3, 0x3f, PT ;  /* 0x0000003f0300780c */ /* 0x000fe40003f04070 */
[----:B0-----:R-:W-:Y:S02]  /*3aa0*/  P2R R47, PR, RZ, 0x2 ;  /* 0x00000002ff2f7803 */ /* 0x001fe40000000000 */
[----:B------:R-:W-:-:S02]  /*3ab0*/  LOP3.LUT P1, RZ, R153, 0x20, RZ, 0xc0, !PT ;  /* 0x0000002099ff7812 */ /* 0x000fc4000782c0ff */
[----:B------:R-:W-:Y:S02]  /*3ac0*/  @P6 LOP3.LUT R152, R152, 0x4, RZ, 0xfc, !PT ;  /* 0x0000000498986812 */ /* 0x000fe400078efcff */
[----:B------:R-:W-:Y:S02]  /*3ad0*/  P2R R46, PR, RZ, 0x2 ;  /* 0x00000002ff2e7803 */ /* 0x000fe40000000000 */
[----:B------:R-:W-:-:S04]  /*3ae0*/  LOP3.LUT P1, RZ, R153, 0x40, RZ, 0xc0, !PT ;  /* 0x0000004099ff7812 */ /* 0x000fc8000782c0ff */
        /* <DEDUP_REMOVED lines=13> */
[----:B------:R-:W-:-:S13]  /*3bc0*/  LOP3.LUT P1, RZ, R153, 0x2000, RZ, 0xc0, !PT ;  /* 0x0000200099ff7812 */ /* 0x000fda000782c0ff */
[----:B------:R-:W2:Y:S01]  /*3bd0*/  @!P1 LDG.E.CONSTANT R60, desc[UR10][R180.64+-0x8] ;  /* 0xfffff80ab43c9981 */ /* 0x000ea2000c1e9900 */
[----:B------:R-:W-:Y:S02]  /*3be0*/  ISETP.NE.AND P1, PT, R38, RZ, PT ;  /* 0x000000ff2600720c */ /* 0x000fe40003f25270 */
[----:B------:R-:W-:Y:S01]  /*3bf0*/  ISETP.GT.U32.OR P6, PT, R8, 0x7, P0 ;  /* 0x000000070800780c */ /* 0x000fe200007c4470 */
[----:B------:R-:W-:-:S10]  /*3c00*/  IMAD.MOV.U32 R64, RZ, RZ, RZ ;  /* 0x000000ffff407224 */ /* 0x000fd400078e00ff */
[----:B------:R-:W3:Y:S01]  /*3c10*/  @!P1 LDG.E.CONSTANT R62, desc[UR10][R178.64+-0x8] ;  /* 0xfffff80ab23e9981 */ /* 0x000ee2000c1e9900 */
[----:B------:R-:W-:Y:S01]  /*3c20*/  ISETP.NE.AND P1, PT, R40, RZ, PT ;  /* 0x000000ff2800720c */ /* 0x000fe20003f25270 */
[----:B------:R-:W-:Y:S01]  /*3c30*/  IMAD.WIDE R176, R22, 0x4, R158 ;  /* 0x0000000416b07825 */ /* 0x000fe200078e029e */
[----:B------:R-:W-:Y:S02]  /*3c40*/  LOP3.LUT R152, R152, 0xfffffbff, RZ, 0xc0, !PT ;  /* 0xfffffbff98987812 */ /* 0x000fe400078ec0ff */
[----:B------:R-:W-:Y:S02]  /*3c50*/  ISETP.GT.U32.AND P0, PT, R4, 0x3f, PT ;  /* 0x0000003f0400780c */ /* 0x000fe40003f04070 */
[----:B------:R-:W-:-:S07]  /*3c60*/  @P6 LOP3.LUT R152, R152, 0x400, RZ, 0xfc, !PT ;  /* 0x0000040098986812 */ /* 0x000fce00078efcff */
[----:B------:R-:W4:Y:S01]  /*3c70*/  @!P1 LDG.E.CONSTANT R64, desc[UR10][R176.64+-0x8] ;  /* 0xfffff80ab0409981 */ /* 0x000f22000c1e9900 */
[----:B------:R-:W-:Y:S02]  /*3c80*/  ISETP.NE.AND P1, PT, R41, RZ, PT ;  /* 0x000000ff2900720c */ /* 0x000fe40003f25270 */
[----:B------:R-:W-:Y:S01]  /*3c90*/  ISETP.GT.U32.OR P6, PT, R9, 0x7, P0 ;  /* 0x000000070900780c */ /* 0x000fe200007c4470 */
[----:B------:R-:W-:Y:S02]  /*3ca0*/  IMAD.MOV.U32 R66, RZ, RZ, RZ ;  /* 0x000000ffff427224 */ /* 0x000fe400078e00ff */
[----:B------:R-:W-:Y:S01]  /*3cb0*/  IMAD.WIDE R174, R23, 0x4, R158 ;  /* 0x0000000417ae7825 */ /* 0x000fe200078e029e */
[----:B------:R-:W-:Y:S02]  /*3cc0*/  LOP3.LUT R152, R152, 0xfffffdff, RZ, 0xc0, !PT ;  /* 0xfffffdff98987812 */ /* 0x000fe400078ec0ff */
[----:B------:R-:W-:-:S05]  /*3cd0*/  ISETP.GT.U32.AND P0, PT, R5, 0x3f, PT ;  /* 0x0000003f0500780c */ /* 0x000fca0003f04070 */
[----:B------:R-:W5:Y:S01]  /*3ce0*/  @!P1 LDG.E.CONSTANT R66, desc[UR10][R174.64+-0x8] ;  /* 0xfffff80aae429981 */ /* 0x000f62000c1e9900 */
[----:B------:R-:W-:Y:S02]  /*3cf0*/  ISETP.NE.AND P1, PT, R42, RZ, PT ;  /* 0x000000ff2a00720c */ /* 0x000fe40003f25270 */
[----:B------:R-:W-:Y:S02]  /*3d00*/  @P6 LOP3.LUT R152, R152, 0x200, RZ, 0xfc, !PT ;  /* 0x0000020098986812 */ /* 0x000fe400078efcff */
[----:B------:R-:W-:Y:S01]  /*3d10*/  ISETP.GT.U32.OR P6, PT, R10, 0x7, P0 ;  /* 0x000000070a00780c */ /* 0x000fe200007c4470 */
[----:B------:R-:W-:Y:S02]  /*3d20*/  IMAD.MOV.U32 R68, RZ, RZ, RZ ;  /* 0x000000ffff447224 */ /* 0x000fe400078e00ff */
[----:B------:R-:W-:Y:S01]  /*3d30*/  IMAD.WIDE R172, R17, 0x4, R158 ;  /* 0x0000000411ac7825 */ /* 0x000fe200078e029e */
[----:B------:R-:W-:Y:S02]  /*3d40*/  LOP3.LUT R152, R152, 0xfffffeff, RZ, 0xc0, !PT ;  /* 0xfffffeff98987812 */ /* 0x000fe400078ec0ff */
[----:B------:R-:W-:-:S03]  /*3d50*/  ISETP.GT.U32.AND P0, PT, R6, 0x3f, PT ;  /* 0x0000003f0600780c */ /* 0x000fc60003f04070 */
[----:B------:R-:W5:Y:S01]  /*3d60*/  @!P1 LDG.E.CONSTANT R68, desc[UR10][R172.64+-0x8] ;  /* 0xfffff80aac449981 */ /* 0x000f62000c1e9900 */
[----:B------:R-:W-:Y:S01]  /*3d70*/  ISETP.NE.AND P1, PT, R43, RZ, PT ;  /* 0x000000ff2b00720c */ /* 0x000fe20003f25270 */
[--C-:B------:R-:W-:Y:S01]  /*3d80*/  IMAD.WIDE R96, R18, 0x4, R158.reuse ;  /* 0x0000000412607825 */ /* 0x100fe200078e029e */
[----:B------:R-:W-:Y:S02]  /*3d90*/  ISETP.GT.U32.AND P4, PT, R2, 0x3f, PT ;  /* 0x0000003f0200780c */ /* 0x000fe40003f84070 */
[----:B------:R-:W-:Y:S02]  /*3da0*/  @P6 LOP3.LUT R152, R152, 0x100, RZ, 0xfc, !PT ;  /* 0x0000010098986812 */ /* 0x000fe400078efcff */
[----:B------:R-:W-:Y:S01]  /*3db0*/  ISETP.GT.U32.OR P6, PT, R11, 0x7, P0 ;  /* 0x000000070b00780c */ /* 0x000fe200007c4470 */
[----:B------:R-:W-:Y:S01]  /*3dc0*/  IMAD.MOV.U32 R70, RZ, RZ, RZ ;  /* 0x000000ffff467224 */ /* 0x000fe200078e00ff */
[----:B------:R-:W-:Y:S01]  /*3dd0*/  LOP3.LUT P0, RZ, R153, 0x10, RZ, 0xc0, !PT ;  /* 0x0000001099ff7812 */ /* 0x000fe2000780c0ff */
[--C-:B------:R-:W-:Y:S01]  /*3de0*/  IMAD.WIDE R170, R16, 0x4, R158.reuse ;  /* 0x0000000410aa7825 */ /* 0x100fe200078e029e */
[----:B------:R-:W-:Y:S01]  /*3df0*/  ISETP.GT.U32.OR P4, PT, R7, 0x7, P4 ;  /* 0x000000070700780c */ /* 0x000fe20002784470 */
[----:B------:R-:W5:Y:S01]  /*3e00*/  @!P5 LDG.E.CONSTANT R58, desc[UR10][R96.64+-0x8] ;  /* 0xfffff80a603ad981 */ /* 0x000f62000c1e9900 */
[----:B------:R-:W-:Y:S01]  /*3e10*/  ISETP.GT.U32.AND P5, PT, R138, 0x3f, PT ;  /* 0x0000003f8a00780c */ /* 0x000fe20003fa4070 */
[----:B------:R-:W-:Y:S01]  /*3e20*/  IMAD.MOV.U32 R78, RZ, RZ, RZ ;  /* 0x000000ffff4e7224 */ /* 0x000fe200078e00ff */
[----:B------:R-:W-:Y:S01]  /*3e30*/  ISETP.GT.U32.OR P4, PT, R155, 0xb6, P4 ;  /* 0x000000b69b00780c */ /* 0x000fe20002784470 */
[----:B------:R-:W5:Y:S01]  /*3e40*/  @!P1 LDG.E.CONSTANT R70, desc[UR10][R170.64+-0x8] ;  /* 0xfffff80aaa469981 */ /* 0x000f62000c1e9900 */
[----:B------:R-:W-:Y:S01]  /*3e50*/  IMAD.WIDE R162, R12, 0x4, R158 ;  /* 0x000000040ca27825 */ /* 0x000fe200078e029e */
[----:B------:R-:W-:-:S02]  /*3e60*/  ISETP.NE.AND P1, PT, R44, RZ, PT ;  /* 0x000000ff2c00720c */ /* 0x000fc40003f25270 */
[----:B------:R-:W-:Y:S02]  /*3e70*/  ISETP.GT.U32.OR P5, PT, R139, 0x7, P5 ;  /* 0x000000078b00780c */ /* 0x000fe40002fa4470 */
[----:B------:R-:W5:Y:S01]  /*3e80*/  @!P0 LDG.E.CONSTANT R78, desc[UR10][R162.64+-0x8] ;  /* 0xfffff80aa24e8981 */ /* 0x000f62000c1e9900 */
[----:B------:R-:W-:Y:S01]  /*3e90*/  IMAD.MOV.U32 R72, RZ, RZ, RZ ;  /* 0x000000ffff487224 */ /* 0x000fe200078e00ff */
[----:B------:R-:W-:Y:S01]  /*3ea0*/  ISETP.GT.U32.OR P0, PT, R155, 0xb9, P5 ;  /* 0x000000b99b00780c */ /* 0x000fe20002f04470 */
[----:B------:R-:W-:Y:S01]  /*3eb0*/  IMAD.WIDE R168, R15, 0x4, R158 ;  /* 0x000000040fa87825 */ /* 0x000fe200078e029e */
[C---:B------:R-:W-:Y:S02]  /*3ec0*/  LOP3.LUT P5, RZ, R152.reuse, 0x100, RZ, 0xc0, !PT ;  /* 0x0000010098ff7812 */ /* 0x040fe400078ac0ff */
[----:B------:R-:W-:-:S03]  /*3ed0*/  LOP3.LUT R152, R152, 0xffffff7f, RZ, 0xc0, !PT ;  /* 0xffffff7f98987812 */ /* 0x000fc600078ec0ff */
[----:B------:R-:W5:Y:S01]  /*3ee0*/  @!P1 LDG.E.CONSTANT R72, desc[UR10][R168.64+-0x8] ;  /* 0xfffff80aa8489981 */ /* 0x000f62000c1e9900 */
[----:B------:R-:W-:Y:S02]  /*3ef0*/  @P4 LOP3.LUT R152, R152, 0x80, RZ, 0xfc, !PT ;  /* 0x0000008098984812 */ /* 0x000fe400078efcff */
[----:B------:R-:W-:Y:S02]  /*3f00*/  ISETP.NE.AND P1, PT, R45, RZ, PT ;  /* 0x000000ff2d00720c */ /* 0x000fe40003f25270 */
[----:B------:R-:W-:Y:S01]  /*3f10*/  LOP3.LUT P4, RZ, R152, 0x200, RZ, 0xc0, !PT ;  /* 0x0000020098ff7812 */ /* 0x000fe2000788c0ff */
[----:B------:R-:W-:-:S03]  /*3f20*/  IMAD.MOV.U32 R74, RZ, RZ, RZ ;  /* 0x000000ffff4a7224 */ /* 0x000fc600078e00ff */
[----:B------:R-:W-:Y:S01]  /*3f30*/  ISETP.GT.U32.OR P4, PT, R155, 0xb4, P4 ;  /* 0x000000b49b00780c */ /* 0x000fe20002784470 */
[----:B------:R-:W-:-:S03]  /*3f40*/  IMAD.WIDE R166, R14, 0x4, R158 ;  /* 0x000000040ea67825 */ /* 0x000fc600078e029e */
[----:B------:R-:W-:-:S03]  /*3f50*/  ISETP.GT.U32.OR P4, PT, R110, 0x6, P4 ;  /* 0x000000066e00780c */ /* 0x000fc60002784470 */
[----:B------:R-:W5:Y:S01]  /*3f60*/  @!P1 LDG.E.CONSTANT R74, desc[UR10][R166.64+-0x8] ;  /* 0xfffff80aa64a9981 */ /* 0x000f62000c1e9900 */
[----:B------:R-:W-:Y:S02]  /*3f70*/  ISETP.NE.AND P1, PT, R46, RZ, PT ;  /* 0x000000ff2e00720c */ /* 0x000fe40003f25270 */
[----:B------:R-:W-:Y:S02]  /*3f80*/  P2R R38, PR, RZ, 0x10 ;  /* 0x00000010ff267803 */ /* 0x000fe40000000000 */
[----:B------:R-:W-:Y:S01]  /*3f90*/  LOP3.LUT P4, RZ, R153, 0x8, RZ, 0xc0, !PT ;  /* 0x0000000899ff7812 */ /* 0x000fe2000788c0ff */
[----:B------:R-:W-:Y:S02]  /*3fa0*/  IMAD.MOV.U32 R76, RZ, RZ, RZ ;  /* 0x000000ffff4c7224 */ /* 0x000fe400078e00ff */
[----:B------:R-:W-:Y:S02]  /*3fb0*/  IMAD.MOV.U32 R80, RZ, RZ, RZ ;  /* 0x000000ffff507224 */ /* 0x000fe400078e00ff */
[----:B------:R-:W-:-:S04]  /*3fc0*/  IMAD.WIDE R164, R13, 0x4, R158 ;  /* 0x000000040da47825 */ /* 0x000fc800078e029e */
[----:B------:R-:W-:Y:S01]  /*3fd0*/  IMAD.WIDE R160, R37, 0x4, R158 ;  /* 0x0000000425a07825 */ /* 0x000fe200078e029e */
[----:B------:R-:W5:Y:S01]  /*3fe0*/  @!P1 LDG.E.CONSTANT R76, desc[UR10][R164.64+-0x8] ;  /* 0xfffff80aa44c9981 */ /* 0x000f62000c1e9900 */
[----:B------:R-:W-:-:S03]  /*3ff0*/  ISETP.NE.AND P1, PT, R47, RZ, PT ;  /* 0x000000ff2f00720c */ /* 0x000fc60003f25270 */
[----:B------:R-:W5:Y:S01]  /*4000*/  @!P4 LDG.E.CONSTANT R80, desc[UR10][R160.64+-0x8] ;  /* 0xfffff80aa050c981 */ /* 0x000f62000c1e9900 */
[----:B------:R-:W-:-:S04]  /*4010*/  ISETP.GT.U32.OR P1, PT, R155, 0xba, P1 ;  /* 0x000000ba9b00780c */ /* 0x000fc80000f24470 */
[----:B------:R-:W-:Y:S02]  /*4020*/  ISETP.GT.U32.OR P1, PT, R110, 0x6, P1 ;  /* 0x000000066e00780c */ /* 0x000fe40000f24470 */
[----:B------:R-:W-:Y:S02]  /*4030*/  ISETP.GT.U32.AND P2, PT, R136, 0x3f, PT ;  /* 0x0000003f8800780c */ /* 0x000fe40003f44070 */
[----:B------:R-:W-:Y:S02]  /*4040*/  LOP3.LUT R152, R152, 0xfffffffd, RZ, 0xc0, !PT ;  /* 0xfffffffd98987812 */ /* 0x000fe400078ec0ff */
[----:B------:R-:W-:Y:S02]  /*4050*/  ISETP.GT.U32.OR P2, PT, R137, 0x7, P2 ;  /* 0x000000078900780c */ /* 0x000fe40001744470 */
[----:B------:R-:W-:-:S05]  /*4060*/  ISETP.GT.U32.AND P3, PT, R0, 0x3f, PT ;  /* 0x0000003f0000780c */ /* 0x000fca0003f64070 */
[----:B------:R-:W-:Y:S02]  /*4070*/  @P1 LOP3.LUT R152, R152, 0x2, RZ, 0xfc, !PT ;  /* 0x0000000298981812 */ /* 0x000fe400078efcff */
[C---:B------:R-:W-:Y:S02]  /*4080*/  ISETP.GT.U32.OR P1, PT, R110.reuse, 0x6, P0 ;  /* 0x000000066e00780c */ /* 0x040fe40000724470 */
[----:B------:R-:W-:Y:S02]  /*4090*/  ISETP.GT.U32.OR P2, PT, R155, 0xb8, P2 ;  /* 0x000000b89b00780c */ /* 0x000fe40001744470 */
[----:B------:R-:W-:Y:S02]  /*40a0*/  ISETP.GT.U32.OR P3, PT, R39, 0x7, P3 ;  /* 0x000000072700780c */ /* 0x000fe40001f64470 */
[----:B------:R-:W-:Y:S02]  /*40b0*/  ISETP.GT.U32.OR P0, PT, R110, 0x6, P2 ;  /* 0x000000066e00780c */ /* 0x000fe40001704470 */
[----:B------:R-:W-:-:S02]  /*40c0*/  LOP3.LUT P2, RZ, R152, 0x80, RZ, 0xc0, !PT ;  /* 0x0000008098ff7812 */ /* 0x000fc4000784c0ff */
[----:B------:R-:W-:Y:S02]  /*40d0*/  LOP3.LUT R152, R152, 0xfffffffe, RZ, 0xc0, !PT ;  /* 0xfffffffe98987812 */ /* 0x000fe400078ec0ff */
[----:B------:R-:W-:Y:S02]  /*40e0*/  ISETP.GT.U32.OR P3, PT, R155, 0xb7, P3 ;  /* 0x000000b79b00780c */ /* 0x000fe40001f64470 */
[----:B------:R-:W-:Y:S02]  /*40f0*/  @P1 LOP3.LUT R152, R152, 0x1, RZ, 0xfc, !PT ;  /* 0x0000000198981812 */ /* 0x000fe400078efcff */
[----:B------:R-:W-:Y:S02]  /*4100*/  ISETP.GT.U32.OR P1, PT, R110, 0x6, P3 ;  /* 0x000000066e00780c */ /* 0x000fe40001f24470 */
[----:B------:R-:W-:-:S04]  /*4110*/  LOP3.LUT P3, RZ, R152, 0x400, RZ, 0xc0, !PT ;  /* 0x0000040098ff7812 */ /* 0x000fc8000786c0ff */
[----:B------:R-:W-:-:S04]  /*4120*/  ISETP.GT.U32.OR P3, PT, R155, 0xb5, P3 ;  /* 0x000000b59b00780c */ /* 0x000fc80001f64470 */
[----:B------:R-:W-:-:S04]  /*4130*/  ISETP.GT.U32.OR P3, PT, R110, 0x6, P3 ;  /* 0x000000066e00780c */ /* 0x000fc80001f64470 */
[----:B-1----:R-:W-:Y:S02]  /*4140*/  P2R R48, PR, RZ, 0x8 ;  /* 0x00000008ff307803 */ /* 0x002fe40000000000 */
[----:B------:R-:W-:Y:S02]  /*4150*/  LOP3.LUT P3, RZ, R152, 0x2, RZ, 0xc0, !PT ;  /* 0x0000000298ff7812 */ /* 0x000fe4000786c0ff */
[----:B------:R-:W-:-:S04]  /*4160*/  ISETP.GT.U32.OR P2, PT, R110, 0x6, P2 ;  /* 0x000000066e00780c */ /* 0x000fc80001744470 */
[----:B------:R-:W-:Y:S02]  /*4170*/  P2R R49, PR, RZ, 0x4 ;  /* 0x00000004ff317803 */ /* 0x000fe40000000000 */
[----:B------:R-:W-:-:S05]  /*4180*/  LOP3.LUT P2, RZ, R152, 0x1, RZ, 0xc0, !PT ;  /* 0x0000000198ff7812 */ /* 0x000fca000784c0ff */
[----:B------:R-:W-:-:S06]  /*4190*/  @!P3 IMAD.WIDE.U32 R40, R28, 0x4, R182 ;  /* 0x000000041c28b825 */ /* 0x000fcc00078e00b6 */
[----:B------:R0:W5:Y:S02]  /*41a0*/  @!P3 LDG.E.CONSTANT R40, desc[UR10][R40.64+-0x8] ;  /* 0xfffff80a2828b981 */ /* 0x000164000c1e9900 */
[----:B------:R-:W-:Y:S01]  /*41b0*/  @!P2 IMAD.WIDE.U32 R42, R29, 0x4, R182 ;  /* 0x000000041d2aa825 */ /* 0x000fe200078e00b6 */
[C---:B------:R-:W-:Y:S02]  /*41c0*/  ISETP.GT.U32.OR P5, PT, R155.reuse, 0xb3, P5 ;  /* 0x000000b39b00780c */ /* 0x040fe40002fa4470 */
[----:B------:R-:W-:Y:S02]  /*41d0*/  ISETP.GT.U32.OR P6, PT, R155, 0xb2, P6 ;  /* 0x000000b29b00780c */ /* 0x000fe400037c4470 */
[----:B------:R-:W5:Y:S01]  /*41e0*/  @!P2 LDG.E.CONSTANT R92, desc[UR10][R42.64+-0x8] ;  /* 0xfffff80a2a5ca981 */ /* 0x000f62000c1e9900 */
[C---:B------:R-:W-:Y:S02]  /*41f0*/  ISETP.GT.U32.OR P5, PT, R110.reuse, 0x5, P5 ;  /* 0x000000056e00780c */ /* 0x040fe40002fa4470 */
[----:B------:R-:W-:-:S02]  /*4200*/  ISETP.GT.U32.OR P6, PT, R110, 0x5, P6 ;  /* 0x000000056e00780c */ /* 0x000fc400037c4470 */
[----:B------:R-:W-:Y:S02]  /*4210*/  ISETP.NE.AND P4, PT, R38, RZ, PT ;  /* 0x000000ff2600720c */ /* 0x000fe40003f85270 */
[----:B------:R-:W-:Y:S02]  /*4220*/  ISETP.NE.AND P3, PT, R48, RZ, PT ;  /* 0x000000ff3000720c */ /* 0x000fe40003f65270 */
[----:B------:R-:W-:Y:S01]  /*4230*/  ISETP.NE.AND P2, PT, R49, RZ, PT ;  /* 0x000000ff3100720c */ /* 0x000fe20003f45270 */
[----:B------:R-:W-:-:S04]  /*4240*/  @!P0 IMAD.WIDE.U32 R44, R30, 0x4, R182 ;  /* 0x000000041e2c8825 */ /* 0x000fc800078e00b6 */
[--C-:B------:R-:W-:Y:S01]  /*4250*/  @!P1 IMAD.WIDE.U32 R46, R31, 0x4, R182.reuse ;  /* 0x000000041f2e9825 */ /* 0x100fe200078e00b6 */
[----:B------:R1:W5:Y:S03]  /*4260*/  @!P0 LDG.E.CONSTANT R94, desc[UR10][R44.64+-0x8] ;  /* 0xfffff80a2c5e8981 */ /* 0x000366000c1e9900 */
[--C-:B------:R-:W-:Y:S01]  /*4270*/  @!P4 IMAD.WIDE.U32 R52, R34, 0x4, R182.reuse ;  /* 0x000000042234c825 */ /* 0x100fe200078e00b6 */
[----:B------:R-:W5:Y:S03]  /*4280*/  @!P1 LDG.E.CONSTANT R98, desc[UR10][R46.64+-0x8] ;  /* 0xfffff80a2e629981 */ /* 0x000f66000c1e9900 */
[--C-:B------:R-:W-:Y:S01]  /*4290*/  @!P2 IMAD.WIDE.U32 R48, R32, 0x4, R182.reuse ;  /* 0x000000042030a825 */ /* 0x100fe200078e00b6 */
[----:B------:R-:W5:Y:S03]  /*42a0*/  @!P4 LDG.E.CONSTANT R104, desc[UR10][R52.64+-0x8] ;  /* 0xfffff80a3468c981 */ /* 0x000f66000c1e9900 */
[--C-:B------:R-:W-:Y:S01]  /*42b0*/  @!P3 IMAD.WIDE.U32 R50, R33, 0x4, R182.reuse ;  /* 0x000000042132b825 */ /* 0x100fe200078e00b6 */
[----:B------:R-:W5:Y:S03]  /*42c0*/  @!P2 LDG.E.CONSTANT R100, desc[UR10][R48.64+-0x8] ;  /* 0xfffff80a3064a981 */ /* 0x000f66000c1e9900 */
[--C-:B------:R-:W-:Y:S01]  /*42d0*/  @!P5 IMAD.WIDE.U32 R54, R35, 0x4, R182.reuse ;  /* 0x000000042336d825 */ /* 0x100fe200078e00b6 */
[----:B------:R-:W5:Y:S03]  /*42e0*/  @!P3 LDG.E.CONSTANT R102, desc[UR10][R50.64+-0x8] ;  /* 0xfffff80a3266b981 */ /* 0x000f66000c1e9900 */
[----:B------:R-:W-:Y:S01]  /*42f0*/  @!P6 IMAD.WIDE.U32 R56, R36, 0x4, R182 ;  /* 0x000000042438e825 */ /* 0x000fe200078e00b6 */
[----:B------:R-:W5:Y:S04]  /*4300*/  @!P5 LDG.E.CONSTANT R106, desc[UR10][R54.64+-0x8] ;  /* 0xfffff80a366ad981 */ /* 0x000f68000c1e9900 */
[----:B------:R-:W5:Y:S01]  /*4310*/  @!P6 LDG.E.CONSTANT R108, desc[UR10][R56.64+-0x8] ;  /* 0xfffff80a386ce981 */ /* 0x000f62000c1e9900 */
[----:B------:R-:W-:-:S02]  /*4320*/  P2R R67, PR, RZ, 0x1 ;  /* 0x00000001ff437803 */ /* 0x000fc40000000000 */
[C---:B------:R-:W-:Y:S01]  /*4330*/  LOP3.LUT P0, RZ, R152.reuse, 0x1, RZ, 0xc0, !PT ;  /* 0x0000000198ff7812 */ /* 0x040fe2000780c0ff */
[----:B0-----:R-:W0:Y:S03]  /*4340*/  S2R R41, SR_CgaCtaId ;  /* 0x0000000000297919 */ /* 0x001e260000008800 */
[----:B------:R-:W-:Y:S02]  /*4350*/  P2R R65, PR, RZ, 0x1 ;  /* 0x00000001ff417803 */ /* 0x000fe40000000000 */
[----:B------:R-:W-:-:S04]  /*4360*/  LOP3.LUT P0, RZ, R152, 0x2, RZ, 0xc0, !PT ;  /* 0x0000000298ff7812 */ /* 0x000fc8000780c0ff */
[----:B------:R-:W-:Y:S02]  /*4370*/  P2R R63, PR, RZ, 0x1 ;  /* 0x00000001ff3f7803 */ /* 0x000fe40000000000 */
[----:B------:R-:W-:-:S04]  /*4380*/  LOP3.LUT P0, RZ, R152, 0x4, RZ, 0xc0, !PT ;  /* 0x0000000498ff7812 */ /* 0x000fc8000780c0ff */
[----:B------:R-:W-:Y:S02]  /*4390*/  P2R R61, PR, RZ, 0x1 ;  /* 0x00000001ff3d7803 */ /* 0x000fe40000000000 */
[----:B------:R-:W-:-:S04]  /*43a0*/  LOP3.LUT P0, RZ, R152, 0x8, RZ, 0xc0, !PT ;  /* 0x0000000898ff7812 */ /* 0x000fc8000780c0ff */
[----:B-1----:R-:W-:Y:S02]  /*43b0*/  P2R R45, PR, RZ, 0x1 ;  /* 0x00000001ff2d7803 */ /* 0x002fe40000000000 */
[C---:B------:R-:W-:Y:S02]  /*43c0*/  LOP3.LUT P0, RZ, R152.reuse, 0x10, RZ, 0xc0, !PT ;  /* 0x0000001098ff7812 */ /* 0x040fe4000780c0ff */
[----:B------:R-:W-:Y:S02]  /*43d0*/  MOV R38, 0x400 ;  /* 0x0000040000267802 */ /* 0x000fe40000000f00 */
[----:B------:R-:W-:Y:S02]  /*43e0*/  P2R R44, PR, RZ, 0x1 ;  /* 0x00000001ff2c7803 */ /* 0x000fe40000000000 */
[----:B------:R-:W-:Y:S01]  /*43f0*/  LOP3.LUT P0, RZ, R152, 0x20, RZ, 0xc0, !PT ;  /* 0x0000002098ff7812 */ /* 0x000fe2000780c0ff */
[----:B------:R-:W-:Y:S02]  /*4400*/  VIADD R42, R38, 0x2a0 ;  /* 0x000002a0262a7836 */ /* 0x000fe40000000000 */
[----:B------:R-:W-:Y:S01]  /*4410*/  IMAD R157, R59, 0x7, R110 ;  /* 0x000000073b9d7824 */ /* 0x000fe200078e026e */
[----:B------:R-:W-:-:S02]  /*4420*/  P2R R43, PR, RZ, 0x1 ;  /* 0x00000001ff2b7803 */ /* 0x000fc40000000000 */
[----:B------:R-:W-:Y:S01]  /*4430*/  LOP3.LUT P0, RZ, R152, 0x40, RZ, 0xc0, !PT ;  /* 0x0000004098ff7812 */ /* 0x000fe2000780c0ff */
[----:B------:R-:W-:Y:S01]  /*4440*/  IMAD R157, R157, 0xc, RZ ;  /* 0x0000000c9d9d7824 */ /* 0x000fe200078e02ff */
[C---:B0-----:R-:W-:Y:S02]  /*4450*/  LEA R38, R41.reuse, R38, 0x18 ;  /* 0x0000002629267211 */ /* 0x041fe400078ec0ff */
[----:B------:R-:W-:-:S03]  /*4460*/  LEA R42, R41, R42, 0x18 ;  /* 0x0000002a292a7211 */ /* 0x000fc600078ec0ff */
[----:B------:R-:W-:Y:S02]  /*4470*/  IMAD R157, R157, 0x4, R38 ;  /* 0x000000049d9d7824 */ /* 0x000fe400078e0226 */
[----:B------:R-:W-:-:S03]  /*4480*/  IMAD R155, R155, 0x4, R42 ;  /* 0x000000049b9b7824 */ /* 0x000fc600078e022a */
[----:B--2---:R-:W-:Y:S04]  /*4490*/  STS [R157+0x4], R60 ;  /* 0x0000043c9d007388 */ /* 0x004fe80000000800 */
[----:B---3--:R-:W-:Y:S04]  /*44a0*/  STS [R157+0x8], R62 ;  /* 0x0000083e9d007388 */ /* 0x008fe80000000800 */
[----:B----4-:R-:W-:Y:S04]  /*44b0*/  STS [R157+0xc], R64 ;  /* 0x00000c409d007388 */ /* 0x010fe80000000800 */
[----:B-----5:R-:W-:Y:S04]  /*44c0*/  STS [R157+0x10], R66 ;  /* 0x000010429d007388 */ /* 0x020fe80000000800 */
[----:B------:R-:W-:Y:S04]  /*44d0*/  STS [R157+0x14], R68 ;  /* 0x000014449d007388 */ /* 0x000fe80000000800 */
[----:B------:R-:W-:Y:S04]  /*44e0*/  STS [R157], R58 ;  /* 0x0000003a9d007388 */ /* 0x000fe80000000800 */
[----:B------:R-:W-:Y:S04]  /*44f0*/  STS [R157+0x18], R70 ;  /* 0x000018469d007388 */ /* 0x000fe80000000800 */
[----:B------:R-:W-:Y:S04]  /*4500*/  STS [R157+0x28], R78 ;  /* 0x0000284e9d007388 */ /* 0x000fe80000000800 */
[----:B------:R-:W-:Y:S04]  /*4510*/  STS [R157+0x1c], R72 ;  /* 0x00001c489d007388 */ /* 0x000fe80000000800 */
[----:B------:R-:W-:Y:S04]  /*4520*/  STS [R157+0x20], R74 ;  /* 0x0000204a9d007388 */ /* 0x000fe80000000800 */
[----:B------:R-:W-:Y:S04]  /*4530*/  STS [R157+0x24], R76 ;  /* 0x0000244c9d007388 */ /* 0x000fe80000000800 */
[----:B------:R-:W-:Y:S04]  /*4540*/  STS [R157+0x2c], R80 ;  /* 0x00002c509d007388 */ /* 0x000fe80000000800 */
[----:B------:R-:W-:Y:S01]  /*4550*/  @!P0 STS [R155], R82 ;  /* 0x000000529b008388 */ /* 0x000fe20000000800 */
[----:B------:R-:W-:-:S13]  /*4560*/  ISETP.NE.AND P0, PT, R43, RZ, PT ;  /* 0x000000ff2b00720c */ /* 0x000fda0003f05270 */
[----:B------:R-:W-:Y:S01]  /*4570*/  @!P0 STS [R155+0x4], R84 ;  /* 0x000004549b008388 */ /* 0x000fe20000000800 */
        /* <DEDUP_REMOVED lines=10> */
[----:B------:R-:W-:-:S03]  /*4620*/  ISETP.NE.AND P0, PT, R67, RZ, PT ;  /* 0x000000ff4300720c */ /* 0x000fc60003f05270 */
[----:B------:R-:W-:Y:S04]  /*4630*/  @!P1 STS [R155+0x20], R98 ;  /* 0x000020629b009388 */ /* 0x000fe80000000800 */
[----:B------:R-:W-:Y:S06]  /*4640*/  @!P4 STS [R155+0x2c], R104 ;  /* 0x00002c689b00c388 */ /* 0x000fec0000000800 */
[----:B------:R-:W-:Y:S04]  /*4650*/  @!P0 STS [R155+0x1c], R94 ;  /* 0x00001c5e9b008388 */ /* 0x000fe80000000800 */
[----:B------:R-:W-:Y:S04]  /*4660*/  @!P2 STS [R155+0x24], R100 ;  /* 0x000024649b00a388 */ /* 0x000fe80000000800 */
[----:B------:R-:W-:Y:S04]  /*4670*/  @!P3 STS [R155+0x28], R102 ;  /* 0x000028669b00b388 */ /* 0x000fe80000000800 */
[----:B------:R-:W-:Y:S04]  /*4680*/  @!P5 STS [R155+0x30], R106 ;  /* 0x0000306a9b00d388 */ /* 0x000fe80000000800 */
[----:B------:R-:W-:Y:S01]  /*4690*/  @!P6 STS [R155+0x34], R108 ;  /* 0x0000346c9b00e388 */ /* 0x000fe20000000800 */
[----:B------:R-:W-:Y:S01]  /*46a0*/  IMAD R38, R110, 0x4, R38 ;  /* 0x000000046e267824 */ /* 0x000fe200078e0226 */
[----:B------:R-:W-:Y:S01]  /*46b0*/  BAR.SYNC.DEFER_BLOCKING 0x0 ;  /* 0x0000000000007b1d */ /* 0x000fe20000010000 */
[----:B------:R-:W-:-:S05]  /*46c0*/  IMAD R154, R59, 0xc0, R42 ;  /* 0x000000c03b9a7824 */ /* 0x000fca00078e022a */
[----:B------:R-:W-:Y:S04]  /*46d0*/  LDS R110, [R38] ;  /* 0x00000000266e7984 */ /* 0x000fe80000000800 */
[----:B------:R-:W0:Y:S04]  /*46e0*/  LDS.128 R40, [R154] ;  /* 0x000000009a287984 */ /* 0x000e280000000c00 */
[----:B------:R-:W1:Y:S04]  /*46f0*/  LDS R98, [R38+0x54] ;  /* 0x0000540026627984 */ /* 0x000e680000000800 */
[----:B------:R-:W2:Y:S04]  /*4700*/  LDS.128 R48, [R154+0x60] ;  /* 0x000060009a307984 */ /* 0x000ea80000000c00 */
[----:B------:R-:W3:Y:S04]  /*4710*/  LDS.128 R44, [R154+0x180] ;  /* 0x000180009a2c7984 */ /* 0x000ee80000000c00 */
[----:B------:R-:W-:Y:S04]  /*4720*/  LDS R99, [R38+0xa8] ;  /* 0x0000a80026637984 */ /* 0x000fe80000000800 */
[----:B------:R-:W4:Y:S04]  /*4730*/  LDS.128 R56, [R154+0x10] ;  /* 0x000010009a387984 */ /* 0x000f280000000c00 */
[----:B------:R-:W-:Y:S04]  /*4740*/  LDS R100, [R38+0xfc] ;  /* 0x0000fc0026647984 */ /* 0x000fe80000000800 */
[----:B------:R-:W5:Y:S04]  /*4750*/  LDS.128 R64, [R154+0x20] ;  /* 0x000020009a407984 */ /* 0x000f680000000c00 */
[----:B------:R-:W5:Y:S04]  /*4760*/  LDS.128 R52, [R154+0x1e0] ;  /* 0x0001e0009a347984 */ /* 0x000f680000000c00 */
[----:B------:R-:W5:Y:S04]  /*4770*/  LDS.128 R72, [R154+0x70] ;  /* 0x000070009a487984 */ /* 0x000f680000000c00 */
[----:B------:R-:W5:Y:S01]  /*4780*/  LDS.128 R88, [R154+0x80] ;  /* 0x000080009a587984 */ /* 0x000f620000000c00 */
[----:B0-----:R-:W-:-:S03]  /*4790*/  FFMA R107, R110, R40, R107 ;  /* 0x000000286e6b7223 */ /* 0x001fc6000000006b */
[----:B------:R-:W0:Y:S01]  /*47a0*/  LDS.128 R60, [R154+0x190] ;  /* 0x000190009a3c7984 */ /* 0x000e220000000c00 */
[----:B-1----:R-:W-:-:S03]  /*47b0*/  FFMA R40, R98, R43, R107 ;  /* 0x0000002b62287223 */ /* 0x002fc6000000006b */
[----:B------:R-:W1:Y:S01]  /*47c0*/  LDS.128 R76, [R154+0x1f0] ;  /* 0x0001f0009a4c7984 */ /* 0x000e620000000c00 */
[----:B--2---:R-:W-:-:S03]  /*47d0*/  FFMA R48, R110, R48, R131 ;  /* 0x000000306e307223 */ /* 0x004fc60000000083 */
[----:B------:R-:W-:Y:S01]  /*47e0*/  LDS R101, [R38+0x150] ;  /* 0x0001500026657984 */ /* 0x000fe20000000800 */
[----:B---3--:R-:W-:-:S03]  /*47f0*/  FFMA R44, R110, R44, R127 ;  /* 0x0000002c6e2c7223 */ /* 0x008fc6000000007f */
[----:B------:R-:W2:Y:S01]  /*4800*/  LDS.128 R80, [R154+0x30] ;  /* 0x000030009a507984 */ /* 0x000ea20000000c00 */
[----:B------:R-:W-:-:S03]  /*4810*/  FFMA R48, R98, R51, R48 ;  /* 0x0000003362307223 */ /* 0x000fc60000000030 */
[----:B------:R-:W3:Y:S01]  /*4820*/  LDS.128 R68, [R154+0x1a0] ;  /* 0x0001a0009a447984 */ /* 0x000ee20000000c00 */
[----:B----4-:R-:W-:-:S03]  /*4830*/  FFMA R43, R99, R58, R40 ;  /* 0x0000003a632b7223 */ /* 0x010fc60000000028 */
[----:B------:R-:W4:Y:S01]  /*4840*/  LDS.128 R92, [R154+0x200] ;  /* 0x000200009a5c7984 */ /* 0x000f220000000c00 */
[----:B------:R-:W-:-:S03]  /*4850*/  FFMA R47, R98, R47, R44 ;  /* 0x0000002f622f7223 */ /* 0x000fc6000000002c */
[----:B------:R-:W4:Y:S01]  /*4860*/  LDS.128 R84, [R154+0x1b0] ;  /* 0x0001b0009a547984 */ /* 0x000f220000000c00 */
[----:B-----5:R-:W-:-:S03]  /*4870*/  FFMA R44, R100, R65, R43 ;  /* 0x00000041642c7223 */ /* 0x020fc6000000002b */
[----:B------:R-:W5:Y:S01]  /*4880*/  LDS.128 R112, [R154+0x90] ;  /* 0x000090009a707984 */ /* 0x000f620000000c00 */
[----:B------:R-:W-:-:S03]  /*4890*/  FFMA R135, R110, R52, R135 ;  /* 0x000000346e877223 */ /* 0x000fc60000000087 */
[----:B------:R-:W5:Y:S01]  /*48a0*/  LDS.128 R116, [R154+0x210] ;  /* 0x000210009a747984 */ /* 0x000f620000000c00 */
[----:B------:R-:W-:-:S03]  /*48b0*/  FFMA R43, R99, R74, R48 ;  /* 0x0000004a632b7223 */ /* 0x000fc60000000030 */
[----:B------:R-:W5:Y:S01]  /*48c0*/  LDS R40, [R38+0x1a4] ;  /* 0x0001a40026287984 */ /* 0x000f620000000800 */
[----:B------:R-:W-:Y:S01]  /*48d0*/  FFMA R55, R98, R55, R135 ;  /* 0x0000003762377223 */ /* 0x000fe20000000087 */
[----:B------:R-:W-:Y:S02]  /*48e0*/  FFMA R48, R100, R89, R43 ;  /* 0x0000005964307223 */ /* 0x000fe4000000002b */
[----:B------:R-:W-:Y:S04]  /*48f0*/  LDS R43, [R38+0x1f8] ;  /* 0x0001f800262b7984 */ /* 0x000fe80000000800 */
[----:B------:R-:W5:Y:S04]  /*4900*/  LDS.128 R120, [R154+0x40] ;  /* 0x000040009a787984 */ /* 0x000f680000000c00 */
[----:B------:R-:W5:Y:S04]  /*4910*/  LDS.128 R124, [R154+0x1c0] ;  /* 0x0001c0009a7c7984 */ /* 0x000f680000000c00 */
[----:B------:R-:W5:Y:S04]  /*4920*/  LDS.128 R128, [R154+0xa0] ;  /* 0x0000a0009a807984 */ /* 0x000f680000000c00 */
[----:B------:R-:W5:Y:S01]  /*4930*/  LDS.128 R132, [R154+0x220] ;  /* 0x000220009a847984 */ /* 0x000f620000000c00 */
[----:B------:R-:W-:-:S02]  /*4940*/  P2R R187, PR, RZ, 0x1 ;  /* 0x00000001ffbb7803 */ /* 0x000fc40000000000 */
[----:B------:R-:W-:Y:S01]  /*4950*/  P2R R188, PR, RZ, 0x2 ;  /* 0x00000002ffbc7803 */ /* 0x000fe20000000000 */
[----:B------:R-:W-:Y:S01]  /*4960*/  IMAD.MOV.U32 R184, RZ, RZ, RZ ;  /* 0x000000ffffb87224 */ /* 0x000fe200078e00ff */
[----:B------:R-:W-:Y:S01]  /*4970*/  LOP3.LUT P0, RZ, R153, 0x4, RZ, 0xc0, !PT ;  /* 0x0000000499ff7812 */ /* 0x000fe2000780c0ff */
[----:B------:R-:W-:Y:S01]  /*4980*/  IMAD.MOV.U32 R156, RZ, RZ, RZ ;  /* 0x000000ffff9c7224 */ /* 0x000fe200078e00ff */
[----:B------:R-:W-:Y:S01]  /*4990*/  LOP3.LUT P1, RZ, R152, 0x400000, RZ, 0xc0, !PT ;  /* 0x0040000098ff7812 */ /* 0x000fe2000782c0ff */
[C---:B0-----:R-:W-:Y:S01]  /*49a0*/  FFMA R62, R99.reuse, R62, R47 ;  /* 0x0000003e633e7223 */ /* 0x041fe2000000002f */
[----:B-1----:R-:W-:Y:S01]  /*49b0*/  FFMA R78, R99, R78, R55 ;  /* 0x0000004e634e7223 */ /* 0x002fe20000000037 */
[----:B--2---:R-:W-:Y:S01]  /*49c0*/  FFMA R47, R101, R80, R44 ;  /* 0x00000050652f7223 */ /* 0x004fe2000000002c */
[----:B------:R-:W-:Y:S01]  /*49d0*/  LDS.128 R104, [R154+0xb0] ;  /* 0x0000b0009a687984 */ /* 0x000fe20000000c00 */
[C---:B---3--:R-:W-:Y:S01]  /*49e0*/  FFMA R69, R100.reuse, R69, R62 ;  /* 0x0000004564457223 */ /* 0x048fe2000000003e */
[----:B----4-:R-:W-:-:S02]  /*49f0*/  FFMA R93, R100, R93, R78 ;  /* 0x0000005d645d7223 */ /* 0x010fc4000000004e */
[----:B------:R-:W0:Y:S04]  /*4a00*/  LDS R44, [R38+0x24c] ;  /* 0x00024c00262c7984 */ /* 0x000e280000000800 */
[----:B------:R-:W2:Y:S04]  /*4a10*/  @P0 LDG.E.CONSTANT R156, desc[UR10][R96.64] ;  /* 0x0000000a609c0981 */ /* 0x000ea8000c1e9900 */
[----:B------:R1:W3:Y:S01]  /*4a20*/  @P1 LDG.E.CONSTANT R184, desc[UR10][R96.64+-0x4] ;  /* 0xfffffc0a60b81981 */ /* 0x0002e2000c1e9900 */
[C---:B------:R-:W-:Y:S01]  /*4a30*/  FFMA R84, R101.reuse, R84, R69 ;  /* 0x0000005465547223 */ /* 0x040fe20000000045 */
[C---:B-----5:R-:W-:Y:S01]  /*4a40*/  FFMA R48, R101.reuse, R112, R48 ;  /* 0x0000007065307223 */ /* 0x060fe20000000030 */
[----:B------:R-:W-:Y:S01]  /*4a50*/  FFMA R116, R101, R116, R93 ;  /* 0x0000007465747223 */ /* 0x000fe2000000005d */
[----:B------:R-:W-:Y:S01]  /*4a60*/  FFMA R52, R40, R83, R47 ;  /* 0x0000005328347223 */ /* 0x000fe2000000002f */
[----:B------:R-:W-:Y:S01]  /*4a70*/  LDS.128 R108, [R154+0x230] ;  /* 0x000230009a6c7984 */ /* 0x000fe20000000c00 */
[----:B------:R-:W-:-:S02]  /*4a80*/  P2R R191, PR, RZ, 0x10 ;  /* 0x00000010ffbf7803 */ /* 0x000fc40000000000 */
[----:B------:R-:W-:Y:S01]  /*4a90*/  P2R R186, PR, RZ, 0x40 ;  /* 0x00000040ffba7803 */ /* 0x000fe20000000000 */
[----:B------:R-:W-:Y:S04]  /*4aa0*/  LDS R78, [R38+0x16c] ;  /* 0x00016c00264e7984 */ /* 0x000fe80000000800 */
[----:B-1----:R-:W1:Y:S01]  /*4ab0*/  LDS.128 R96, [R154+0x50] ;  /* 0x000050009a607984 */ /* 0x002e620000000c00 */
[C---:B------:R-:W-:Y:S01]  /*4ac0*/  FFMA R87, R40.reuse, R87, R84 ;  /* 0x0000005728577223 */ /* 0x040fe20000000054 */
[C---:B------:R-:W-:Y:S01]  /*4ad0*/  FFMA R115, R40.reuse, R115, R48 ;  /* 0x0000007328737223 */ /* 0x040fe20000000030 */
[----:B------:R-:W-:Y:S01]  /*4ae0*/  FFMA R119, R40, R119, R116 ;  /* 0x0000007728777223 */ /* 0x000fe20000000074 */
[----:B------:R-:W4:Y:S01]  /*4af0*/  LDS.128 R100, [R154+0x1d0] ;  /* 0x0001d0009a647984 */ /* 0x000f220000000c00 */
[C---:B------:R-:W-:Y:S01]  /*4b00*/  FFMA R47, R43.reuse, R122, R52 ;  /* 0x0000007a2b2f7223 */ /* 0x040fe20000000034 */
[C---:B------:R-:W-:Y:S01]  /*4b10*/  FFMA R87, R43.reuse, R126, R87 ;  /* 0x0000007e2b577223 */ /* 0x040fe20000000057 */
[C---:B------:R-:W-:Y:S01]  /*4b20*/  FFMA R130, R43.reuse, R130, R115 ;  /* 0x000000822b827223 */ /* 0x040fe20000000073 */
[----:B------:R-:W-:Y:S01]  /*4b30*/  FFMA R134, R43, R134, R119 ;  /* 0x000000862b867223 */ /* 0x000fe20000000077 */
[----:B------:R-:W-:Y:S04]  /*4b40*/  LDS R52, [R38+0xc4] ;  /* 0x0000c40026347984 */ /* 0x000fe80000000800 */
[----:B------:R-:W5:Y:S01]  /*4b50*/  LDS R43, [R38+0x1c] ;  /* 0x00001c00262b7984 */ /* 0x000f620000000800 */
[C---:B0-----:R-:W-:Y:S01]  /*4b60*/  FFMA R130, R44.reuse, R105, R130 ;  /* 0x000000692c827223 */ /* 0x041fe20000000082 */
[----:B-1----:R-:W-:-:S02]  /*4b70*/  FFMA R40, R44, R97, R47 ;  /* 0x000000612c287223 */ /* 0x002fc4000000002f */
[----:B------:R-:W0:Y:S01]  /*4b80*/  LDS R47, [R38+0x70] ;  /* 0x00007000262f7984 */ /* 0x000e220000000800 */
[C---:B------:R-:W-:Y:S01]  /*4b90*/  FFMA R134, R44.reuse, R109, R134 ;  /* 0x0000006d2c867223 */ /* 0x040fe20000000086 */
[----:B----4-:R-:W-:Y:S01]  /*4ba0*/  FFMA R48, R44, R101, R87 ;  /* 0x000000652c307223 */ /* 0x010fe20000000057 */
[C---:B------:R-:W-:Y:S02]  /*4bb0*/  LOP3.LUT P4, RZ, R152.reuse, 0x40, RZ, 0xc0, !PT ;  /* 0x0000004098ff7812 */ /* 0x040fe4000788c0ff */
[C---:B------:R-:W-:Y:S02]  /*4bc0*/  LOP3.LUT P6, RZ, R152.reuse, 0x2, RZ, 0xc0, !PT ;  /* 0x0000000298ff7812 */ /* 0x040fe400078cc0ff */
[C---:B------:R-:W-:Y:S02]  /*4bd0*/  LOP3.LUT P1, RZ, R152.reuse, 0x8, RZ, 0xc0, !PT ;  /* 0x0000000898ff7812 */ /* 0x040fe4000782c0ff */
[C---:B------:R-:W-:Y:S02]  /*4be0*/  LOP3.LUT P0, RZ, R152.reuse, 0x4, RZ, 0xc0, !PT ;  /* 0x0000000498ff7812 */ /* 0x040fe4000780c0ff */
[----:B------:R-:W-:Y:S01]  /*4bf0*/  P2R R190, PR, RZ, 0x8 ;  /* 0x00000008ffbe7803 */ /* 0x000fe20000000000 */
[C---:B-----5:R-:W-:Y:S01]  /*4c00*/  FFMA R40, R43.reuse, R41, R40 ;  /* 0x000000292b287223 */ /* 0x060fe20000000028 */
[C---:B------:R-:W-:Y:S01]  /*4c10*/  FFMA R45, R43.reuse, R45, R48 ;  /* 0x0000002d2b2d7223 */ /* 0x040fe20000000030 */
[C---:B------:R-:W-:Y:S01]  /*4c20*/  FFMA R49, R43.reuse, R49, R130 ;  /* 0x000000312b317223 */ /* 0x040fe20000000082 */
[----:B------:R-:W-:Y:S01]  /*4c30*/  FFMA R53, R43, R53, R134 ;  /* 0x000000352b357223 */ /* 0x000fe20000000086 */
[----:B------:R-:W-:Y:S01]  /*4c40*/  P2R R189, PR, RZ, 0x4 ;  /* 0x00000004ffbd7803 */ /* 0x000fe20000000000 */
[----:B------:R-:W1:Y:S01]  /*4c50*/  LDS R43, [R38+0x118] ;  /* 0x00011800262b7984 */ /* 0x000e620000000800 */
[----:B------:R-:W-:-:S02]  /*4c60*/  LOP3.LUT P3, RZ, R152, 0x20, RZ, 0xc0, !PT ;  /* 0x0000002098ff7812 */ /* 0x000fc4000786c0ff */
[----:B------:R-:W-:Y:S02]  /*4c70*/  LOP3.LUT P2, RZ, R152, 0x10, RZ, 0xc0, !PT ;  /* 0x0000001098ff7812 */ /* 0x000fe4000784c0ff */
[----:B------:R-:W-:Y:S01]  /*4c80*/  P2R R185, PR, RZ, 0x20 ;  /* 0x00000020ffb97803 */ /* 0x000fe20000000000 */
[----:B------:R-:W-:Y:S01]  /*4c90*/  IMAD.MOV.U32 R112, RZ, RZ, RZ ;  /* 0x000000ffff707224 */ /* 0x000fe200078e00ff */
[----:B------:R-:W-:Y:S01]  /*4ca0*/  LDS R97, [R38+0x230] ;  /* 0x0002300026617984 */ /* 0x000fe20000000800 */
[----:B0-----:R-:W-:Y:S01]  /*4cb0*/  FFMA R51, R47, R56, R40 ;  /* 0x000000382f337223 */ /* 0x001fe20000000028 */
[----:B------:R-:W-:-:S04]  /*4cc0*/  @!P4 IMAD.WIDE.U32 R40, R20, 0x4, R182 ;  /* 0x000000041428c825 */ /* 0x000fc800078e00b6 */
[C---:B------:R-:W-:Y:S01]  /*4cd0*/  FFMA R60, R47.reuse, R60, R45 ;  /* 0x0000003c2f3c7223 */ /* 0x040fe2000000002d */
[C---:B------:R-:W-:Y:S01]  /*4ce0*/  FFMA R72, R47.reuse, R72, R49 ;  /* 0x000000482f487223 */ /* 0x040fe20000000031 */
[----:B------:R-:W-:Y:S01]  /*4cf0*/  FFMA R80, R52, R59, R51 ;  /* 0x0000003b34507223 */ /* 0x000fe20000000033 */
[----:B------:R-:W-:Y:S01]  /*4d00*/  FFMA R53, R47, R76, R53 ;  /* 0x0000004c2f357223 */ /* 0x000fe20000000035 */
[----:B------:R-:W-:Y:S01]  /*4d10*/  @!P6 IMAD.WIDE.U32 R58, R28, 0x4, R182 ;  /* 0x000000041c3ae825 */ /* 0x000fe200078e00b6 */
[----:B------:R0:W4:Y:S03]  /*4d20*/  @!P4 LDG.E.CONSTANT R56, desc[UR10][R40.64+-0x4] ;  /* 0xfffffc0a2838c981 */ /* 0x000126000c1e9900 */
[C---:B------:R-:W-:Y:S01]  /*4d30*/  FFMA R63, R52.reuse, R63, R60 ;  /* 0x0000003f343f7223 */ /* 0x040fe2000000003c */
[C---:B------:R-:W-:Y:S01]  /*4d40*/  FFMA R75, R52.reuse, R75, R72 ;  /* 0x0000004b344b7223 */ /* 0x040fe20000000048 */
[----:B------:R-:W-:Y:S01]  /*4d50*/  FFMA R84, R52, R79, R53 ;  /* 0x0000004f34547223 */ /* 0x000fe20000000035 */
[----:B------:R-:W-:Y:S01]  /*4d60*/  @!P1 IMAD.WIDE.U32 R52, R26, 0x4, R182 ;  /* 0x000000041a349825 */ /* 0x000fe200078e00b6 */
[----:B------:R-:W5:Y:S01]  /*4d70*/  @!P6 LDG.E.CONSTANT R76, desc[UR10][R58.64+-0x4] ;  /* 0xfffffc0a3a4ce981 */ /* 0x000f62000c1e9900 */
[----:B------:R-:W-:-:S03]  /*4d80*/  LOP3.LUT P6, RZ, R152, 0x20000, RZ, 0xc0, !PT ;  /* 0x0002000098ff7812 */ /* 0x000fc600078cc0ff */
[----:B------:R-:W2:Y:S01]  /*4d90*/  @!P1 LDG.E.CONSTANT R72, desc[UR10][R52.64+-0x4] ;  /* 0xfffffc0a34489981 */ /* 0x000ea2000c1e9900 */
[----:B0-----:R-:W-:-:S04]  /*4da0*/  @!P0 IMAD.WIDE.U32 R40, R27, 0x4, R182 ;  /* 0x000000041b288825 */ /* 0x001fc800078e00b6 */
[----:B-1----:R-:W-:Y:S01]  /*4db0*/  FFMA R70, R43, R70, R63 ;  /* 0x000000462b467223 */ /* 0x002fe2000000003f */
[----:B------:R-:W-:Y:S02]  /*4dc0*/  P2R R63, PR, RZ, 0x40 ;  /* 0x00000040ff3f7803 */ /* 0x000fe40000000000 */
[----:B------:R-:W-:Y:S01]  /*4dd0*/  ISETP.NE.AND P1, PT, R188, RZ, PT ;  /* 0x000000ffbc00720c */ /* 0x000fe20003f25270 */
[----:B------:R0:W5:Y:S01]  /*4de0*/  @!P0 LDG.E.CONSTANT R74, desc[UR10][R40.64+-0x4] ;  /* 0xfffffc0a284a8981 */ /* 0x000162000c1e9900 */
[----:B------:R-:W-:Y:S02]  /*4df0*/  ISETP.NE.AND P0, PT, R187, RZ, PT ;  /* 0x000000ffbb00720c */ /* 0x000fe40003f05270 */
[----:B------:R-:W-:Y:S01]  /*4e00*/  LOP3.LUT P6, RZ, R152, 0x40000, RZ, 0xc0, !PT ;  /* 0x0004000098ff7812 */ /* 0x000fe200078cc0ff */
[----:B------:R-:W-:-:S03]  /*4e10*/  @!P3 IMAD.WIDE.U32 R48, R24, 0x4, R182 ;  /* 0x000000041830b825 */ /* 0x000fc600078e00b6 */
[----:B------:R-:W-:Y:S02]  /*4e20*/  P2R R55, PR, RZ, 0x40 ;  /* 0x00000040ff377803 */ /* 0x000fe40000000000 */
[C---:B------:R-:W-:Y:S01]  /*4e30*/  LOP3.LUT P6, RZ, R152.reuse, 0x80000, RZ, 0xc0, !PT ;  /* 0x0008000098ff7812 */ /* 0x040fe200078cc0ff */
[----:B------:R-:W-:Y:S01]  /*4e40*/  @!P2 IMAD.WIDE.U32 R44, R25, 0x4, R182 ;  /* 0x00000004192ca825 */ /* 0x000fe200078e00b6 */
[----:B------:R-:W-:-:S03]  /*4e50*/  LOP3.LUT P5, RZ, R152, 0x1, RZ, 0xc0, !PT ;  /* 0x0000000198ff7812 */ /* 0x000fc600078ac0ff */
[----:B------:R-:W-:Y:S01]  /*4e60*/  FFMA R47, R43, R66, R80 ;  /* 0x000000422b2f7223 */ /* 0x000fe20000000050 */
[----:B------:R1:W2:Y:S01]  /*4e70*/  @!P3 LDG.E.CONSTANT R60, desc[UR10][R48.64+-0x4] ;  /* 0xfffffc0a303cb981 */ /* 0x0002a2000c1e9900 */
[----:B------:R-:W-:Y:S01]  /*4e80*/  IMAD.MOV.U32 R80, RZ, RZ, RZ ;  /* 0x000000ffff507224 */ /* 0x000fe200078e00ff */
[----:B------:R-:W-:Y:S01]  /*4e90*/  ISETP.NE.AND P3, PT, R190, RZ, PT ;  /* 0x000000ffbe00720c */ /* 0x000fe20003f65270 */
[----:B0-----:R-:W-:Y:S01]  /*4ea0*/  @!P1 IMAD.WIDE.U32 R40, R31, 0x4, R182 ;  /* 0x000000041f289825 */ /* 0x001fe200078e00b6 */
[----:B------:R0:W5:Y:S01]  /*4eb0*/  @!P2 LDG.E.CONSTANT R62, desc[UR10][R44.64+-0x4] ;  /* 0xfffffc0a2c3ea981 */ /* 0x000162000c1e9900 */
[----:B------:R-:W-:Y:S02]  /*4ec0*/  ISETP.NE.AND P4, PT, R191, RZ, PT ;  /* 0x000000ffbf00720c */ /* 0x000fe40003f85270 */
[----:B------:R-:W-:Y:S01]  /*4ed0*/  ISETP.NE.AND P2, PT, R189, RZ, PT ;  /* 0x000000ffbd00720c */ /* 0x000fe20003f45270 */
[----:B------:R-:W-:Y:S01]  /*4ee0*/  FFMA R90, R43, R90, R75 ;  /* 0x0000005a2b5a7223 */ /* 0x000fe2000000004b */
[----:B------:R-:W-:Y:S01]  /*4ef0*/  P2R R79, PR, RZ, 0x1 ;  /* 0x00000001ff4f7803 */ /* 0x000fe20000000000 */
[----:B-1----:R-:W-:Y:S01]  /*4f00*/  @!P0 IMAD.WIDE.U32 R48, R30, 0x4, R182 ;  /* 0x000000041e308825 */ /* 0x002fe200078e00b6 */
[----:B------:R-:W5:Y:S01]  /*4f10*/  @!P1 LDG.E.CONSTANT R190, desc[UR10][R40.64+-0x4] ;  /* 0xfffffc0a28be9981 */ /* 0x000f62000c1e9900 */
[----:B------:R-:W-:-:S02]  /*4f20*/  P2R R75, PR, RZ, 0x2 ;  /* 0x00000002ff4b7803 */ /* 0x000fc40000000000 */
[C---:B------:R-:W-:Y:S01]  /*4f30*/  LOP3.LUT P1, RZ, R152.reuse, 0x200000, RZ, 0xc0, !PT ;  /* 0x0020000098ff7812 */ /* 0x040fe2000782c0ff */
[----:B------:R-:W5:Y:S01]  /*4f40*/  @!P0 LDG.E.CONSTANT R188, desc[UR10][R48.64+-0x4] ;  /* 0xfffffc0a30bc8981 */ /* 0x000f62000c1e9900 */
[----:B------:R-:W-:-:S03]  /*4f50*/  LOP3.LUT P0, RZ, R152, 0x100000, RZ, 0xc0, !PT ;  /* 0x0010000098ff7812 */ /* 0x000fc6000780c0ff */
[----:B------:R-:W4:Y:S01]  /*4f60*/  @P6 LDG.E.CONSTANT R80, desc[UR10][R176.64+-0x4] ;  /* 0xfffffc0ab0506981 */ /* 0x000f22000c1e9900 */
[----:B------:R-:W-:Y:S01]  /*4f70*/  ISETP.NE.AND P6, PT, R55, RZ, PT ;  /* 0x000000ff3700720c */ /* 0x000fe20003fc5270 */
[----:B0-----:R-:W-:-:S04]  /*4f80*/  @!P5 IMAD.WIDE.U32 R44, R29, 0x4, R182 ;  /* 0x000000041d2cd825 */ /* 0x001fc800078e00b6 */
[----:B------:R-:W-:Y:S01]  /*4f90*/  FFMA R51, R43, R94, R84 ;  /* 0x0000005e2b337223 */ /* 0x000fe20000000054 */
[C---:B------:R-:W-:Y:S01]  /*4fa0*/  FFMA R66, R78.reuse, R81, R47 ;  /* 0x000000514e427223 */ /* 0x040fe2000000002f */
[C---:B------:R-:W-:Y:S01]  /*4fb0*/  FFMA R85, R78.reuse, R85, R70 ;  /* 0x000000554e557223 */ /* 0x040fe20000000046 */
[C---:B------:R-:W-:Y:S01]  /*4fc0*/  FFMA R113, R78.reuse, R113, R90 ;  /* 0x000000714e717223 */ /* 0x040fe2000000005a */
[----:B------:R-:W-:Y:S01]  /*4fd0*/  FFMA R51, R78, R117, R51 ;  /* 0x000000754e337223 */ /* 0x000fe20000000033 */
[----:B------:R0:W5:Y:S01]  /*4fe0*/  @!P5 LDG.E.CONSTANT R134, desc[UR10][R44.64+-0x4] ;  /* 0xfffffc0a2c86d981 */ /* 0x000162000c1e9900 */
[----:B------:R-:W-:Y:S01]  /*4ff0*/  @!P3 IMAD.WIDE.U32 R58, R33, 0x4, R182 ;  /* 0x00000004213ab825 */ /* 0x000fe200078e00b6 */
[----:B------:R-:W-:Y:S02]  /*5000*/  MOV R70, RZ ;  /* 0x000000ff00467202 */ /* 0x000fe40000000f00 */
[----:B------:R-:W-:Y:S01]  /*5010*/  P2R R69, PR, RZ, 0x4 ;  /* 0x00000004ff457803 */ /* 0x000fe20000000000 */
[----:B------:R-:W-:Y:S01]  /*5020*/  IMAD.MOV.U32 R78, RZ, RZ, RZ ;  /* 0x000000ffff4e7224 */ /* 0x000fe200078e00ff */
[----:B------:R1:W5:Y:S01]  /*5030*/  @!P3 LDG.E.CONSTANT R194, desc[UR10][R58.64+-0x4] ;  /* 0xfffffc0a3ac2b981 */ /* 0x000362000c1e9900 */
[----:B------:R-:W-:-:S02]  /*5040*/  IMAD.MOV.U32 R84, RZ, RZ, RZ ;  /* 0x000000ffff547224 */ /* 0x000fc400078e00ff */
[--C-:B------:R-:W-:Y:S01]  /*5050*/  @!P2 IMAD.WIDE.U32 R52, R32, 0x4, R182.reuse ;  /* 0x000000042034a825 */ /* 0x100fe200078e00b6 */
[----:B------:R-:W-:Y:S01]  /*5060*/  P2R R65, PR, RZ, 0x8 ;  /* 0x00000008ff417803 */ /* 0x000fe20000000000 */
[----:B------:R-:W2:Y:S02]  /*5070*/  @P1 LDG.E.CONSTANT R70, desc[UR10][R180.64+-0x4] ;  /* 0xfffffc0ab4461981 */ /* 0x000ea4000c1e9900 */
[----:B0-----:R-:W-:Y:S01]  /*5080*/  @!P4 IMAD.WIDE.U32 R44, R34, 0x4, R182 ;  /* 0x00000004222cc825 */ /* 0x001fe200078e00b6 */
[C---:B------:R-:W-:Y:S01]  /*5090*/  LOP3.LUT P5, RZ, R152.reuse, 0x10000, RZ, 0xc0, !PT ;  /* 0x0001000098ff7812 */ /* 0x040fe200078ac0ff */
[----:B------:R-:W5:Y:S01]  /*50a0*/  @!P2 LDG.E.CONSTANT R192, desc[UR10][R52.64+-0x4] ;  /* 0xfffffc0a34c0a981 */ /* 0x000f62000c1e9900 */
[----:B-1----:R-:W-:Y:S02]  /*50b0*/  P2R R59, PR, RZ, 0x10 ;  /* 0x00000010ff3b7803 */ /* 0x002fe40000000000 */
[C---:B------:R-:W-:Y:S01]  /*50c0*/  LOP3.LUT P3, RZ, R152.reuse, 0x4000, RZ, 0xc0, !PT ;  /* 0x0000400098ff7812 */ /* 0x040fe2000786c0ff */
[----:B------:R0:W5:Y:S01]  /*50d0*/  @!P4 LDG.E.CONSTANT R196, desc[UR10][R44.64+-0x4] ;  /* 0xfffffc0a2cc4c981 */ /* 0x000162000c1e9900 */
[----:B------:R-:W-:-:S02]  /*50e0*/  LOP3.LUT P4, RZ, R152, 0x8000, RZ, 0xc0, !PT ;  /* 0x0000800098ff7812 */ /* 0x000fc4000788c0ff */
[C---:B------:R-:W-:Y:S01]  /*50f0*/  LOP3.LUT P2, RZ, R152.reuse, 0x2000, RZ, 0xc0, !PT ;  /* 0x0000200098ff7812 */ /* 0x040fe2000784c0ff */
[----:B------:R-:W5:Y:S01]  /*5100*/  @P0 LDG.E.CONSTANT R78, desc[UR10][R178.64+-0x4] ;  /* 0xfffffc0ab24e0981 */ /* 0x000f62000c1e9900 */
[C---:B------:R-:W-:Y:S02]  /*5110*/  LOP3.LUT P1, RZ, R152.reuse, 0x1000, RZ, 0xc0, !PT ;  /* 0x0000100098ff7812 */ /* 0x040fe4000782c0ff */
[----:B------:R-:W-:Y:S01]  /*5120*/  LOP3.LUT P0, RZ, R152, 0x800, RZ, 0xc0, !PT ;  /* 0x0000080098ff7812 */ /* 0x000fe2000780c0ff */
[----:B------:R-:W5:Y:S01]  /*5130*/  @P6 LDG.E.CONSTANT R84, desc[UR10][R174.64+-0x4] ;  /* 0xfffffc0aae546981 */ /* 0x000f62000c1e9900 */
[----:B------:R-:W-:Y:S01]  /*5140*/  ISETP.NE.AND P6, PT, R63, RZ, PT ;  /* 0x000000ff3f00720c */ /* 0x000fe20003fc5270 */
[----:B------:R-:W-:Y:S02]  /*5150*/  IMAD.MOV.U32 R90, RZ, RZ, RZ ;  /* 0x000000ffff5a7224 */ /* 0x000fe400078e00ff */
[----:B------:R-:W-:Y:S01]  /*5160*/  IMAD.MOV.U32 R94, RZ, RZ, RZ ;  /* 0x000000ffff5e7224 */ /* 0x000fe200078e00ff */
[----:B------:R-:W1:Y:S01]  /*5170*/  LDS R43, [R38+0x1c0] ;  /* 0x0001c000262b7984 */ /* 0x000e620000000800 */
[----:B------:R-:W-:-:S02]  /*5180*/  IMAD.MOV.U32 R116, RZ, RZ, RZ ;  /* 0x000000ffff747224 */ /* 0x000fc400078e00ff */
[----:B------:R-:W-:Y:S01]  /*5190*/  IMAD.MOV.U32 R122, RZ, RZ, RZ ;  /* 0x000000ffff7a7224 */ /* 0x000fe200078e00ff */
[----:B------:R-:W5:Y:S01]  /*51a0*/  @P4 LDG.E.CONSTANT R112, desc[UR10][R168.64+-0x4] ;  /* 0xfffffc0aa8704981 */ /* 0x000f62000c1e9900 */
[----:B------:R-:W-:Y:S02]  /*51b0*/  IMAD.MOV.U32 R126, RZ, RZ, RZ ;  /* 0x000000ffff7e7224 */ /* 0x000fe400078e00ff */
[----:B------:R-:W-:Y:S01]  /*51c0*/  IMAD.MOV.U32 R130, RZ, RZ, RZ ;  /* 0x000000ffff827224 */ /* 0x000fe200078e00ff */
[----:B------:R-:W5:Y:S04]  /*51d0*/  @P5 LDG.E.CONSTANT R94, desc[UR10][R170.64+-0x4] ;  /* 0xfffffc0aaa5e5981 */ /* 0x000f68000c1e9900 */
[----:B------:R-:W5:Y:S04]  /*51e0*/  @P6 LDG.E.CONSTANT R90, desc[UR10][R172.64+-0x4] ;  /* 0xfffffc0aac5a6981 */ /* 0x000f68000c1e9900 */
[----:B------:R-:W5:Y:S04]  /*51f0*/  @P3 LDG.E.CONSTANT R116, desc[UR10][R166.64+-0x4] ;  /* 0xfffffc0aa6743981 */ /* 0x000f68000c1e9900 */
[----:B------:R-:W5:Y:S04]  /*5200*/  @P2 LDG.E.CONSTANT R122, desc[UR10][R164.64+-0x4] ;  /* 0xfffffc0aa47a2981 */ /* 0x000f68000c1e9900 */
[----:B------:R-:W5:Y:S04]  /*5210*/  @P1 LDG.E.CONSTANT R126, desc[UR10][R162.64+-0x4] ;  /* 0xfffffc0aa27e1981 */ /* 0x000f68000c1e9900 */
[----:B------:R-:W5:Y:S01]  /*5220*/  @P0 LDG.E.CONSTANT R130, desc[UR10][R160.64+-0x4] ;  /* 0xfffffc0aa0820981 */ /* 0x000f62000c1e9900 */
[----:B------:R-:W-:-:S02]  /*5230*/  ISETP.NE.AND P6, PT, R186, RZ, PT ;  /* 0x000000ffba00720c */ /* 0x000fc40003fc5270 */
[----:B------:R-:W-:Y:S01]  /*5240*/  ISETP.NE.AND P5, PT, R185, RZ, PT ;  /* 0x000000ffb900720c */ /* 0x000fe20003fa5270 */
[----:B------:R-:W1:Y:S04]  /*5250*/  LDS R48, [R38+0x214] ;  /* 0x0002140026307984 */ /* 0x000e680000000800 */
[----:B------:R-:W-:Y:S06]  /*5260*/  LDS R58, [R38+0x1dc] ;  /* 0x0001dc00263a7984 */ /* 0x000fec0000000800 */
[----:B0-----:R-:W-:-:S04]  /*5270*/  @!P6 IMAD.WIDE.U32 R44, R36, 0x4, R182 ;  /* 0x00000004242ce825 */ /* 0x001fc800078e00b6 */
[----:B------:R-:W-:-:S04]  /*5280*/  @!P5 IMAD.WIDE.U32 R40, R35, 0x4, R182 ;  /* 0x000000042328d825 */ /* 0x000fc800078e00b6 */
[C---:B-1----:R-:W-:Y:S02]  /*5290*/  FFMA R47, R43.reuse, R120, R66 ;  /* 0x000000782b2f7223 */ /* 0x042fe40000000042 */
[----:B------:R0:W5:Y:S04]  /*52a0*/  @!P6 LDG.E.CONSTANT R66, desc[UR10][R44.64+-0x4] ;  /* 0xfffffc0a2c42e981 */ /* 0x000168000c1e9900 */
[----:B------:R1:W5:Y:S01]  /*52b0*/  @!P5 LDG.E.CONSTANT R186, desc[UR10][R40.64+-0x4] ;  /* 0xfffffc0a28bad981 */ /* 0x000362000c1e9900 */
[C---:B------:R-:W-:Y:S01]  /*52c0*/  FFMA R124, R43.reuse, R124, R85 ;  /* 0x0000007c2b7c7223 */ /* 0x040fe20000000055 */
[C---:B------:R-:W-:Y:S01]  /*52d0*/  FFMA R128, R43.reuse, R128, R113 ;  /* 0x000000802b807223 */ /* 0x040fe20000000071 */
[----:B------:R-:W-:Y:S01]  /*52e0*/  FFMA R132, R43, R132, R51 ;  /* 0x000000842b847223 */ /* 0x000fe20000000033 */
[----:B0-----:R-:W-:Y:S04]  /*52f0*/  LDS R44, [R38+0x8c] ;  /* 0x00008c00262c7984 */ /* 0x001fe80000000800 */
[----:B-1----:R-:W0:Y:S04]  /*5300*/  LDS R41, [R38+0x268] ;  /* 0x0002680026297984 */ /* 0x002e280000000800 */
[----:B------:R-:W1:Y:S04]  /*5310*/  LDS R40, [R38+0x38] ;  /* 0x0000380026287984 */ /* 0x000e680000000800 */
[----:B------:R-:W3:Y:S01]  /*5320*/  LDS R45, [R38+0xe0] ;  /* 0x0000e000262d7984 */ /* 0x000ee20000000800 */
[C---:B------:R-:W-:Y:S01]  /*5330*/  FFMA R52, R48.reuse, R123, R47 ;  /* 0x0000007b30347223 */ /* 0x040fe2000000002f */
[C---:B------:R-:W-:Y:S01]  /*5340*/  FFMA R127, R48.reuse, R127, R124 ;  /* 0x0000007f307f7223 */ /* 0x040fe2000000007c */
[C---:B------:R-:W-:Y:S01]  /*5350*/  FFMA R131, R48.reuse, R131, R128 ;  /* 0x0000008330837223 */ /* 0x040fe20000000080 */
[----:B------:R-:W-:Y:S01]  /*5360*/  FFMA R135, R48, R135, R132 ;  /* 0x0000008730877223 */ /* 0x000fe20000000084 */
[----:B------:R-:W-:Y:S04]  /*5370*/  LDS R47, [R38+0x188] ;  /* 0x00018800262f7984 */ /* 0x000fe80000000800 */
[----:B------:R-:W3:Y:S01]  /*5380*/  LDS R48, [R38+0x134] ;  /* 0x0001340026307984 */ /* 0x000ee20000000800 */
[C---:B0-----:R-:W-:Y:S01]  /*5390*/  FFMA R43, R41.reuse, R98, R52 ;  /* 0x00000062292b7223 */ /* 0x041fe20000000034 */
[C---:B------:R-:W-:Y:S01]  /*53a0*/  FFMA R127, R41.reuse, R102, R127 ;  /* 0x00000066297f7223 */ /* 0x040fe2000000007f */
[C---:B------:R-:W-:Y:S01]  /*53b0*/  FFMA R131, R41.reuse, R106, R131 ;  /* 0x0000006a29837223 */ /* 0x040fe20000000083 */
[----:B------:R-:W-:Y:S01]  /*53c0*/  FFMA R135, R41, R110, R135 ;  /* 0x0000006e29877223 */ /* 0x000fe20000000087 */
[C---:B-1----:R-:W-:Y:S01]  /*53d0*/  FFMA R43, R40.reuse, R42, R43 ;  /* 0x0000002a282b7223 */ /* 0x042fe2000000002b */
[C---:B------:R-:W-:Y:S01]  /*53e0*/  FFMA R46, R40.reuse, R46, R127 ;  /* 0x0000002e282e7223 */ /* 0x040fe2000000007f */
[C---:B------:R-:W-:Y:S01]  /*53f0*/  FFMA R50, R40.reuse, R50, R131 ;  /* 0x0000003228327223 */ /* 0x040fe20000000083 */
[----:B------:R-:W-:Y:S01]  /*5400*/  FFMA R54, R40, R54, R135 ;  /* 0x0000003628367223 */ /* 0x000fe20000000087 */
[----:B------:R-:W-:-:S04]  /*5410*/  FFMA R40, R44, R57, R43 ;  /* 0x000000392c287223 */ /* 0x000fc8000000002b */
[----:B---3--:R-:W-:-:S04]  /*5420*/  FFMA R41, R45, R64, R40 ;  /* 0x000000402d297223 */ /* 0x008fc80000000028 */
[----:B------:R-:W-:-:S04]  /*5430*/  FFMA R40, R48, R67, R41 ;  /* 0x0000004330287223 */ /* 0x000fc80000000029 */
[----:B------:R-:W-:-:S04]  /*5440*/  FFMA R41, R47, R82, R40 ;  /* 0x000000522f297223 */ /* 0x000fc80000000028 */
[----:B------:R-:W-:-:S04]  /*5450*/  FFMA R40, R58, R121, R41 ;  /* 0x000000793a287223 */ /* 0x000fc80000000029 */
[----:B------:R-:W-:Y:S02]  /*5460*/  FFMA R101, R97, R96, R40 ;  /* 0x0000006061657223 */ /* 0x000fe40000000028 */
[----:B------:R-:W0:Y:S01]  /*5470*/  LDS R96, [R38+0x284] ;  /* 0x0002840026607984 */ /* 0x000e220000000800 */
[C---:B------:R-:W-:Y:S01]  /*5480*/  LOP3.LUT P4, RZ, R152.reuse, 0x10, RZ, 0xc0, !PT ;  /* 0x0000001098ff7812 */ /* 0x040fe2000788c0ff */
[----:B------:R-:W-:Y:S03]  /*5490*/  BAR.SYNC.DEFER_BLOCKING 0x0 ;  /* 0x0000000000007b1d */ /* 0x000fe60000010000 */
[----:B------:R-:W-:Y:S02]  /*54a0*/  P2R R53, PR, RZ, 0x10 ;  /* 0x00000010ff357803 */ /* 0x000fe40000000000 */
[----:B------:R-:W-:-:S04]  /*54b0*/  LOP3.LUT P4, RZ, R152, 0x20, RZ, 0xc0, !PT ;  /* 0x0000002098ff7812 */ /* 0x000fc8000788c0ff */
[----:B------:R-:W-:Y:S02]  /*54c0*/  P2R R49, PR, RZ, 0x10 ;  /* 0x00000010ff317803 */ /* 0x000fe40000000000 */
[C---:B------:R-:W-:Y:S01]  /*54d0*/  LOP3.LUT P4, RZ, R152.reuse, 0x40, RZ, 0xc0, !PT ;  /* 0x0000004098ff7812 */ /* 0x040fe2000788c0ff */
[----:B------:R-:W-:Y:S01]  /*54e0*/  STS [R157], R184 ;  /* 0x000000b89d007388 */ /* 0x000fe20000000800 */
[C---:B------:R-:W-:Y:S02]  /*54f0*/  LOP3.LUT P3, RZ, R152.reuse, 0x8, RZ, 0xc0, !PT ;  /* 0x0000000898ff7812 */ /* 0x040fe4000786c0ff */
[C---:B------:R-:W-:Y:S02]  /*5500*/  LOP3.LUT P2, RZ, R152.reuse, 0x4, RZ, 0xc0, !PT ;  /* 0x0000000498ff7812 */ /* 0x040fe4000784c0ff */
[C---:B------:R-:W-:Y:S02]  /*5510*/  LOP3.LUT P1, RZ, R152.reuse, 0x2, RZ, 0xc0, !PT ;  /* 0x0000000298ff7812 */ /* 0x040fe4000782c0ff */
[----:B------:R-:W-:Y:S01]  /*5520*/  LOP3.LUT P0, RZ, R152, 0x1, RZ, 0xc0, !PT ;  /* 0x0000000198ff7812 */ /* 0x000fe2000780c0ff */
[C---:B------:R-:W-:Y:S01]  /*5530*/  FFMA R61, R44.reuse, R61, R46 ;  /* 0x0000003d2c3d7223 */ /* 0x040fe2000000002e */
[C---:B------:R-:W-:Y:S01]  /*5540*/  FFMA R73, R44.reuse, R73, R50 ;  /* 0x000000492c497223 */ /* 0x040fe20000000032 */
[----:B------:R-:W-:-:S02]  /*5550*/  FFMA R77, R44, R77, R54 ;  /* 0x0000004d2c4d7223 */ /* 0x000fc40000000036 */
[C---:B------:R-:W-:Y:S01]  /*5560*/  FFMA R68, R45.reuse, R68, R61 ;  /* 0x000000442d447223 */ /* 0x040fe2000000003d */
[C---:B------:R-:W-:Y:S01]  /*5570*/  FFMA R88, R45.reuse, R88, R73 ;  /* 0x000000582d587223 */ /* 0x040fe20000000049 */
[----:B------:R-:W-:Y:S02]  /*5580*/  FFMA R92, R45, R92, R77 ;  /* 0x0000005c2d5c7223 */ /* 0x000fe4000000004d */
[C---:B------:R-:W-:Y:S01]  /*5590*/  FFMA R71, R48.reuse, R71, R68 ;  /* 0x0000004730477223 */ /* 0x040fe20000000044 */
[C---:B------:R-:W-:Y:S01]  /*55a0*/  FFMA R91, R48.reuse, R91, R88 ;  /* 0x0000005b305b7223 */ /* 0x040fe20000000058 */
[----:B------:R-:W-:Y:S01]  /*55b0*/  FFMA R95, R48, R95, R92 ;  /* 0x0000005f305f7223 */ /* 0x000fe2000000005c */
[----:B----4-:R-:W-:Y:S04]  /*55c0*/  STS [R157+0xc], R80 ;  /* 0x00000c509d007388 */ /* 0x010fe80000000800 */
[----:B--2---:R-:W-:Y:S04]  /*55d0*/  STS [R157+0x4], R70 ;  /* 0x000004469d007388 */ /* 0x004fe80000000800 */
[----:B-----5:R-:W-:Y:S04]  /*55e0*/  STS [R157+0x8], R78 ;  /* 0x0000084e9d007388 */ /* 0x020fe80000000800 */
[----:B------:R-:W-:Y:S04]  /*55f0*/  STS [R157+0x10], R84 ;  /* 0x000010549d007388 */ /* 0x000fe80000000800 */
[----:B------:R-:W-:Y:S04]  /*5600*/  STS [R157+0x1c], R112 ;  /* 0x00001c709d007388 */ /* 0x000fe80000000800 */
        /* <DEDUP_REMOVED lines=9> */
[----:B------:R-:W-:-:S03]  /*56a0*/  ISETP.NE.AND P4, PT, R53, RZ, PT ;  /* 0x000000ff3500720c */ /* 0x000fc60003f85270 */
        /* <DEDUP_REMOVED lines=10> */
[----:B------:R1:W-:Y:S04]  /*5750*/  @!P2 STS [R155+0x24], R192 ;  /* 0x000024c09b00a388 */ /* 0x0003e80000000800 */
[----:B------:R-:W-:Y:S04]  /*5760*/  @!P1 STS [R155+0x20], R190 ;  /* 0x000020be9b009388 */ /* 0x000fe80000000800 */
[----:B------:R-:W-:Y:S04]  /*5770*/  @!P3 STS [R155+0x28], R194 ;  /* 0x000028c29b00b388 */ /* 0x000fe80000000800 */
[----:B------:R-:W-:Y:S04]  /*5780*/  @!P0 STS [R155+0x1c], R188 ;  /* 0x00001cbc9b008388 */ /* 0x000fe80000000800 */
[----:B------:R-:W-:Y:S04]  /*5790*/  @!P4 STS [R155+0x2c], R196 ;  /* 0x00002cc49b00c388 */ /* 0x000fe80000000800 */
[----:B------:R-:W-:Y:S04]  /*57a0*/  @!P5 STS [R155+0x30], R186 ;  /* 0x000030ba9b00d388 */ /* 0x000fe80000000800 */
[----:B------:R-:W-:Y:S01]  /*57b0*/  @!P6 STS [R155+0x34], R66 ;  /* 0x000034429b00e388 */ /* 0x000fe20000000800 */
[----:B------:R-:W-:Y:S01]  /*57c0*/  BAR.SYNC.DEFER_BLOCKING 0x0 ;  /* 0x0000000000007b1d */ /* 0x000fe20000010000 */
[C---:B------:R-:W-:Y:S01]  /*57d0*/  FFMA R86, R47.reuse, R86, R71 ;  /* 0x000000562f567223 */ /* 0x040fe20000000047 */
[C---:B------:R-:W-:Y:S01]  /*57e0*/  FFMA R114, R47.reuse, R114, R91 ;  /* 0x000000722f727223 */ /* 0x040fe2000000005b */
[----:B------:R-:W-:-:S03]  /*57f0*/  FFMA R118, R47, R118, R95 ;  /* 0x000000762f767223 */ /* 0x000fc6000000005f */
[----:B------:R-:W-:Y:S04]  /*5800*/  LDS R105, [R38] ;  /* 0x0000000026697984 */ /* 0x000fe80000000800 */
[----:B------:R-:W-:Y:S04]  /*5810*/  LDS.128 R48, [R154+0x60] ;  /* 0x000060009a307984 */ /* 0x000fe80000000c00 */
[----:B------:R-:W-:Y:S04]  /*5820*/  LDS R98, [R38+0x54] ;  /* 0x0000540026627984 */ /* 0x000fe80000000800 */
[----:B------:R-:W-:Y:S04]  /*5830*/  LDS R109, [R38+0xa8] ;  /* 0x0000a800266d7984 */ /* 0x000fe80000000800 */
[----:B------:R-:W-:Y:S04]  /*5840*/  LDS.128 R60, [R154+0x70] ;  /* 0x000070009a3c7984 */ /* 0x000fe80000000c00 */
[----:B------:R-:W2:Y:S04]  /*5850*/  LDS.128 R40, [R154] ;  /* 0x000000009a287984 */ /* 0x000ea80000000c00 */
[----:B------:R-:W3:Y:S04]  /*5860*/  LDS.128 R44, [R154+0x180] ;  /* 0x000180009a2c7984 */ /* 0x000ee80000000c00 */
[----:B------:R-:W-:Y:S04]  /*5870*/  LDS R184, [R38+0xfc] ;  /* 0x0000fc0026b87984 */ /* 0x000fe80000000800 */
[----:B------:R-:W-:Y:S04]  /*5880*/  LDS.128 R72, [R154+0x80] ;  /* 0x000080009a487984 */ /* 0x000fe80000000c00 */
[----:B------:R-:W4:Y:S04]  /*5890*/  LDS.128 R76, [R154+0x1e0] ;  /* 0x0001e0009a4c7984 */ /* 0x000f280000000c00 */
[----:B------:R-:W-:Y:S04]  /*58a0*/  LDS R185, [R38+0x150] ;  /* 0x0001500026b97984 */ /* 0x000fe80000000800 */
[----:B------:R-:W5:Y:S04]  /*58b0*/  LDS.128 R88, [R154+0x90] ;  /* 0x000090009a587984 */ /* 0x000f680000000c00 */
[----:B------:R-:W5:Y:S04]  /*58c0*/  LDS R186, [R38+0x1a4] ;  /* 0x0001a40026ba7984 */ /* 0x000f680000000800 */
[----:B------:R-:W5:Y:S01]  /*58d0*/  LDS.128 R92, [R154+0x1f0] ;  /* 0x0001f0009a5c7984 */ /* 0x000f620000000c00 */
[C---:B------:R-:W-:Y:S01]  /*58e0*/  FFMA R114, R58.reuse, R129, R114 ;  /* 0x000000813a727223 */ /* 0x040fe20000000072 */
[C---:B------:R-:W-:Y:S01]  /*58f0*/  FFMA R86, R58.reuse, R125, R86 ;  /* 0x0000007d3a567223 */ /* 0x040fe20000000056 */
[----:B------:R-:W-:Y:S01]  /*5900*/  FFMA R118, R58, R133, R118 ;  /* 0x000000853a767223 */ /* 0x000fe20000000076 */
[C---:B0-----:R-:W-:Y:S01]  /*5910*/  FFMA R102, R96.reuse, R99, R101 ;  /* 0x0000006360667223 */ /* 0x041fe20000000065 */
[C---:B------:R-:W-:Y:S01]  /*5920*/  FFMA R104, R97.reuse, R104, R114 ;  /* 0x0000006861687223 */ /* 0x040fe20000000072 */
[----:B------:R-:W-:Y:S01]  /*5930*/  FFMA R100, R97, R100, R86 ;  /* 0x0000006461647223 */ /* 0x000fe20000000056 */
[----:B-1----:R-:W-:Y:S01]  /*5940*/  P2R R192, PR, RZ, 0x8 ;  /* 0x00000008ffc07803 */ /* 0x002fe20000000000 */
[----:B--2---:R-:W-:Y:S01]  /*5950*/  FFMA R99, R105, R40, R102 ;  /* 0x0000002869637223 */ /* 0x004fe20000000066 */
[C---:B------:R-:W-:Y:S01]  /*5960*/  FFMA R107, R96.reuse, R107, R104 ;  /* 0x0000006b606b7223 */ /* 0x040fe20000000068 */
[----:B------:R-:W-:Y:S01]  /*5970*/  FFMA R97, R97, R108, R118 ;  /* 0x0000006c61617223 */ /* 0x000fe20000000076 */
[----:B------:R-:W-:Y:S01]  /*5980*/  FFMA R103, R96, R103, R100 ;  /* 0x0000006760677223 */ /* 0x000fe20000000064 */
[----:B------:R-:W-:Y:S01]  /*5990*/  LOP3.LUT P3, RZ, R153, 0x2, RZ, 0xc0, !PT ;  /* 0x0000000299ff7812 */ /* 0x000fe2000786c0ff */
[C---:B------:R-:W-:Y:S01]  /*59a0*/  FFMA R48, R105.reuse, R48, R107 ;  /* 0x0000003069307223 */ /* 0x040fe2000000006b */
[C---:B------:R-:W-:Y:S01]  /*59b0*/  FFMA R40, R98.reuse, R43, R99 ;  /* 0x0000002b62287223 */ /* 0x040fe20000000063 */
[----:B------:R-:W0:Y:S02]  /*59c0*/  LDS.128 R52, [R154+0x10] ;  /* 0x000010009a347984 */ /* 0x000e240000000c00 */
[----:B------:R-:W-:Y:S01]  /*59d0*/  FFMA R51, R98, R51, R48 ;  /* 0x0000003362337223 */ /* 0x000fe20000000030 */
[----:B------:R-:W-:Y:S01]  /*59e0*/  FFMA R96, R96, R111, R97 ;  /* 0x0000006f60607223 */ /* 0x000fe20000000061 */
[----:B---3--:R-:W-:Y:S01]  /*59f0*/  FFMA R44, R105, R44, R103 ;  /* 0x0000002c692c7223 */ /* 0x008fe20000000067 */
[----:B------:R-:W1:Y:S01]  /*5a00*/  LDS.128 R56, [R154+0x190] ;  /* 0x000190009a387984 */ /* 0x000e620000000c00 */
[----:B------:R-:W-:Y:S01]  /*5a10*/  FFMA R62, R109, R62, R51 ;  /* 0x0000003e6d3e7223 */ /* 0x000fe20000000033 */
[----:B----4-:R-:W-:-:S03]  /*5a20*/  FFMA R105, R105, R76, R96 ;  /* 0x0000004c69697223 */ /* 0x010fc60000000060 */
[----:B------:R-:W-:Y:S01]  /*5a30*/  FFMA R73, R184, R73, R62 ;  /* 0x00000049b8497223 */ /* 0x000fe2000000003e */
[C---:B------:R-:W-:Y:S01]  /*5a40*/  FFMA R47, R98.reuse, R47, R44 ;  /* 0x0000002f622f7223 */ /* 0x040fe2000000002c */
[----:B------:R-:W2:Y:S01]  /*5a50*/  LDS.128 R64, [R154+0x20] ;  /* 0x000020009a407984 */ /* 0x000ea20000000c00 */
[----:B------:R-:W-:-:S03]  /*5a60*/  FFMA R98, R98, R79, R105 ;  /* 0x0000004f62627223 */ /* 0x000fc60000000069 */
[----:B------:R-:W3:Y:S01]  /*5a70*/  LDS.128 R68, [R154+0x1a0] ;  /* 0x0001a0009a447984 */ /* 0x000ee20000000c00 */
[----:B-----5:R-:W-:-:S03]  /*5a80*/  FFMA R88, R185, R88, R73 ;  /* 0x00000058b9587223 */ /* 0x020fc60000000049 */
[----:B------:R-:W4:Y:S01]  /*5a90*/  LDS.128 R80, [R154+0x30] ;  /* 0x000030009a507984 */ /* 0x000f220000000c00 */
[----:B------:R-:W-:-:S03]  /*5aa0*/  FFMA R88, R186, R91, R88 ;  /* 0x0000005bba587223 */ /* 0x000fc60000000058 */
[----:B------:R-:W5:Y:S01]  /*5ab0*/  LDS.128 R84, [R154+0x1b0] ;  /* 0x0001b0009a547984 */ /* 0x000f620000000c00 */
[C---:B------:R-:W-:Y:S01]  /*5ac0*/  FFMA R91, R109.reuse, R94, R98 ;  /* 0x0000005e6d5b7223 */ /* 0x040fe20000000062 */
[----:B------:R-:W-:Y:S02]  /*5ad0*/  IMAD.MOV.U32 R94, RZ, RZ, RZ ;  /* 0x000000ffff5e7224 */ /* 0x000fe400078e00ff */
[----:B------:R-:W-:Y:S04]  /*5ae0*/  LDS R62, [R38+0x1c] ;  /* 0x00001c00263e7984 */ /* 0x000fe80000000800 */
[----:B------:R-:W5:Y:S04]  /*5af0*/  @P3 LDG.E.CONSTANT R94, desc[UR10][R180.64] ;  /* 0x0000000ab45e3981 */ /* 0x000f68000c1e9900 */
[----:B------:R-:W-:Y:S01]  /*5b00*/  LDS R73, [R38+0x118] ;  /* 0x0001180026497984 */ /* 0x000fe20000000800 */
[----:B0-----:R-:W-:-:S03]  /*5b10*/  FFMA R43, R109, R54, R40 ;  /* 0x000000366d2b7223 */ /* 0x001fc60000000028 */
[----:B------:R-:W-:Y:S01]  /*5b20*/  LDS R44, [R38+0x16c] ;  /* 0x00016c00262c7984 */ /* 0x000fe20000000800 */
[----:B-1----:R-:W-:-:S03]  /*5b30*/  FFMA R58, R109, R58, R47 ;  /* 0x0000003a6d3a7223 */ /* 0x002fc6000000002f */
[----:B------:R-:W-:Y:S04]  /*5b40*/  LDS R51, [R38+0x1c0] ;  /* 0x0001c00026337984 */ /* 0x000fe80000000800 */
[----:B------:R-:W-:Y:S01]  /*5b50*/  LDS R47, [R38+0x38] ;  /* 0x00003800262f7984 */ /* 0x000fe20000000800 */
[----:B--2---:R-:W-:-:S03]  /*5b60*/  FFMA R40, R184, R65, R43 ;  /* 0x00000041b8287223 */ /* 0x004fc6000000002b */
[----:B------:R-:W-:Y:S01]  /*5b70*/  LDS R48, [R38+0x8c] ;  /* 0x00008c0026307984 */ /* 0x000fe20000000800 */
[----:B---3--:R-:W-:-:S03]  /*5b80*/  FFMA R69, R184, R69, R58 ;  /* 0x00000045b8457223 */ /* 0x008fc6000000003a */
[----:B------:R-:W-:Y:S01]  /*5b90*/  LDS R58, [R38+0xc4] ;  /* 0x0000c400263a7984 */ /* 0x000fe20000000800 */
[----:B----4-:R-:W-:-:S03]  /*5ba0*/  FFMA R43, R185, R80, R40 ;  /* 0x00000050b92b7223 */ /* 0x010fc60000000028 */
[----:B------:R-:W-:Y:S01]  /*5bb0*/  LDS R80, [R38+0x24c] ;  /* 0x00024c0026507984 */ /* 0x000fe20000000800 */
[----:B-----5:R-:W-:Y:S01]  /*5bc0*/  FFMA R84, R185, R84, R69 ;  /* 0x00000054b9547223 */ /* 0x020fe20000000045 */
[C---:B------:R-:W-:Y:S02]  /*5bd0*/  FFMA R190, R186.reuse, R83, R43 ;  /* 0x00000053babe7223 */ /* 0x040fe4000000002b */
[----:B------:R-:W-:Y:S01]  /*5be0*/  LDS R40, [R38+0x214] ;  /* 0x0002140026287984 */ /* 0x000fe20000000800 */
[----:B------:R-:W-:-:S03]  /*5bf0*/  FFMA R188, R186, R87, R84 ;  /* 0x00000057babc7223 */ /* 0x000fc60000000054 */
[----:B------:R-:W-:Y:S04]  /*5c00*/  LDS R87, [R38+0x1f8] ;  /* 0x0001f80026577984 */ /* 0x000fe80000000800 */
        /* <DEDUP_REMOVED lines=8> */
[----:B------:R-:W0:Y:S04]  /*5c90*/  LDS.128 R124, [R154+0x200] ;  /* 0x000200009a7c7984 */ /* 0x000e280000000c00 */
[----:B------:R-:W-:Y:S04]  /*5ca0*/  LDS.128 R96, [R154+0x210] ;  /* 0x000210009a607984 */ /* 0x000fe80000000c00 */
[----:B------:R-:W1:Y:S04]  /*5cb0*/  LDS.128 R104, [R154+0x40] ;  /* 0x000040009a687984 */ /* 0x000e680000000c00 */
[----:B------:R-:W2:Y:S04]  /*5cc0*/  LDS.128 R116, [R154+0x50] ;  /* 0x000050009a747984 */ /* 0x000ea80000000c00 */
[----:B------:R-:W3:Y:S04]  /*5cd0*/  LDS.128 R112, [R154+0x1c0] ;  /* 0x0001c0009a707984 */ /* 0x000ee80000000c00 */
[----:B------:R-:W4:Y:S04]  /*5ce0*/  LDS.128 R120, [R154+0x1d0] ;  /* 0x0001d0009a787984 */ /* 0x000f280000000c00 */
[----:B------:R-:W5:Y:S04]  /*5cf0*/  LDS.128 R100, [R154+0xa0] ;  /* 0x0000a0009a647984 */ /* 0x000f680000000c00 */
[----:B------:R-:W-:Y:S04]  /*5d00*/  LDS.128 R128, [R154+0xb0] ;  /* 0x0000b0009a807984 */ /* 0x000fe80000000c00 */
[----:B------:R-:W5:Y:S04]  /*5d10*/  LDS.128 R108, [R154+0x220] ;  /* 0x000220009a6c7984 */ /* 0x000f680000000c00 */
[----:B------:R-:W5:Y:S01]  /*5d20*/  LDS.128 R132, [R154+0x230] ;  /* 0x000230009a847984 */ /* 0x000f620000000c00 */
[----:B------:R-:W-:Y:S01]  /*5d30*/  P2R R191, PR, RZ, 0x4 ;  /* 0x00000004ffbf7803 */ /* 0x000fe20000000000 */
[----:B------:R-:W-:Y:S01]  /*5d40*/  BAR.SYNC.DEFER_BLOCKING 0x0 ;  /* 0x0000000000007b1d */ /* 0x000fe20000010000 */
[----:B------:R-:W-:-:S02]  /*5d50*/  LOP3.LUT P2, RZ, R153, 0x1, RZ, 0xc0, !PT ;  /* 0x0000000199ff7812 */ /* 0x000fc4000784c0ff */
[----:B------:R-:W-:Y:S02]  /*5d60*/  P2R R189, PR, RZ, 0x2 ;  /* 0x00000002ffbd7803 */ /* 0x000fe40000000000 */
[----:B------:R-:W-:Y:S01]  /*5d70*/  LOP3.LUT P1, RZ, R152, 0x80000000, RZ, 0xc0, !PT ;  /* 0x8000000098ff7812 */ /* 0x000fe2000782c0ff */
[----:B------:R-:W-:Y:S02]  /*5d80*/  IMAD.MOV.U32 R196, RZ, RZ, RZ ;  /* 0x000000ffffc47224 */ /* 0x000fe400078e00ff */
[----:B------:R-:W-:-:S06]  /*5d90*/  IMAD.MOV.U32 R198, RZ, RZ, RZ ;  /* 0x000000ffffc67224 */ /* 0x000fcc00078e00ff */
[----:B------:R-:W2:Y:S01]  /*5da0*/  @P2 LDG.E.CONSTANT R196, desc[UR10][R178.64] ;  /* 0x0000000ab2c42981 */ /* 0x000ea2000c1e9900 */
[----:B------:R-:W-:-:S03]  /*5db0*/  LOP3.LUT P2, RZ, R152, 0x20000000, RZ, 0xc0, !PT ;  /* 0x2000000098ff7812 */ /* 0x000fc6000784c0ff */
[----:B------:R-:W3:Y:S01]  /*5dc0*/  @P1 LDG.E.CONSTANT R198, desc[UR10][R176.64] ;  /* 0x0000000ab0c61981 */ /* 0x000ee2000c1e9900 */
[----:B------:R-:W-:-:S03]  /*5dd0*/  LOP3.LUT P1, RZ, R152, 0x10000000, RZ, 0xc0, !PT ;  /* 0x1000000098ff7812 */ /* 0x000fc6000782c0ff */
[----:B------:R0:W-:Y:S02]  /*5de0*/  STS [R157], R156 ;  /* 0x0000009c9d007388 */ /* 0x0001e40000000800 */
[----:B0-----:R-:W-:-:S06]  /*5df0*/  IMAD.MOV.U32 R156, RZ, RZ, RZ ;  /* 0x000000ffff9c7224 */ /* 0x001fcc00078e00ff */
[----:B------:R-:W4:Y:S04]  /*5e00*/  @P2 LDG.E.CONSTANT R156, desc[UR10][R172.64] ;  /* 0x0000000aac9c2981 */ /* 0x000f28000c1e9900 */
[----:B------:R0:W-:Y:S02]  /*5e10*/  STS [R157+0x4], R94 ;  /* 0x0000045e9d007388 */ /* 0x0001e40000000800 */
[----:B0-----:R-:W-:-:S06]  /*5e20*/  IMAD.MOV.U32 R94, RZ, RZ, RZ ;  /* 0x000000ffff5e7224 */ /* 0x001fcc00078e00ff */
[----:B------:R-:W5:Y:S01]  /*5e30*/  @P1 LDG.E.CONSTANT R94, desc[UR10][R170.64] ;  /* 0x0000000aaa5e1981 */ /* 0x000f62000c1e9900 */
[----:B------:R-:W-:Y:S02]  /*5e40*/  P2R R187, PR, RZ, 0x1 ;  /* 0x00000001ffbb7803 */ /* 0x000fe40000000000 */
[C---:B------:R-:W-:Y:S01]  /*5e50*/  LOP3.LUT P0, RZ, R152.reuse, 0x40000000, RZ, 0xc0, !PT ;  /* 0x4000000098ff7812 */ /* 0x040fe2000780c0ff */
[----:B------:R-:W-:Y:S01]  /*5e60*/  IMAD.MOV.U32 R200, RZ, RZ, RZ ;  /* 0x000000ffffc87224 */ /* 0x000fe200078e00ff */
[----:B------:R-:W-:Y:S02]  /*5e70*/  P2R R193, PR, RZ, 0x10 ;  /* 0x00000010ffc17803 */ /* 0x000fe40000000000 */
[----:B------:R-:W-:-:S09]  /*5e80*/  LOP3.LUT P4, RZ, R152, 0x10, RZ, 0xc0, !PT ;  /* 0x0000001098ff7812 */ /* 0x000fd2000788c0ff */
[----:B------:R0:W3:Y:S02]  /*5e90*/  @P0 LDG.E.CONSTANT R200, desc[UR10][R174.64] ;  /* 0x0000000aaec80981 */ /* 0x0000e4000c1e9900 */
[----:B0-----:R-:W-:Y:S02]  /*5ea0*/  P2R R175, PR, RZ, 0x10 ;  /* 0x00000010ffaf7803 */ /* 0x001fe40000000000 */
[----:B------:R-:W-:-:S04]  /*5eb0*/  LOP3.LUT P4, RZ, R152, 0x2000000, RZ, 0xc0, !PT ;  /* 0x0200000098ff7812 */ /* 0x000fc8000788c0ff */
[----:B------:R-:W-:Y:S02]  /*5ec0*/  P2R R172, PR, RZ, 0x10 ;  /* 0x00000010ffac7803 */ /* 0x000fe40000000000 */
[C---:B------:R-:W-:Y:S01]  /*5ed0*/  LOP3.LUT P4, RZ, R152.reuse, 0x4000000, RZ, 0xc0, !PT ;  /* 0x0400000098ff7812 */ /* 0x040fe2000788c0ff */
[----:B------:R-:W-:Y:S01]  /*5ee0*/  HFMA2 R174, -RZ, RZ, 0, 0 ;  /* 0x00000000ffae7431 */ /* 0x000fe200000001ff */
[----:B------:R-:W-:Y:S02]  /*5ef0*/  P2R R194, PR, RZ, 0x20 ;  /* 0x00000020ffc27803 */ /* 0x000fe40000000000 */
[----:B------:R-:W-:-:S09]  /*5f00*/  LOP3.LUT P5, RZ, R152, 0x20, RZ, 0xc0, !PT ;  /* 0x0000002098ff7812 */ /* 0x000fd200078ac0ff */
[----:B------:R-:W3:Y:S01]  /*5f10*/  @P4 LDG.E.CONSTANT R174, desc[UR10][R166.64] ;  /* 0x0000000aa6ae4981 */ /* 0x000ee2000c1e9900 */
[----:B------:R-:W-:Y:S01]  /*5f20*/  ISETP.NE.AND P4, PT, R172, RZ, PT ;  /* 0x000000ffac00720c */ /* 0x000fe20003f85270 */
[----:B------:R-:W-:Y:S01]  /*5f30*/  IMAD.MOV.U32 R172, RZ, RZ, RZ ;  /* 0x000000ffffac7224 */ /* 0x000fe200078e00ff */
[----:B------:R-:W-:Y:S02]  /*5f40*/  P2R R195, PR, RZ, 0x40 ;  /* 0x00000040ffc37803 */ /* 0x000fe40000000000 */
[----:B------:R-:W-:Y:S02]  /*5f50*/  P2R R177, PR, RZ, 0x20 ;  /* 0x00000020ffb17803 */ /* 0x000fe40000000000 */
[C---:B------:R-:W-:Y:S02]  /*5f60*/  LOP3.LUT P6, RZ, R152.reuse, 0x40, RZ, 0xc0, !PT ;  /* 0x0000004098ff7812 */ /* 0x040fe400078cc0ff */
[----:B------:R-:W-:-:S05]  /*5f70*/  LOP3.LUT P5, RZ, R152, 0x1000000, RZ, 0xc0, !PT ;  /* 0x0100000098ff7812 */ /* 0x000fca00078ac0ff */
[----:B------:R-:W3:Y:S01]  /*5f80*/  @P4 LDG.E.CONSTANT R172, desc[UR10][R164.64] ;  /* 0x0000000aa4ac4981 */ /* 0x000ee2000c1e9900 */
[----:B------:R-:W-:Y:S02]  /*5f90*/  ISETP.NE.AND P4, PT, R175, RZ, PT ;  /* 0x000000ffaf00720c */ /* 0x000fe40003f85270 */
[----:B------:R-:W-:Y:S02]  /*5fa0*/  P2R R178, PR, RZ, 0x40 ;  /* 0x00000040ffb27803 */ /* 0x000fe40000000000 */
[C---:B------:R-:W-:Y:S02]  /*5fb0*/  LOP3.LUT P0, RZ, R152.reuse, 0x8000000, RZ, 0xc0, !PT ;  /* 0x0800000098ff7812 */ /* 0x040fe4000780c0ff */
[----:B------:R-:W-:Y:S01]  /*5fc0*/  LOP3.LUT P6, RZ, R152, 0x800000, RZ, 0xc0, !PT ;  /* 0x0080000098ff7812 */ /* 0x000fe200078cc0ff */
[----:B------:R-:W-:-:S10]  /*5fd0*/  IMAD.MOV.U32 R176, RZ, RZ, RZ ;  /* 0x000000ffffb07224 */ /* 0x000fd400078e00ff */
[----:B------:R-:W3:Y:S04]  /*5fe0*/  @P0 LDG.E.CONSTANT R176, desc[UR10][R168.64] ;  /* 0x0000000aa8b00981 */ /* 0x000ee8000c1e9900 */
[----:B----4-:R0:W-:Y:S02]  /*5ff0*/  STS [R157+0x14], R156 ;  /* 0x0000149c9d007388 */ /* 0x0101e40000000800 */
[----:B0-----:R-:W-:-:S06]  /*6000*/  IMAD.MOV.U32 R156, RZ, RZ, RZ ;  /* 0x000000ffff9c7224 */ /* 0x001fcc00078e00ff */
[----:B------:R0:W4:Y:S01]  /*6010*/  @P5 LDG.E.CONSTANT R156, desc[UR10][R162.64] ;  /* 0x0000000aa29c5981 */ /* 0x000122000c1e9900 */
[----:B------:R-:W-:Y:S01]  /*6020*/  ISETP.NE.AND P5, PT, R177, RZ, PT ;  /* 0x000000ffb100720c */ /* 0x000fe20003fa5270 */
[----:B0-----:R-:W-:-:S05]  /*6030*/  @!P4 IMAD.WIDE.U32 R162, R25, 0x4, R182 ;  /* 0x0000000419a2c825 */ /* 0x001fca00078e00b6 */
[----:B------:R0:W4:Y:S07]  /*6040*/  @!P4 LDG.E.CONSTANT R170, desc[UR10][R162.64] ;  /* 0x0000000aa2aac981 */ /* 0x00012e000c1e9900 */
[----:B------:R-:W-:-:S05]  /*6050*/  @!P5 IMAD.WIDE.U32 R164, R24, 0x4, R182 ;  /* 0x0000000418a4d825 */ /* 0x000fca00078e00b6 */
[----:B------:R-:W4:Y:S04]  /*6060*/  @!P5 LDG.E.CONSTANT R168, desc[UR10][R164.64] ;  /* 0x0000000aa4a8d981 */ /* 0x000f28000c1e9900 */
[----:B-----5:R5:W-:Y:S02]  /*6070*/  STS [R157+0x18], R94 ;  /* 0x0000185e9d007388 */ /* 0x020be40000000800 */
[----:B-----5:R-:W-:-:S06]  /*6080*/  IMAD.MOV.U32 R94, RZ, RZ, RZ ;  /* 0x000000ffff5e7224 */ /* 0x020fcc00078e00ff */
[----:B------:R5:W4:Y:S01]  /*6090*/  @P6 LDG.E.CONSTANT R94, desc[UR10][R160.64] ;  /* 0x0000000aa05e6981 */ /* 0x000b22000c1e9900 */
[----:B------:R-:W-:-:S13]  /*60a0*/  ISETP.NE.AND P6, PT, R178, RZ, PT ;  /* 0x000000ffb200720c */ /* 0x000fda0003fc5270 */
[----:B------:R-:W-:-:S06]  /*60b0*/  @!P6 IMAD.WIDE.U32 R166, R20, 0x4, R182 ;  /* 0x0000000414a6e825 */ /* 0x000fcc00078e00b6 */
[----:B------:R-:W4:Y:S01]  /*60c0*/  @!P6 LDG.E.CONSTANT R166, desc[UR10][R166.64] ;  /* 0x0000000aa6a6e981 */ /* 0x000f22000c1e9900 */
[----:B------:R-:W-:-:S03]  /*60d0*/  LOP3.LUT P0, RZ, R152, 0x1, RZ, 0xc0, !PT ;  /* 0x0000000198ff7812 */ /* 0x000fc6000780c0ff */
[----:B--2---:R-:W-:Y:S01]  /*60e0*/  STS [R157+0x8], R196 ;  /* 0x000008c49d007388 */ /* 0x004fe20000000800 */
[----:B------:R-:W-:-:S03]  /*60f0*/  LOP3.LUT P3, RZ, R152, 0x8, RZ, 0xc0, !PT ;  /* 0x0000000898ff7812 */ /* 0x000fc6000786c0ff */
[----:B---3--:R-:W-:Y:S06]  /*6100*/  STS [R157+0xc], R198 ;  /* 0x00000cc69d007388 */ /* 0x008fec0000000800 */
[----:B0-----:R-:W-:Y:S01]  /*6110*/  @!P0 IMAD.WIDE.U32 R162, R29, 0x4, R182 ;  /* 0x000000041da28825 */ /* 0x001fe200078e00b6 */
[----:B------:R-:W-:Y:S04]  /*6120*/  STS [R157+0x10], R200 ;  /* 0x000010c89d007388 */ /* 0x000fe80000000800 */
[----:B------:R-:W-:Y:S01]  /*6130*/  STS [R157+0x20], R174 ;  /* 0x000020ae9d007388 */ /* 0x000fe20000000800 */
[----:B------:R-:W-:-:S03]  /*6140*/  LOP3.LUT P2, RZ, R152, 0x4, RZ, 0xc0, !PT ;  /* 0x0000000498ff7812 */ /* 0x000fc6000784c0ff */
[----:B------:R-:W-:Y:S01]  /*6150*/  STS [R157+0x24], R172 ;  /* 0x000024ac9d007388 */ /* 0x000fe20000000800 */
[----:B------:R-:W-:Y:S01]  /*6160*/  LOP3.LUT P1, RZ, R152, 0x2, RZ, 0xc0, !PT ;  /* 0x0000000298ff7812 */ /* 0x000fe2000782c0ff */
[--C-:B-----5:R-:W-:Y:S02]  /*6170*/  @!P3 IMAD.WIDE.U32 R160, R26, 0x4, R182.reuse ;  /* 0x000000041aa0b825 */ /* 0x120fe400078e00b6 */
[----:B------:R-:W-:Y:S10]  /*6180*/  STS [R157+0x1c], R176 ;  /* 0x00001cb09d007388 */ /* 0x000ff40000000800 */
[--C-:B------:R-:W-:Y:S01]  /*6190*/  @!P1 IMAD.WIDE.U32 R164, R28, 0x4, R182.reuse ;  /* 0x000000041ca49825 */ /* 0x100fe200078e00b6 */
[----:B----4-:R-:W-:Y:S04]  /*61a0*/  STS [R157+0x28], R156 ;  /* 0x0000289c9d007388 */ /* 0x010fe80000000800 */
[----:B------:R0:W-:Y:S04]  /*61b0*/  STS [R157+0x2c], R94 ;  /* 0x00002c5e9d007388 */ /* 0x0001e80000000800 */
[----:B------:R2:W-:Y:S04]  /*61c0*/  @!P4 STS [R155+0x8], R170 ;  /* 0x000008aa9b00c388 */ /* 0x0005e80000000800 */
[----:B0-----:R-:W3:Y:S04]  /*61d0*/  @!P3 LDG.E.CONSTANT R94, desc[UR10][R160.64] ;  /* 0x0000000aa05eb981 */ /* 0x001ee8000c1e9900 */
[----:B--2---:R-:W2:Y:S01]  /*61e0*/  @!P0 LDG.E.CONSTANT R170, desc[UR10][R162.64] ;  /* 0x0000000aa2aa8981 */ /* 0x004ea2000c1e9900 */
[----:B------:R-:W-:-:S03]  /*61f0*/  @!P2 IMAD.WIDE.U32 R156, R27, 0x4, R182 ;  /* 0x000000041b9ca825 */ /* 0x000fc600078e00b6 */
[----:B------:R0:W-:Y:S04]  /*6200*/  @!P5 STS [R155+0x4], R168 ;  /* 0x000004a89b00d388 */ /* 0x0001e80000000800 */
[----:B------:R4:W-:Y:S04]  /*6210*/  @!P6 STS [R155], R166 ;  /* 0x000000a69b00e388 */ /* 0x0009e80000000800 */
[----:B0-----:R-:W5:Y:S04]  /*6220*/  @!P1 LDG.E.CONSTANT R168, desc[UR10][R164.64] ;  /* 0x0000000aa4a89981 */ /* 0x001f68000c1e9900 */
[----:B----4-:R-:W4:Y:S01]  /*6230*/  @!P2 LDG.E.CONSTANT R166, desc[UR10][R156.64] ;  /* 0x0000000a9ca6a981 */ /* 0x010f22000c1e9900 */
[----:B------:R-:W-:-:S02]  /*6240*/  ISETP.NE.AND P6, PT, R195, RZ, PT ;  /* 0x000000ffc300720c */ /* 0x000fc40003fc5270 */
[----:B------:R-:W-:Y:S02]  /*6250*/  ISETP.NE.AND P5, PT, R194, RZ, PT ;  /* 0x000000ffc200720c */ /* 0x000fe40003fa5270 */
[----:B------:R-:W-:Y:S01]  /*6260*/  ISETP.NE.AND P4, PT, R193, RZ, PT ;  /* 0x000000ffc100720c */ /* 0x000fe20003f85270 */
[----:B--2---:R-:W-:Y:S01]  /*6270*/  @!P0 STS [R155+0x18], R170 ;  /* 0x000018aa9b008388 */ /* 0x004fe20000000800 */
[----:B------:R-:W-:-:S03]  /*6280*/  ISETP.NE.AND P0, PT, R187, RZ, PT ;  /* 0x000000ffbb00720c */ /* 0x000fc60003f05270 */
[----:B---3--:R0:W-:Y:S10]  /*6290*/  @!P3 STS [R155+0xc], R94 ;  /* 0x00000c5e9b00b388 */ /* 0x0081f40000000800 */
[----:B------:R-:W-:Y:S01]  /*62a0*/  @!P0 IMAD.WIDE.U32 R160, R30, 0x4, R182 ;  /* 0x000000041ea08825 */ /* 0x000fe200078e00b6 */
[----:B-----5:R-:W-:Y:S01]  /*62b0*/  @!P1 STS [R155+0x14], R168 ;  /* 0x000014a89b009388 */ /* 0x020fe20000000800 */
[----:B------:R-:W-:-:S03]  /*62c0*/  ISETP.NE.AND P1, PT, R189, RZ, PT ;  /* 0x000000ffbd00720c */ /* 0x000fc60003f25270 */
[----:B0-----:R0:W2:Y:S04]  /*62d0*/  @!P0 LDG.E.CONSTANT R94, desc[UR10][R160.64] ;  /* 0x0000000aa05e8981 */ /* 0x0010a8000c1e9900 */
[----:B----4-:R3:W-:Y:S01]  /*62e0*/  @!P2 STS [R155+0x10], R166 ;  /* 0x000010a69b00a388 */ /* 0x0107e20000000800 */
[----:B------:R-:W-:Y:S02]  /*62f0*/  ISETP.NE.AND P2, PT, R191, RZ, PT ;  /* 0x000000ffbf00720c */ /* 0x000fe40003f45270 */
[----:B------:R-:W-:-:S03]  /*6300*/  ISETP.NE.AND P3, PT, R192, RZ, PT ;  /* 0x000000ffc000720c */ /* 0x000fc60003f65270 */
[----:B------:R-:W-:-:S04]  /*6310*/  @!P1 IMAD.WIDE.U32 R156, R31, 0x4, R182 ;  /* 0x000000041f9c9825 */ /* 0x000fc800078e00b6 */
[--C-:B0-----:R-:W-:Y:S01]  /*6320*/  @!P4 IMAD.WIDE.U32 R160, R34, 0x4, R182.reuse ;  /* 0x0000000422a0c825 */ /* 0x101fe200078e00b6 */
[----:B---3--:R0:W3:Y:S03]  /*6330*/  @!P1 LDG.E.CONSTANT R166, desc[UR10][R156.64] ;  /* 0x0000000a9ca69981 */ /* 0x0080e6000c1e9900 */
[--C-:B------:R-:W-:Y:S02]  /*6340*/  @!P2 IMAD.WIDE.U32 R164, R32, 0x4, R182.reuse ;  /* 0x0000000420a4a825 */ /* 0x100fe400078e00b6 */
[----:B------:R-:W4:Y:S02]  /*6350*/  @!P4 LDG.E.CONSTANT R160, desc[UR10][R160.64] ;  /* 0x0000000aa0a0c981 */ /* 0x000f24000c1e9900 */
[--C-:B------:R-:W-:Y:S02]  /*6360*/  @!P3 IMAD.WIDE.U32 R162, R33, 0x4, R182.reuse ;  /* 0x0000000421a2b825 */ /* 0x100fe400078e00b6 */
[----:B------:R5:W4:Y:S02]  /*6370*/  @!P2 LDG.E.CONSTANT R168, desc[UR10][R164.64] ;  /* 0x0000000aa4a8a981 */ /* 0x000b24000c1e9900 */
[----:B0-----:R-:W-:-:S02]  /*6380*/  @!P5 IMAD.WIDE.U32 R156, R35, 0x4, R182 ;  /* 0x00000004239cd825 */ /* 0x001fc400078e00b6 */
[----:B------:R-:W4:Y:S04]  /*6390*/  @!P3 LDG.E.CONSTANT R162, desc[UR10][R162.64] ;  /* 0x0000000aa2a2b981 */ /* 0x000f28000c1e9900 */
[----:B------:R-:W4:Y:S01]  /*63a0*/  @!P5 LDG.E.CONSTANT R156, desc[UR10][R156.64] ;  /* 0x0000000a9c9cd981 */ /* 0x000f22000c1e9900 */
[----:B-----5:R-:W-:-:S06]  /*63b0*/  @!P6 IMAD.WIDE.U32 R164, R36, 0x4, R182 ;  /* 0x0000000424a4e825 */ /* 0x020fcc00078e00b6 */
[----:B------:R-:W5:Y:S01]  /*63c0*/  @!P6 LDG.E.CONSTANT R164, desc[UR10][R164.64] ;  /* 0x0000000aa4a4e981 */ /* 0x000f62000c1e9900 */
[----:B------:R-:W-:Y:S01]  /*63d0*/  FFMA R184, R184, R125, R91 ;  /* 0x0000007db8b87223 */ /* 0x000fe2000000005b */
[----:B-1----:R-:W-:-:S04]  /*63e0*/  FFMA R91, R87, R106, R190 ;  /* 0x0000006a575b7223 */ /* 0x002fc800000000be */
[----:B------:R-:W-:Y:S01]  /*63f0*/  FFMA R91, R80, R117, R91 ;  /* 0x00000075505b7223 */ /* 0x000fe2000000005b */
[----:B------:R-:W-:-:S04]  /*6400*/  FFMA R185, R185, R96, R184 ;  /* 0x00000060b9b97223 */ /* 0x000fc800000000b8 */
[----:B------:R-:W-:Y:S01]  /*6410*/  FFMA R186, R186, R99, R185 ;  /* 0x00000063baba7223 */ /* 0x000fe200000000b9 */
[----:B------:R-:W-:-:S04]  /*6420*/  UIADD3 UR4, UPT, UPT, UR4, 0x1, URZ ;  /* 0x0000000104047890 */ /* 0x000fc8000fffe0ff */
[----:B------:R-:W-:Y:S01]  /*6430*/  UISETP.NE.AND UP0, UPT, UR4, 0x8, UPT ;  /* 0x000000080400788c */ /* 0x000fe2000bf05270 */
[----:B------:R-:W-:Y:S02]  /*6440*/  VIADD R37, R37, 0x188 ;  /* 0x0000018825257836 */ /* 0x000fe40000000000 */
[----:B------:R-:W-:Y:S02]  /*6450*/  VIADD R12, R12, 0x188 ;  /* 0x000001880c0c7836 */ /* 0x000fe40000000000 */
[----:B------:R-:W-:Y:S02]  /*6460*/  VIADD R13, R13, 0x188 ;  /* 0x000001880d0d7836 */ /* 0x000fe40000000000 */
[----:B------:R-:W-:Y:S02]  /*6470*/  VIADD R14, R14, 0x188 ;  /* 0x000001880e0e7836 */ /* 0x000fe40000000000 */
[----:B------:R-:W-:Y:S02]  /*6480*/  VIADD R15, R15, 0x188 ;  /* 0x000001880f0f7836 */ /* 0x000fe40000000000 */
[----:B------:R-:W-:-:S02]  /*6490*/  VIADD R16, R16, 0x188 ;  /* 0x0000018810107836 */ /* 0x000fc40000000000 */
[----:B------:R-:W-:Y:S02]  /*64a0*/  VIADD R17, R17, 0x188 ;  /* 0x0000018811117836 */ /* 0x000fe40000000000 */
[----:B------:R-:W-:Y:S02]  /*64b0*/  VIADD R18, R18, 0x188 ;  /* 0x0000018812127836 */ /* 0x000fe40000000000 */
[----:B------:R-:W-:Y:S01]  /*64c0*/  VIADD R23, R23, 0x188 ;  /* 0x0000018817177836 */ /* 0x000fe20000000000 */
[----:B--2---:R0:W-:Y:S02]  /*64d0*/  @!P0 STS [R155+0x1c], R94 ;  /* 0x00001c5e9b008388 */ /* 0x0041e40000000800 */
[----:B0-----:R-:W-:Y:S01]  /*64e0*/  FFMA R94, R62, R41, R91 ;  /* 0x000000293e5e7223 */ /* 0x001fe2000000005b */
[----:B------:R-:W-:-:S04]  /*64f0*/  FFMA R41, R87, R114, R188 ;  /* 0x0000007257297223 */ /* 0x000fc800000000bc */
[----:B------:R-:W-:Y:S01]  /*6500*/  FFMA R41, R80, R121, R41 ;  /* 0x0000007950297223 */ /* 0x000fe20000000029 */
[----:B------:R-:W-:-:S03]  /*6510*/  FFMA R91, R83, R52, R94 ;  /* 0x00000034535b7223 */ /* 0x000fc6000000005e */
[----:B------:R-:W-:Y:S01]  /*6520*/  FFMA R52, R62, R45, R41 ;  /* 0x0000002d3e347223 */ /* 0x000fe20000000029 */
[C---:B------:R-:W-:Y:S01]  /*6530*/  FFMA R41, R87.reuse, R102, R88 ;  /* 0x0000006657297223 */ /* 0x040fe20000000058 */
[----:B------:R-:W-:-:S03]  /*6540*/  FFMA R87, R87, R110, R186 ;  /* 0x0000006e57577223 */ /* 0x000fc600000000ba */
[C---:B------:R-:W-:Y:S01]  /*6550*/  FFMA R41, R80.reuse, R129, R41 ;  /* 0x0000008150297223 */ /* 0x040fe20000000029 */
[----:B------:R-:W-:Y:S01]  /*6560*/  FFMA R87, R80, R133, R87 ;  /* 0x0000008550577223 */ /* 0x000fe20000000057 */
[C---:B------:R-:W-:Y:S02]  /*6570*/  FFMA R56, R83.reuse, R56, R52 ;  /* 0x0000003853387223 */ /* 0x040fe40000000034 */
[C---:B------:R-:W-:Y:S01]  /*6580*/  FFMA R52, R62.reuse, R49, R41 ;  /* 0x000000313e347223 */ /* 0x040fe20000000029 */
[----:B------:R-:W-:Y:S01]  /*6590*/  FFMA R62, R62, R77, R87 ;  /* 0x0000004d3e3e7223 */ /* 0x000fe20000000057 */
[C---:B------:R-:W-:Y:S02]  /*65a0*/  FFMA R59, R58.reuse, R59, R56 ;  /* 0x0000003b3a3b7223 */ /* 0x040fe40000000038 */
[C---:B------:R-:W-:Y:S01]  /*65b0*/  FFMA R52, R83.reuse, R60, R52 ;  /* 0x0000003c53347223 */ /* 0x040fe20000000034 */
[C---:B------:R-:W-:Y:S01]  /*65c0*/  FFMA R60, R58.reuse, R55, R91 ;  /* 0x000000373a3c7223 */ /* 0x040fe2000000005b */
[----:B------:R-:W-:Y:S01]  /*65d0*/  FFMA R62, R83, R92, R62 ;  /* 0x0000005c533e7223 */ /* 0x000fe2000000003e */
[----:B---3--:R-:W-:Y:S01]  /*65e0*/  @!P1 STS [R155+0x20], R166 ;  /* 0x000020a69b009388 */ /* 0x008fe20000000800 */
[C---:B------:R-:W-:Y:S01]  /*65f0*/  FFMA R70, R73.reuse, R70, R59 ;  /* 0x0000004649467223 */ /* 0x040fe2000000003b */
[----:B------:R-:W-:Y:S01]  /*6600*/  FFMA R41, R73, R66, R60 ;  /* 0x0000004249297223 */ /* 0x000fe2000000003c */
[C---:B------:R-:W-:Y:S01]  /*6610*/  FFMA R63, R58.reuse, R63, R52 ;  /* 0x0000003f3a3f7223 */ /* 0x040fe20000000034 */
[----:B----4-:R-:W-:Y:S01]  /*6620*/  @!P2 STS [R155+0x24], R168 ;  /* 0x000024a89b00a388 */ /* 0x010fe20000000800 */
[----:B------:R-:W-:-:S03]  /*6630*/  FFMA R95, R58, R95, R62 ;  /* 0x0000005f3a5f7223 */ /* 0x000fc6000000003e */
[----:B------:R-:W-:Y:S04]  /*6640*/  @!P3 STS [R155+0x28], R162 ;  /* 0x000028a29b00b388 */ /* 0x000fe80000000800 */
[----:B------:R-:W-:Y:S04]  /*6650*/  @!P4 STS [R155+0x2c], R160 ;  /* 0x00002ca09b00c388 */ /* 0x000fe80000000800 */
[----:B------:R-:W-:Y:S04]  /*6660*/  @!P5 STS [R155+0x30], R156 ;  /* 0x0000309c9b00d388 */ /* 0x000fe80000000800 */
[----:B-----5:R-:W-:Y:S01]  /*6670*/  @!P6 STS [R155+0x34], R164 ;  /* 0x000034a49b00e388 */ /* 0x020fe20000000800 */
[C---:B------:R-:W-:Y:S01]  /*6680*/  FFMA R52, R44.reuse, R81, R41 ;  /* 0x000000512c347223 */ /* 0x040fe20000000029 */
[----:B------:R-:W-:Y:S01]  /*6690*/  BAR.SYNC.DEFER_BLOCKING 0x0 ;  /* 0x0000000000007b1d */ /* 0x000fe20000010000 */
[C---:B------:R-:W-:Y:S01]  /*66a0*/  FFMA R85, R44.reuse, R85, R70 ;  /* 0x000000552c557223 */ /* 0x040fe20000000046 */
[C---:B------:R-:W-:Y:S01]  /*66b0*/  FFMA R74, R73.reuse, R74, R63 ;  /* 0x0000004a494a7223 */ /* 0x040fe2000000003f */
[----:B------:R-:W-:Y:S01]  /*66c0*/  FFMA R126, R73, R126, R95 ;  /* 0x0000007e497e7223 */ /* 0x000fe2000000005f */
[C---:B------:R-:W-:Y:S01]  /*66d0*/  FFMA R41, R51.reuse, R104, R52 ;  /* 0x0000006833297223 */ /* 0x040fe20000000034 */
        /* <DEDUP_REMOVED lines=16> */
[C---:B------:R-:W-:Y:S01]  /*67e0*/  FFMA R57, R48.reuse, R57, R46 ;  /* 0x0000003930397223 */ /* 0x040fe2000000002e */
[C---:B------:R-:W-:Y:S01]  /*67f0*/  FFMA R50, R47.reuse, R50, R130 ;  /* 0x000000322f327223 */ /* 0x040fe20000000082 */
[----:B------:R-:W-:Y:S01]  /*6800*/  FFMA R78, R47, R78, R111 ;  /* 0x0000004e2f4e7223 */ /* 0x000fe2000000006f */
[----:B------:R-:W-:Y:S04]  /*6810*/  LDS R115, [R38] ;  /* 0x0000000026737984 */ /* 0x000fe80000000800 */
[----:B------:R-:W0:Y:S04]  /*6820*/  LDS.128 R40, [R154] ;  /* 0x000000009a287984 */ /* 0x000e280000000c00 */
[----:B------:R-:W1:Y:S01]  /*6830*/  LDS.128 R44, [R154+0x180] ;  /* 0x000180009a2c7984 */ /* 0x000e620000000c00 */
[C---:B------:R-:W-:Y:S01]  /*6840*/  FFMA R61, R48.reuse, R61, R50 ;  /* 0x0000003d303d7223 */ /* 0x040fe20000000032 */
[----:B------:R-:W-:-:S02]  /*6850*/  FFMA R93, R48, R93, R78 ;  /* 0x0000005d305d7223 */ /* 0x000fc4000000004e */
[----:B------:R-:W2:Y:S01]  /*6860*/  LDS R112, [R38+0x54] ;  /* 0x0000540026707984 */ /* 0x000ea20000000800 */
[----:B------:R-:W-:-:S03]  /*6870*/  FFMA R53, R65, R64, R52 ;  /* 0x0000004041357223 */ /* 0x000fc60000000034 */
[----:B------:R-:W3:Y:S01]  /*6880*/  LDS.128 R48, [R154+0x60] ;  /* 0x000060009a307984 */ /* 0x000ee20000000c00 */
[C---:B------:R-:W-:Y:S01]  /*6890*/  FFMA R68, R65.reuse, R68, R57 ;  /* 0x0000004441447223 */ /* 0x040fe20000000039 */
[C---:B------:R-:W-:Y:S01]  /*68a0*/  FFMA R52, R54.reuse, R67, R53 ;  /* 0x0000004336347223 */ /* 0x040fe20000000035 */
[C---:B------:R-:W-:Y:S01]  /*68b0*/  FFMA R72, R65.reuse, R72, R61 ;  /* 0x0000004841487223 */ /* 0x040fe2000000003d */
[----:B------:R-:W-:Y:S01]  /*68c0*/  FFMA R124, R65, R124, R93 ;  /* 0x0000007c417c7223 */ /* 0x000fe2000000005d */
[C---:B------:R-:W-:Y:S01]  /*68d0*/  FFMA R68, R54.reuse, R71, R68 ;  /* 0x0000004736447223 */ /* 0x040fe20000000044 */
[----:B------:R-:W-:Y:S01]  /*68e0*/  LDS R129, [R38+0xa8] ;  /* 0x0000a80026817984 */ /* 0x000fe20000000800 */
[C---:B------:R-:W-:Y:S01]  /*68f0*/  FFMA R75, R54.reuse, R75, R72 ;  /* 0x0000004b364b7223 */ /* 0x040fe20000000048 */
[----:B------:R-:W-:Y:S01]  /*6900*/  FFMA R124, R54, R127, R124 ;  /* 0x0000007f367c7223 */ /* 0x000fe2000000007c */
[C---:B------:R-:W-:Y:S01]  /*6910*/  FFMA R71, R69.reuse, R82, R52 ;  /* 0x0000005245477223 */ /* 0x040fe20000000034 */
[----:B------:R-:W4:Y:S04]  /*6920*/  LDS.128 R56, [R154+0x10] ;  /* 0x000010009a387984 */ /* 0x000f280000000c00 */
[----:B------:R-:W5:Y:S01]  /*6930*/  LDS.128 R52, [R154+0x1e0] ;  /* 0x0001e0009a347984 */ /* 0x000f620000000c00 */
[----:B------:R-:W-:Y:S01]  /*6940*/  FFMA R72, R76, R105, R71 ;  /* 0x000000694c487223 */ /* 0x000fe20000000047 */
[----:B------:R-:W-:-:S02]  /*6950*/  FFMA R86, R69, R86, R68 ;  /* 0x0000005645567223 */ /* 0x000fc40000000044 */
[----:B------:R-:W-:Y:S04]  /*6960*/  LDS R156, [R38+0xfc] ;  /* 0x0000fc00269c7984 */ /* 0x000fe80000000800 */
[----:B------:R-:W5:Y:S04]  /*6970*/  LDS.128 R60, [R154+0x20] ;  /* 0x000020009a3c7984 */ /* 0x000f680000000c00 */
[----:B------:R-:W5:Y:S01]  /*6980*/  LDS.128 R64, [R154+0x190] ;  /* 0x000190009a407984 */ /* 0x000f620000000c00 */
[C---:B------:R-:W-:Y:S01]  /*6990*/  FFMA R90, R69.reuse, R90, R75 ;  /* 0x0000005a455a7223 */ /* 0x040fe2000000004b */
[----:B------:R-:W-:Y:S01]  /*69a0*/  FFMA R98, R69, R98, R124 ;  /* 0x0000006245627223 */ /* 0x000fe2000000007c */
[----:B------:R-:W-:Y:S01]  /*69b0*/  FFMA R77, R79, R116, R72 ;  /* 0x000000744f4d7223 */ /* 0x000fe20000000048 */
[----:B------:R-:W5:Y:S01]  /*69c0*/  LDS.128 R68, [R154+0x70] ;  /* 0x000070009a447984 */ /* 0x000f620000000c00 */
[----:B------:R-:W-:-:S03]  /*69d0*/  FFMA R113, R76, R113, R86 ;  /* 0x000000714c717223 */ /* 0x000fc60000000056 */
[----:B------:R-:W5:Y:S01]  /*69e0*/  LDS.128 R72, [R154+0x1f0] ;  /* 0x0001f0009a487984 */ /* 0x000f620000000c00 */
[C---:B------:R-:W-:Y:S01]  /*69f0*/  FFMA R101, R76.reuse, R101, R90 ;  /* 0x000000654c657223 */ /* 0x040fe2000000005a */
[C---:B------:R-:W-:Y:S01]  /*6a00*/  FFMA R120, R79.reuse, R120, R113 ;  /* 0x000000784f787223 */ /* 0x040fe20000000071 */
[----:B------:R-:W-:Y:S01]  /*6a10*/  FFMA R109, R76, R109, R98 ;  /* 0x0000006d4c6d7223 */ /* 0x000fe20000000062 */
[C---:B------:R-:W-:Y:S01]  /*6a20*/  FFMA R76, R84.reuse, R119, R77 ;  /* 0x00000077544c7223 */ /* 0x040fe2000000004d */
[----:B------:R-:W-:Y:S01]  /*6a30*/  FFMA R101, R79, R128, R101 ;  /* 0x000000804f657223 */ /* 0x000fe20000000065 */
[C---:B------:R-:W-:Y:S01]  /*6a40*/  FFMA R120, R84.reuse, R123, R120 ;  /* 0x0000007b54787223 */ /* 0x040fe20000000078 */
[----:B------:R-:W-:Y:S01]  /*6a50*/  LDS R155, [R38+0x150] ;  /* 0x00015000269b7984 */ /* 0x000fe20000000800 */
[----:B0-----:R-:W-:Y:S01]  /*6a60*/  FFMA R85, R115, R40, R76 ;  /* 0x0000002873557223 */ /* 0x001fe2000000004c */
[----:B------:R-:W-:Y:S02]  /*6a70*/  FFMA R132, R79, R132, R109 ;  /* 0x000000844f847223 */ /* 0x000fe4000000006d */
[----:B------:R-:W0:Y:S01]  /*6a80*/  LDS.128 R80, [R154+0x30] ;  /* 0x000030009a507984 */ /* 0x000e220000000c00 */
[----:B------:R-:W-:Y:S01]  /*6a90*/  FFMA R88, R84, R131, R101 ;  /* 0x0000008354587223 */ /* 0x000fe20000000065 */
[----:B-1----:R-:W-:-:S02]  /*6aa0*/  FFMA R44, R115, R44, R120 ;  /* 0x0000002c732c7223 */ /* 0x002fc40000000078 */
[----:B------:R-:W1:Y:S01]  /*6ab0*/  LDS.128 R76, [R154+0x1a0] ;  /* 0x0001a0009a4c7984 */ /* 0x000e620000000c00 */
[----:B------:R-:W-:Y:S01]  /*6ac0*/  FFMA R132, R84, R135, R132 ;  /* 0x0000008754847223 */ /* 0x000fe20000000084 */
[C---:B--2---:R-:W-:Y:S01]  /*6ad0*/  FFMA R108, R112.reuse, R43, R85 ;  /* 0x0000002b706c7223 */ /* 0x044fe20000000055 */
[----:B------:R-:W-:Y:S01]  /*6ae0*/  FFMA R114, R112, R47, R44 ;  /* 0x0000002f70727223 */ /* 0x000fe2000000002c */
[----:B------:R-:W2:Y:S01]  /*6af0*/  LDS R40, [R38+0x1a4] ;  /* 0x0001a40026287984 */ /* 0x000ea20000000800 */
[----:B---3--:R-:W-:-:S03]  /*6b00*/  FFMA R47, R115, R48, R88 ;  /* 0x00000030732f7223 */ /* 0x008fc60000000058 */
[----:B------:R-:W3:Y:S04]  /*6b10*/  LDS.128 R84, [R154+0x1b0] ;  /* 0x0001b0009a547984 */ /* 0x000ee80000000c00 */
[----:B------:R-:W3:Y:S04]  /*6b20*/  LDS.128 R88, [R154+0x80] ;  /* 0x000080009a587984 */ /* 0x000ee80000000c00 */
[----:B------:R-:W-:Y:S04]  /*6b30*/  LDS R43, [R38+0x1f8] ;  /* 0x0001f800262b7984 */ /* 0x000fe80000000800 */
[----:B------:R-:W3:Y:S04]  /*6b40*/  LDS.128 R92, [R154+0x40] ;  /* 0x000040009a5c7984 */ /* 0x000ee80000000c00 */
[----:B------:R-:W3:Y:S01]  /*6b50*/  LDS.128 R96, [R154+0x90] ;  /* 0x000090009a607984 */ /* 0x000ee20000000c00 */
[----:B------:R-:W-:-:S03]  /*6b60*/  FFMA R47, R112, R51, R47 ;  /* 0x00000033702f7223 */ /* 0x000fc6000000002f */
[----:B------:R-:W-:Y:S04]  /*6b70*/  LDS R44, [R38+0x24c] ;  /* 0x00024c00262c7984 */ /* 0x000fe80000000800 */
[----:B------:R-:W3:Y:S01]  /*6b80*/  LDS.128 R104, [R154+0x50] ;  /* 0x000050009a687984 */ /* 0x000ee20000000c00 */
[----:B----4-:R-:W-:-:S03]  /*6b90*/  FFMA R51, R129, R58, R108 ;  /* 0x0000003a81337223 */ /* 0x010fc6000000006c */
[----:B------:R-:W4:Y:S01]  /*6ba0*/  LDS.128 R100, [R154+0x200] ;  /* 0x000200009a647984 */ /* 0x000f220000000c00 */
[----:B-----5:R-:W-:-:S03]  /*6bb0*/  FFMA R115, R115, R52, R132 ;  /* 0x0000003473737223 */ /* 0x020fc60000000084 */
[----:B------:R-:W5:Y:S01]  /*6bc0*/  LDS.128 R108, [R154+0x210] ;  /* 0x000210009a6c7984 */ /* 0x000f620000000c00 */
[----:B------:R-:W-:Y:S01]  /*6bd0*/  FFMA R52, R156, R61, R51 ;  /* 0x0000003d9c347223 */ /* 0x000fe20000000033 */
[----:B------:R-:W-:Y:S01]  /*6be0*/  FFMA R48, R112, R55, R115 ;  /* 0x0000003770307223 */ /* 0x000fe20000000073 */
[C---:B------:R-:W-:Y:S01]  /*6bf0*/  FFMA R51, R129.reuse, R66, R114 ;  /* 0x0000004281337223 */ /* 0x040fe20000000072 */
[----:B------:R-:W5:Y:S04]  /*6c00*/  LDS R157, [R38+0x1c] ;  /* 0x00001c00269d7984 */ /* 0x000f680000000800 */
[----:B------:R-:W5:Y:S01]  /*6c10*/  LDS.128 R112, [R154+0x1c0] ;  /* 0x0001c0009a707984 */ /* 0x000f620000000c00 */
[----:B------:R-:W-:-:S03]  /*6c20*/  FFMA R47, R129, R70, R47 ;  /* 0x00000046812f7223 */ /* 0x000fc6000000002f */
[----:B------:R-:W5:Y:S01]  /*6c30*/  LDS.128 R116, [R154+0xa0] ;  /* 0x0000a0009a747984 */ /* 0x000f620000000c00 */
[----:B------:R-:W-:-:S03]  /*6c40*/  FFMA R55, R129, R74, R48 ;  /* 0x0000004a81377223 */ /* 0x000fc60000000030 */
[----:B------:R-:W5:Y:S04]  /*6c50*/  LDS.128 R120, [R154+0x220] ;  /* 0x000220009a787984 */ /* 0x000f680000000c00 */
[----:B------:R-:W5:Y:S04]  /*6c60*/  LDS R161, [R38+0x70] ;  /* 0x0000700026a17984 */ /* 0x000f680000000800 */
[----:B------:R-:W5:Y:S04]  /*6c70*/  LDS.128 R124, [R154+0x1d0] ;  /* 0x0001d0009a7c7984 */ /* 0x000f680000000c00 */
[----:B------:R-:W5:Y:S04]  /*6c80*/  LDS.128 R128, [R154+0xb0] ;  /* 0x0000b0009a807984 */ /* 0x000f680000000c00 */
[----:B------:R-:W5:Y:S01]  /*6c90*/  LDS.128 R132, [R154+0x230] ;  /* 0x000230009a847984 */ /* 0x000f620000000c00 */
[----:B0-----:R-:W-:Y:S01]  /*6ca0*/  FFMA R61, R155, R80, R52 ;  /* 0x000000509b3d7223 */ /* 0x001fe20000000034 */
[----:B-1----:R-:W-:-:S02]  /*6cb0*/  FFMA R48, R156, R77, R51 ;  /* 0x0000004d9c307223 */ /* 0x002fc40000000033 */
[----:B------:R-:W0:Y:S01]  /*6cc0*/  LDS R66, [R38+0xc4] ;  /* 0x0000c40026427984 */ /* 0x000e220000000800 */
[----:B--2---:R-:W-:Y:S01]  /*6cd0*/  FFMA R52, R40, R83, R61 ;  /* 0x0000005328347223 */ /* 0x004fe2000000003d */
[----:B---3--:R-:W-:Y:S02]  /*6ce0*/  FFMA R51, R155, R84, R48 ;  /* 0x000000549b337223 */ /* 0x008fe40000000030 */
[----:B------:R-:W1:Y:S01]  /*6cf0*/  LDS R61, [R38+0x118] ;  /* 0x00011800263d7984 */ /* 0x000e620000000800 */
[----:B------:R-:W-:Y:S01]  /*6d00*/  FFMA R48, R156, R89, R47 ;  /* 0x000000599c307223 */ /* 0x000fe2000000002f */
[----:B------:R-:W-:Y:S02]  /*6d10*/  FFMA R47, R43, R94, R52 ;  /* 0x0000005e2b2f7223 */ /* 0x000fe40000000034 */
[----:B------:R-:W2:Y:S01]  /*6d20*/  LDS R70, [R38+0x16c] ;  /* 0x00016c0026467984 */ /* 0x000ea20000000800 */
[----:B------:R-:W-:Y:S01]  /*6d30*/  FFMA R48, R155, R96, R48 ;  /* 0x000000609b307223 */ /* 0x000fe20000000030 */
[----:B------:R-:W-:Y:S01]  /*6d40*/  FFMA R58, R44, R105, R47 ;  /* 0x000000692c3a7223 */ /* 0x000fe2000000002f */
[----:B----4-:R-:W-:Y:S01]  /*6d50*/  FFMA R156, R156, R101, R55 ;  /* 0x000000659c9c7223 */ /* 0x010fe20000000037 */
[----:B------:R-:W3:Y:S01]  /*6d60*/  LDS R47, [R38+0x1c0] ;  /* 0x0001c000262f7984 */ /* 0x000ee20000000800 */
[----:B------:R-:W-:-:S02]  /*6d70*/  FFMA R99, R40, R99, R48 ;  /* 0x0000006328637223 */ /* 0x000fc40000000030 */
[----:B-----5:R-:W-:Y:S01]  /*6d80*/  FFMA R108, R155, R108, R156 ;  /* 0x0000006c9b6c7223 */ /* 0x020fe2000000009c */
[----:B------:R-:W4:Y:S01]  /*6d90*/  LDS R48, [R38+0x214] ;  /* 0x0002140026307984 */ /* 0x000f220000000800 */
[C---:B------:R-:W-:Y:S02]  /*6da0*/  FFMA R52, R40.reuse, R87, R51 ;  /* 0x0000005728347223 */ /* 0x040fe40000000033 */
[----:B------:R-:W-:Y:S01]  /*6db0*/  FFMA R111, R40, R111, R108 ;  /* 0x0000006f286f7223 */ /* 0x000fe2000000006c */
[----:B------:R-:W5:Y:S01]  /*6dc0*/  LDS R51, [R38+0x268] ;  /* 0x0002680026337984 */ /* 0x000f620000000800 */
[----:B------:R-:W-:Y:S01]  /*6dd0*/  FFMA R58, R157, R41, R58 ;  /* 0x000000299d3a7223 */ /* 0x000fe2000000003a */
[C---:B------:R-:W-:Y:S01]  /*6de0*/  FFMA R41, R43.reuse, R114, R52 ;  /* 0x000000722b297223 */ /* 0x040fe20000000034 */
[C---:B------:R-:W-:Y:S01]  /*6df0*/  FFMA R118, R43.reuse, R118, R99 ;  /* 0x000000762b767223 */ /* 0x040fe20000000063 */
[----:B------:R-:W-:Y:S01]  /*6e00*/  FFMA R122, R43, R122, R111 ;  /* 0x0000007a2b7a7223 */ /* 0x000fe2000000006f */
[----:B------:R-:W5:Y:S01]  /*6e10*/  LDS R52, [R38+0x38] ;  /* 0x0000380026347984 */ /* 0x000f620000000800 */
[----:B------:R-:W-:Y:S01]  /*6e20*/  FFMA R55, R161, R56, R58 ;  /* 0x00000038a1377223 */ /* 0x000fe2000000003a */
[----:B------:R-:W-:-:S02]  /*6e30*/  FFMA R40, R44, R125, R41 ;  /* 0x0000007d2c287223 */ /* 0x000fc40000000029 */
[----:B------:R-:W5:Y:S01]  /*6e40*/  LDS R56, [R38+0x8c] ;  /* 0x00008c0026387984 */ /* 0x000f620000000800 */
[----:B------:R-:W-:-:S03]  /*6e50*/  FFMA R118, R44, R129, R118 ;  /* 0x000000812c767223 */ /* 0x000fc60000000076 */
[----:B------:R-:W5:Y:S01]  /*6e60*/  LDS R43, [R38+0xe0] ;  /* 0x0000e000262b7984 */ /* 0x000f620000000800 */
[----:B------:R-:W-:Y:S01]  /*6e70*/  FFMA R122, R44, R133, R122 ;  /* 0x000000852c7a7223 */ /* 0x000fe2000000007a */
[C---:B------:R-:W-:Y:S01]  /*6e80*/  FFMA R40, R157.reuse, R45, R40 ;  /* 0x0000002d9d287223 */ /* 0x040fe20000000028 */
[C---:B------:R-:W-:Y:S01]  /*6e90*/  FFMA R49, R157.reuse, R49, R118 ;  /* 0x000000319d317223 */ /* 0x040fe20000000076 */
[----:B------:R-:W5:Y:S01]  /*6ea0*/  LDS R58, [R38+0x134] ;  /* 0x00013400263a7984 */ /* 0x000f620000000800 */
[----:B------:R-:W-:Y:S01]  /*6eb0*/  FFMA R53, R157, R53, R122 ;  /* 0x000000359d357223 */ /* 0x000fe2000000007a */
[C---:B------:R-:W-:Y:S01]  /*6ec0*/  FFMA R40, R161.reuse, R64, R40 ;  /* 0x00000040a1287223 */ /* 0x040fe20000000028 */
[C---:B------:R-:W-:Y:S01]  /*6ed0*/  FFMA R68, R161.reuse, R68, R49 ;  /* 0x00000044a1447223 */ /* 0x040fe20000000031 */
[C---:B0-----:R-:W-:Y:S01]  /*6ee0*/  FFMA R44, R66.reuse, R59, R55 ;  /* 0x0000003b422c7223 */ /* 0x041fe20000000037 */
[----:B------:R-:W-:Y:S01]  /*6ef0*/  FFMA R72, R161, R72, R53 ;  /* 0x00000048a1487223 */ /* 0x000fe20000000035 */
[C---:B------:R-:W-:Y:S01]  /*6f00*/  FFMA R67, R66.reuse, R67, R40 ;  /* 0x0000004342437223 */ /* 0x040fe20000000028 */
[C---:B------:R-:W-:Y:S01]  /*6f10*/  FFMA R71, R66.reuse, R71, R68 ;  /* 0x0000004742477223 */ /* 0x040fe20000000044 */
[----:B------:R-:W0:Y:S01]  /*6f20*/  LDS R45, [R38+0x188] ;  /* 0x00018800262d7984 */ /* 0x000e220000000800 */
[----:B------:R-:W-:Y:S01]  /*6f30*/  FFMA R75, R66, R75, R72 ;  /* 0x0000004b424b7223 */ /* 0x000fe20000000048 */
[C---:B-1----:R-:W-:Y:S01]  /*6f40*/  FFMA R41, R61.reuse, R62, R44 ;  /* 0x0000003e3d297223 */ /* 0x042fe2000000002c */
[C---:B------:R-:W-:Y:S01]  /*6f50*/  FFMA R78, R61.reuse, R78, R67 ;  /* 0x0000004e3d4e7223 */ /* 0x040fe20000000043 */
[C---:B------:R-:W-:Y:S01]  /*6f60*/  FFMA R90, R61.reuse, R90, R71 ;  /* 0x0000005a3d5a7223 */ /* 0x040fe20000000047 */
[----:B------:R-:W1:Y:S01]  /*6f70*/  LDS R44, [R38+0x1dc] ;  /* 0x0001dc00262c7984 */ /* 0x000e620000000800 */
[----:B------:R-:W-:Y:S01]  /*6f80*/  FFMA R102, R61, R102, R75 ;  /* 0x000000663d667223 */ /* 0x000fe2000000004b */
[C---:B--2---:R-:W-:Y:S01]  /*6f90*/  FFMA R40, R70.reuse, R81, R41 ;  /* 0x0000005146287223 */ /* 0x044fe20000000029 */
[C---:B------:R-:W-:Y:S01]  /*6fa0*/  FFMA R85, R70.reuse, R85, R78 ;  /* 0x0000005546557223 */ /* 0x040fe2000000004e */
[----:B------:R-:W2:Y:S01]  /*6fb0*/  LDS R49, [R38+0x230] ;  /* 0x0002300026317984 */ /* 0x000ea20000000800 */
[C---:B------:R-:W-:Y:S01]  /*6fc0*/  FFMA R97, R70.reuse, R97, R90 ;  /* 0x0000006146617223 */ /* 0x040fe2000000005a */
[----:B------:R-:W-:Y:S01]  /*6fd0*/  FFMA R109, R70, R109, R102 ;  /* 0x0000006d466d7223 */ /* 0x000fe20000000066 */
[C---:B---3--:R-:W-:Y:S01]  /*6fe0*/  FFMA R41, R47.reuse, R92, R40 ;  /* 0x0000005c2f297223 */ /* 0x048fe20000000028 */
[----:B------:R3:W2:Y:S01]  /*6ff0*/  LDS R62, [R38+0x284] ;  /* 0x00028400263e7984 */ /* 0x0006a20000000800 */
[C---:B------:R-:W-:Y:S01]  /*7000*/  FFMA R112, R47.reuse, R112, R85 ;  /* 0x000000702f707223 */ /* 0x040fe20000000055 */
[C---:B------:R-:W-:Y:S01]  /*7010*/  FFMA R116, R47.reuse, R116, R97 ;  /* 0x000000742f747223 */ /* 0x040fe20000000061 */
[----:B------:R-:W-:Y:S01]  /*7020*/  FFMA R120, R47, R120, R109 ;  /* 0x000000782f787223 */ /* 0x000fe2000000006d */
[C---:B----4-:R-:W-:Y:S01]  /*7030*/  FFMA R40, R48.reuse, R95, R41 ;  /* 0x0000005f30287223 */ /* 0x050fe20000000029 */
[C---:B------:R-:W-:Y:S01]  /*7040*/  FFMA R115, R48.reuse, R115, R112 ;  /* 0x0000007330737223 */ /* 0x040fe20000000070 */
[C---:B------:R-:W-:Y:S01]  /*7050*/  FFMA R119, R48.reuse, R119, R116 ;  /* 0x0000007730777223 */ /* 0x040fe20000000074 */
[----:B------:R-:W-:Y:S01]  /*7060*/  FFMA R123, R48, R123, R120 ;  /* 0x0000007b307b7223 */ /* 0x000fe20000000078 */
[C---:B-----5:R-:W-:Y:S01]  /*7070*/  FFMA R41, R51.reuse, R106, R40 ;  /* 0x0000006a33297223 */ /* 0x060fe20000000028 */
[C---:B------:R-:W-:Y:S01]  /*7080*/  FFMA R115, R51.reuse, R126, R115 ;  /* 0x0000007e33737223 */ /* 0x040fe20000000073 */
[C---:B------:R-:W-:Y:S01]  /*7090*/  FFMA R119, R51.reuse, R130, R119 ;  /* 0x0000008233777223 */ /* 0x040fe20000000077 */
[----:B------:R-:W-:Y:S01]  /*70a0*/  FFMA R123, R51, R134, R123 ;  /* 0x00000086337b7223 */ /* 0x000fe2000000007b */
[C---:B------:R-:W-:Y:S01]  /*70b0*/  FFMA R41, R52.reuse, R42, R41 ;  /* 0x0000002a34297223 */ /* 0x040fe20000000029 */
[C---:B------:R-:W-:Y:S01]  /*70c0*/  FFMA R46, R52.reuse, R46, R115 ;  /* 0x0000002e342e7223 */ /* 0x040fe20000000073 */
[C---:B------:R-:W-:Y:S01]  /*70d0*/  FFMA R50, R52.reuse, R50, R119 ;  /* 0x0000003234327223 */ /* 0x040fe20000000077 */
[----:B------:R-:W-:Y:S01]  /*70e0*/  FFMA R54, R52, R54, R123 ;  /* 0x0000003634367223 */ /* 0x000fe2000000007b */
[C---:B---3--:R-:W-:Y:S01]  /*70f0*/  FFMA R38, R56.reuse, R57, R41 ;  /* 0x0000003938267223 */ /* 0x048fe20000000029 */
        /* <DEDUP_REMOVED lines=19> */
[----:B------:R-:W-:Y:S01]  /*7230*/  IADD3 R182, P0, PT, R182, 0x120, RZ ;  /* 0x00000120b6b67810 */ /* 0x000fe20007f1e0ff */
[C---:B--2---:R-:W-:Y:S01]  /*7240*/  FFMA R41, R49.reuse, R104, R38 ;  /* 0x0000006831297223 */ /* 0x044fe20000000026 */
[C---:B------:R-:W-:Y:S01]  /*7250*/  FFMA R124, R49.reuse, R124, R113 ;  /* 0x0000007c317c7223 */ /* 0x040fe20000000071 */
[C---:B------:R-:W-:Y:S01]  /*7260*/  FFMA R128, R49.reuse, R128, R117 ;  /* 0x0000008031807223 */ /* 0x040fe20000000075 */
[----:B------:R-:W-:Y:S01]  /*7270*/  FFMA R132, R49, R132, R121 ;  /* 0x0000008431847223 */ /* 0x000fe20000000079 */
[----:B------:R-:W-:-:S02]  /*7280*/  IMAD.X R183, RZ, RZ, R183, P0 ;  /* 0x000000ffffb77224 */ /* 0x000fc400000e06b7 */
[C---:B------:R-:W-:Y:S01]  /*7290*/  FFMA R107, R62.reuse, R107, R41 ;  /* 0x0000006b3e6b7223 */ /* 0x040fe20000000029 */
[C---:B------:R-:W-:Y:S01]  /*72a0*/  FFMA R127, R62.reuse, R127, R124 ;  /* 0x0000007f3e7f7223 */ /* 0x040fe2000000007c */
[C---:B------:R-:W-:Y:S01]  /*72b0*/  FFMA R131, R62.reuse, R131, R128 ;  /* 0x000000833e837223 */ /* 0x040fe20000000080 */
[----:B------:R-:W-:Y:S01]  /*72c0*/  FFMA R135, R62, R135, R132 ;  /* 0x000000873e877223 */ /* 0x000fe20000000084 */
[----:B------:R-:W-:Y:S02]  /*72d0*/  VIADD R19, R19, 0x188 ;  /* 0x0000018813137836 */ /* 0x000fe40000000000 */
[----:B------:R-:W-:Y:S02]  /*72e0*/  VIADD R21, R21, 0x188 ;  /* 0x0000018815157836 */ /* 0x000fe40000000000 */
[----:B------:R-:W-:Y:S01]  /*72f0*/  VIADD R22, R22, 0x188 ;  /* 0x0000018816167836 */ /* 0x000fe20000000000 */
[----:B------:R-:W-:Y:S06]  /*7300*/  BRA.U UP0, `(.L_x_25) ;  /* 0xffffffc500107547 */ /* 0x000fec000b83ffff */
[----:B------:R-:W0:Y:S01]  /*7310*/  S2R R0, SR_TID.Z ;  /* 0x0000000000007919 */ /* 0x000e220000002300 */
[----:B------:R-:W1:Y:S01]  /*7320*/  LDC.64 R2, c[0x0][0x390] ;  /* 0x0000e400ff027b82 */ /* 0x000e620000000a00 */
[----:B------:R-:W0:Y:S01]  /*7330*/  S2R R9, SR_TID.X ;  /* 0x0000000000097919 */ /* 0x000e220000002100 */
[----:B------:R-:W2:Y:S01]  /*7340*/  S2R R5, SR_CTAID.Z ;  /* 0x0000000000057919 */ /* 0x000ea20000002700 */
[----:B------:R-:W3:Y:S01]  /*7350*/  S2R R7, SR_CTAID.Y ;  /* 0x0000000000077919 */ /* 0x000ee20000002600 */
[----:B0-----:R-:W-:-:S04]  /*7360*/  IMAD R0, R0, 0x62, R9 ;  /* 0x0000006200007824 */ /* 0x001fc800078e0209 */
[----:B--2---:R-:W-:-:S04]  /*7370*/  IMAD R0, R5, 0x188, R0 ;  /* 0x0000018805007824 */ /* 0x004fc800078e0200 */
[----:B---3--:R-:W-:-:S04]  /*7380*/  IMAD R5, R7, 0x7, R0 ;  /* 0x0000000707057824 */ /* 0x008fc800078e0200 */
[----:B-1----:R-:W-:-:S05]  /*7390*/  IMAD.WIDE.U32 R2, R5, 0x4, R2 ;  /* 0x0000000405027825 */ /* 0x002fca00078e0002 */
[----:B------:R-:W-:Y:S04]  /*73a0*/  STG.E desc[UR10][R2.64], R107 ;  /* 0x0000006b02007986 */ /* 0x000fe8000c10190a */
[----:B------:R-:W-:Y:S04]  /*73b0*/  STG.E desc[UR10][R2.64+0x310], R127 ;  /* 0x0003107f02007986 */ /* 0x000fe8000c10190a */
[----:B------:R-:W-:Y:S04]  /*73c0*/  STG.E desc[UR10][R2.64+0xc4], R131 ;  /* 0x0000c48302007986 */ /* 0x000fe8000c10190a */
[----:B------:R-:W-:Y:S01]  /*73d0*/  STG.E desc[UR10][R2.64+0x3d4], R135 ;  /* 0x0003d48702007986 */ /* 0x000fe2000c10190a */
[----:B------:R-:W-:Y:S05]  /*73e0*/  EXIT ;  /* 0x000000000000794d */ /* 0x000fea0003800000 */
.L_x_26:
        /* <DEDUP_REMOVED lines=9> */
.L_x_28:


//--------------------- .nv.shared._Z6conv2dPfPKfS_ --------------------------
	.section	.nv.shared._Z6conv2dPfPKfS_,"aw",@nobits
	.sectionflags	@""
	.align	16
	.zero		1024


//--------------------- .nv.shared.reserved.0     --------------------------
	.section	.nv.shared.reserved.0,"aw",@nobits
	.weak		__nv_reservedSMEM_offset_0_alias
	.size		__nv_reservedSMEM_offset_0_alias, 0, 64
	.other		__nv_reservedSMEM_offset_0_alias,@"STO_CUDA_RESERVED_SHARED STV_DEFAULT"
__nv_reservedSMEM_offset_0_alias:
	.zero		0
	.zero		64


//--------------------- .nv.shared.default_function_kernel0 --------------------------
	.section	.nv.shared.default_function_kernel0,"aw",@nobits
	.sectionflags	@""
	.align	16
.nv.shared.default_function_kernel0:
	.zero		2464


//--------------------- .nv.constant0._Z6conv2dPfPKfS_ --------------------------
	.section	.nv.constant0._Z6conv2dPfPKfS_,"a",@progbits
	.sectionflags	@""
	.align	4
.nv.constant0._Z6conv2dPfPKfS_:
	.zero		920


//--------------------- .nv.constant0.default_function_kernel0 --------------------------
	.section	.nv.constant0.default_function_kernel0,"a",@progbits
	.sectionflags	@""
	.align	4
.nv.constant0.default_function_kernel0:
	.zero		920


//--------------------- SYMBOLS --------------------------

	.type		.nv.reservedSmem.offset0,@object
	.size		.nv.reservedSmem.offset0,0x4
	.type		.nv.reservedSmem.cap,@object
	.size		.nv.reservedSmem.cap,0x4
